//
// Generated by NVIDIA NVVM Compiler
//
// Compiler Build ID: CL-36424714
// Cuda compilation tools, release 13.0, V13.0.88
// Based on NVVM 20.0.0
//

.version 9.0
.target sm_100
.address_size 64

	// .globl	_Z6l1_latPjS_PmS0_

.visible .entry _Z6l1_latPjS_PmS0_(
	.param .u64 .ptr .align 1 _Z6l1_latPjS_PmS0__param_0,
	.param .u64 .ptr .align 1 _Z6l1_latPjS_PmS0__param_1,
	.param .u64 .ptr .align 1 _Z6l1_latPjS_PmS0__param_2,
	.param .u64 .ptr .align 1 _Z6l1_latPjS_PmS0__param_3
)
{
	.reg .pred 	%p<3>;
	.reg .b32 	%r<8>;
	.reg .b64 	%rd<65558>;

	ld.param.u64 	%rd8, [_Z6l1_latPjS_PmS0__param_0];
	ld.param.u64 	%rd9, [_Z6l1_latPjS_PmS0__param_1];
	ld.param.u64 	%rd10, [_Z6l1_latPjS_PmS0__param_2];
	ld.param.u64 	%rd11, [_Z6l1_latPjS_PmS0__param_3];
	cvta.to.global.u64 	%rd1, %rd10;
	mov.u32 	%r3, %tid.x;
	setp.ne.s32 	%p1, %r3, 0;
	@%p1 bra 	$L__BB0_5;
	add.s64 	%rd65557, %rd10, 32;
	add.s64 	%rd65556, %rd1, 16;
	mov.b32 	%r7, 0;
$L__BB0_2:
	add.s64 	%rd12, %rd65557, -24;
	st.global.u64 	[%rd65556+-16], %rd12;
	add.s64 	%rd13, %rd65557, -16;
	st.global.u64 	[%rd65556+-8], %rd13;
	add.s64 	%rd14, %rd65557, -8;
	st.global.u64 	[%rd65556], %rd14;
	setp.eq.s32 	%p2, %r7, 4092;
	@%p2 bra 	$L__BB0_4;
	st.global.u64 	[%rd65556+8], %rd65557;
	add.s32 	%r7, %r7, 4;
	add.s64 	%rd65557, %rd65557, 32;
	add.s64 	%rd65556, %rd65556, 32;
	bra.uni 	$L__BB0_2;
$L__BB0_4:
	st.global.u64 	[%rd1+32760], %rd10;
	// begin inline asm
	{	
ld.global.ca.u64 %rd15, [%rd10];
	}
	// end inline asm
	// begin inline asm
	bar.sync 0;
	// end inline asm
	// begin inline asm
	mov.u32 %r5, %clock;
	// end inline asm
	// begin inline asm
	{	
ld.global.ca.u64 %rd17, [%rd15];
	}
	// end inline asm
	// begin inline asm
	{	
ld.global.ca.u64 %rd19, [%rd17];
	}
	// end inline asm
	// begin inline asm
	{	
ld.global.ca.u64 %rd21, [%rd19];
	}
	// end inline asm
	// begin inline asm
	{	
ld.global.ca.u64 %rd23, [%rd21];
	}
	// end inline asm
	// begin inline asm
	{	
ld.global.ca.u64 %rd25, [%rd23];
	}
	// end inline asm
	// begin inline asm
	{	
ld.global.ca.u64 %rd27, [%rd25];
	}
	// end inline asm
	// begin inline asm
	{	
ld.global.ca.u64 %rd29, [%rd27];
	}
	// end inline asm
	// begin inline asm
	{	
ld.global.ca.u64 %rd31, [%rd29];
	}
	// end inline asm
	// begin inline asm
	{	
ld.global.ca.u64 %rd33, [%rd31];
	}
	// end inline asm
	// begin inline asm
	{	
ld.global.ca.u64 %rd35, [%rd33];
	}
	// end inline asm
	// begin inline asm
	{	
ld.global.ca.u64 %rd37, [%rd35];
	}
	// end inline asm
	// begin inline asm
	{	
ld.global.ca.u64 %rd39, [%rd37];
	}
	// end inline asm
	// begin inline asm
	{	
ld.global.ca.u64 %rd41, [%rd39];
	}
	// end inline asm
	// begin inline asm
	{	
ld.global.ca.u64 %rd43, [%rd41];
	}
	// end inline asm
	// begin inline asm
	{	
ld.global.ca.u64 %rd45, [%rd43];
	}
	// end inline asm
	// begin inline asm
	{	
ld.global.ca.u64 %rd47, [%rd45];
	}
	// end inline asm
	// begin inline asm
	{	
ld.global.ca.u64 %rd49, [%rd47];
	}
	// end inline asm
	// begin inline asm
	{	
ld.global.ca.u64 %rd51, [%rd49];
	}
	// end inline asm
	// begin inline asm
	{	
ld.global.ca.u64 %rd53, [%rd51];
	}
	// end inline asm
	// begin inline asm
	{	
ld.global.ca.u64 %rd55, [%rd53];
	}
	// end inline asm
	// begin inline asm
	{	
ld.global.ca.u64 %rd57, [%rd55];
	}
	// end inline asm
	// begin inline asm
	{	
ld.global.ca.u64 %rd59, [%rd57];
	}
	// end inline asm
	// begin inline asm
	{	
ld.global.ca.u64 %rd61, [%rd59];
	}
	// end inline asm
	// begin inline asm
	{	
ld.global.ca.u64 %rd63, [%rd61];
	}
	// end inline asm
	// begin inline asm
	{	
ld.global.ca.u64 %rd65, [%rd63];
	}
	// end inline asm
	// begin inline asm
	{	
ld.global.ca.u64 %rd67, [%rd65];
	}
	// end inline asm
	// begin inline asm
	{	
ld.global.ca.u64 %rd69, [%rd67];
	}
	// end inline asm
	// begin inline asm
	{	
ld.global.ca.u64 %rd71, [%rd69];
	}
	// end inline asm
	// begin inline asm
	{	
ld.global.ca.u64 %rd73, [%rd71];
	}
	// end inline asm
	// begin inline asm
	{	
ld.global.ca.u64 %rd75, [%rd73];
	}
	// end inline asm
	// begin inline asm
	{	
ld.global.ca.u64 %rd77, [%rd75];
	}
	// end inline asm
	// begin inline asm
	{	
ld.global.ca.u64 %rd79, [%rd77];
	}
	// end inline asm
	// begin inline asm
	{	
ld.global.ca.u64 %rd81, [%rd79];
	}
	// end inline asm
	// begin inline asm
	{	
ld.global.ca.u64 %rd83, [%rd81];
	}
	// end inline asm
	// begin inline asm
	{	
ld.global.ca.u64 %rd85, [%rd83];
	}
	// end inline asm
	// begin inline asm
	{	
ld.global.ca.u64 %rd87, [%rd85];
	}
	// end inline asm
	// begin inline asm
	{	
ld.global.ca.u64 %rd89, [%rd87];
	}
	// end inline asm
	// begin inline asm
	{	
ld.global.ca.u64 %rd91, [%rd89];
	}
	// end inline asm
	// begin inline asm
	{	
ld.global.ca.u64 %rd93, [%rd91];
	}
	// end inline asm
	// begin inline asm
	{	
ld.global.ca.u64 %rd95, [%rd93];
	}
	// end inline asm
	// begin inline asm
	{	
ld.global.ca.u64 %rd97, [%rd95];
	}
	// end inline asm
	// begin inline asm
	{	
ld.global.ca.u64 %rd99, [%rd97];
	}
	// end inline asm
	// begin inline asm
	{	
ld.global.ca.u64 %rd101, [%rd99];
	}
	// end inline asm
	// begin inline asm
	{	
ld.global.ca.u64 %rd103, [%rd101];
	}
	// end inline asm
	// begin inline asm
	{	
ld.global.ca.u64 %rd105, [%rd103];
	}
	// end inline asm
	// begin inline asm
	{	
ld.global.ca.u64 %rd107, [%rd105];
	}
	// end inline asm
	// begin inline asm
	{	
ld.global.ca.u64 %rd109, [%rd107];
	}
	// end inline asm
	// begin inline asm
	{	
ld.global.ca.u64 %rd111, [%rd109];
	}
	// end inline asm
	// begin inline asm
	{	
ld.global.ca.u64 %rd113, [%rd111];
	}
	// end inline asm
	// begin inline asm
	{	
ld.global.ca.u64 %rd115, [%rd113];
	}
	// end inline asm
	// begin inline asm
	{	
ld.global.ca.u64 %rd117, [%rd115];
	}
	// end inline asm
	// begin inline asm
	{	
ld.global.ca.u64 %rd119, [%rd117];
	}
	// end inline asm
	// begin inline asm
	{	
ld.global.ca.u64 %rd121, [%rd119];
	}
	// end inline asm
	// begin inline asm
	{	
ld.global.ca.u64 %rd123, [%rd121];
	}
	// end inline asm
	// begin inline asm
	{	
ld.global.ca.u64 %rd125, [%rd123];
	}
	// end inline asm
	// begin inline asm
	{	
ld.global.ca.u64 %rd127, [%rd125];
	}
	// end inline asm
	// begin inline asm
	{	
ld.global.ca.u64 %rd129, [%rd127];
	}
	// end inline asm
	// begin inline asm
	{	
ld.global.ca.u64 %rd131, [%rd129];
	}
	// end inline asm
	// begin inline asm
	{	
ld.global.ca.u64 %rd133, [%rd131];
	}
	// end inline asm
	// begin inline asm
	{	
ld.global.ca.u64 %rd135, [%rd133];
	}
	// end inline asm
	// begin inline asm
	{	
ld.global.ca.u64 %rd137, [%rd135];
	}
	// end inline asm
	// begin inline asm
	{	
ld.global.ca.u64 %rd139, [%rd137];
	}
	// end inline asm
	// begin inline asm
	{	
ld.global.ca.u64 %rd141, [%rd139];
	}
	// end inline asm
	// begin inline asm
	{	
ld.global.ca.u64 %rd143, [%rd141];
	}
	// end inline asm
	// begin inline asm
	{	
ld.global.ca.u64 %rd145, [%rd143];
	}
	// end inline asm
	// begin inline asm
	{	
ld.global.ca.u64 %rd147, [%rd145];
	}
	// end inline asm
	// begin inline asm
	{	
ld.global.ca.u64 %rd149, [%rd147];
	}
	// end inline asm
	// begin inline asm
	{	
ld.global.ca.u64 %rd151, [%rd149];
	}
	// end inline asm
	// begin inline asm
	{	
ld.global.ca.u64 %rd153, [%rd151];
	}
	// end inline asm
	// begin inline asm
	{	
ld.global.ca.u64 %rd155, [%rd153];
	}
	// end inline asm
	// begin inline asm
	{	
ld.global.ca.u64 %rd157, [%rd155];
	}
	// end inline asm
	// begin inline asm
	{	
ld.global.ca.u64 %rd159, [%rd157];
	}
	// end inline asm
	// begin inline asm
	{	
ld.global.ca.u64 %rd161, [%rd159];
	}
	// end inline asm
	// begin inline asm
	{	
ld.global.ca.u64 %rd163, [%rd161];
	}
	// end inline asm
	// begin inline asm
	{	
ld.global.ca.u64 %rd165, [%rd163];
	}
	// end inline asm
	// begin inline asm
	{	
ld.global.ca.u64 %rd167, [%rd165];
	}
	// end inline asm
	// begin inline asm
	{	
ld.global.ca.u64 %rd169, [%rd167];
	}
	// end inline asm
	// begin inline asm
	{	
ld.global.ca.u64 %rd171, [%rd169];
	}
	// end inline asm
	// begin inline asm
	{	
ld.global.ca.u64 %rd173, [%rd171];
	}
	// end inline asm
	// begin inline asm
	{	
ld.global.ca.u64 %rd175, [%rd173];
	}
	// end inline asm
	// begin inline asm
	{	
ld.global.ca.u64 %rd177, [%rd175];
	}
	// end inline asm
	// begin inline asm
	{	
ld.global.ca.u64 %rd179, [%rd177];
	}
	// end inline asm
	// begin inline asm
	{	
ld.global.ca.u64 %rd181, [%rd179];
	}
	// end inline asm
	// begin inline asm
	{	
ld.global.ca.u64 %rd183, [%rd181];
	}
	// end inline asm
	// begin inline asm
	{	
ld.global.ca.u64 %rd185, [%rd183];
	}
	// end inline asm
	// begin inline asm
	{	
ld.global.ca.u64 %rd187, [%rd185];
	}
	// end inline asm
	// begin inline asm
	{	
ld.global.ca.u64 %rd189, [%rd187];
	}
	// end inline asm
	// begin inline asm
	{	
ld.global.ca.u64 %rd191, [%rd189];
	}
	// end inline asm
	// begin inline asm
	{	
ld.global.ca.u64 %rd193, [%rd191];
	}
	// end inline asm
	// begin inline asm
	{	
ld.global.ca.u64 %rd195, [%rd193];
	}
	// end inline asm
	// begin inline asm
	{	
ld.global.ca.u64 %rd197, [%rd195];
	}
	// end inline asm
	// begin inline asm
	{	
ld.global.ca.u64 %rd199, [%rd197];
	}
	// end inline asm
	// begin inline asm
	{	
ld.global.ca.u64 %rd201, [%rd199];
	}
	// end inline asm
	// begin inline asm
	{	
ld.global.ca.u64 %rd203, [%rd201];
	}
	// end inline asm
	// begin inline asm
	{	
ld.global.ca.u64 %rd205, [%rd203];
	}
	// end inline asm
	// begin inline asm
	{	
ld.global.ca.u64 %rd207, [%rd205];
	}
	// end inline asm
	// begin inline asm
	{	
ld.global.ca.u64 %rd209, [%rd207];
	}
	// end inline asm
	// begin inline asm
	{	
ld.global.ca.u64 %rd211, [%rd209];
	}
	// end inline asm
	// begin inline asm
	{	
ld.global.ca.u64 %rd213, [%rd211];
	}
	// end inline asm
	// begin inline asm
	{	
ld.global.ca.u64 %rd215, [%rd213];
	}
	// end inline asm
	// begin inline asm
	{	
ld.global.ca.u64 %rd217, [%rd215];
	}
	// end inline asm
	// begin inline asm
	{	
ld.global.ca.u64 %rd219, [%rd217];
	}
	// end inline asm
	// begin inline asm
	{	
ld.global.ca.u64 %rd221, [%rd219];
	}
	// end inline asm
	// begin inline asm
	{	
ld.global.ca.u64 %rd223, [%rd221];
	}
	// end inline asm
	// begin inline asm
	{	
ld.global.ca.u64 %rd225, [%rd223];
	}
	// end inline asm
	// begin inline asm
	{	
ld.global.ca.u64 %rd227, [%rd225];
	}
	// end inline asm
	// begin inline asm
	{	
ld.global.ca.u64 %rd229, [%rd227];
	}
	// end inline asm
	// begin inline asm
	{	
ld.global.ca.u64 %rd231, [%rd229];
	}
	// end inline asm
	// begin inline asm
	{	
ld.global.ca.u64 %rd233, [%rd231];
	}
	// end inline asm
	// begin inline asm
	{	
ld.global.ca.u64 %rd235, [%rd233];
	}
	// end inline asm
	// begin inline asm
	{	
ld.global.ca.u64 %rd237, [%rd235];
	}
	// end inline asm
	// begin inline asm
	{	
ld.global.ca.u64 %rd239, [%rd237];
	}
	// end inline asm
	// begin inline asm
	{	
ld.global.ca.u64 %rd241, [%rd239];
	}
	// end inline asm
	// begin inline asm
	{	
ld.global.ca.u64 %rd243, [%rd241];
	}
	// end inline asm
	// begin inline asm
	{	
ld.global.ca.u64 %rd245, [%rd243];
	}
	// end inline asm
	// begin inline asm
	{	
ld.global.ca.u64 %rd247, [%rd245];
	}
	// end inline asm
	// begin inline asm
	{	
ld.global.ca.u64 %rd249, [%rd247];
	}
	// end inline asm
	// begin inline asm
	{	
ld.global.ca.u64 %rd251, [%rd249];
	}
	// end inline asm
	// begin inline asm
	{	
ld.global.ca.u64 %rd253, [%rd251];
	}
	// end inline asm
	// begin inline asm
	{	
ld.global.ca.u64 %rd255, [%rd253];
	}
	// end inline asm
	// begin inline asm
	{	
ld.global.ca.u64 %rd257, [%rd255];
	}
	// end inline asm
	// begin inline asm
	{	
ld.global.ca.u64 %rd259, [%rd257];
	}
	// end inline asm
	// begin inline asm
	{	
ld.global.ca.u64 %rd261, [%rd259];
	}
	// end inline asm
	// begin inline asm
	{	
ld.global.ca.u64 %rd263, [%rd261];
	}
	// end inline asm
	// begin inline asm
	{	
ld.global.ca.u64 %rd265, [%rd263];
	}
	// end inline asm
	// begin inline asm
	{	
ld.global.ca.u64 %rd267, [%rd265];
	}
	// end inline asm
	// begin inline asm
	{	
ld.global.ca.u64 %rd269, [%rd267];
	}
	// end inline asm
	// begin inline asm
	{	
ld.global.ca.u64 %rd271, [%rd269];
	}
	// end inline asm
	// begin inline asm
	{	
ld.global.ca.u64 %rd273, [%rd271];
	}
	// end inline asm
	// begin inline asm
	{	
ld.global.ca.u64 %rd275, [%rd273];
	}
	// end inline asm
	// begin inline asm
	{	
ld.global.ca.u64 %rd277, [%rd275];
	}
	// end inline asm
	// begin inline asm
	{	
ld.global.ca.u64 %rd279, [%rd277];
	}
	// end inline asm
	// begin inline asm
	{	
ld.global.ca.u64 %rd281, [%rd279];
	}
	// end inline asm
	// begin inline asm
	{	
ld.global.ca.u64 %rd283, [%rd281];
	}
	// end inline asm
	// begin inline asm
	{	
ld.global.ca.u64 %rd285, [%rd283];
	}
	// end inline asm
	// begin inline asm
	{	
ld.global.ca.u64 %rd287, [%rd285];
	}
	// end inline asm
	// begin inline asm
	{	
ld.global.ca.u64 %rd289, [%rd287];
	}
	// end inline asm
	// begin inline asm
	{	
ld.global.ca.u64 %rd291, [%rd289];
	}
	// end inline asm
	// begin inline asm
	{	
ld.global.ca.u64 %rd293, [%rd291];
	}
	// end inline asm
	// begin inline asm
	{	
ld.global.ca.u64 %rd295, [%rd293];
	}
	// end inline asm
	// begin inline asm
	{	
ld.global.ca.u64 %rd297, [%rd295];
	}
	// end inline asm
	// begin inline asm
	{	
ld.global.ca.u64 %rd299, [%rd297];
	}
	// end inline asm
	// begin inline asm
	{	
ld.global.ca.u64 %rd301, [%rd299];
	}
	// end inline asm
	// begin inline asm
	{	
ld.global.ca.u64 %rd303, [%rd301];
	}
	// end inline asm
	// begin inline asm
	{	
ld.global.ca.u64 %rd305, [%rd303];
	}
	// end inline asm
	// begin inline asm
	{	
ld.global.ca.u64 %rd307, [%rd305];
	}
	// end inline asm
	// begin inline asm
	{	
ld.global.ca.u64 %rd309, [%rd307];
	}
	// end inline asm
	// begin inline asm
	{	
ld.global.ca.u64 %rd311, [%rd309];
	}
	// end inline asm
	// begin inline asm
	{	
ld.global.ca.u64 %rd313, [%rd311];
	}
	// end inline asm
	// begin inline asm
	{	
ld.global.ca.u64 %rd315, [%rd313];
	}
	// end inline asm
	// begin inline asm
	{	
ld.global.ca.u64 %rd317, [%rd315];
	}
	// end inline asm
	// begin inline asm
	{	
ld.global.ca.u64 %rd319, [%rd317];
	}
	// end inline asm
	// begin inline asm
	{	
ld.global.ca.u64 %rd321, [%rd319];
	}
	// end inline asm
	// begin inline asm
	{	
ld.global.ca.u64 %rd323, [%rd321];
	}
	// end inline asm
	// begin inline asm
	{	
ld.global.ca.u64 %rd325, [%rd323];
	}
	// end inline asm
	// begin inline asm
	{	
ld.global.ca.u64 %rd327, [%rd325];
	}
	// end inline asm
	// begin inline asm
	{	
ld.global.ca.u64 %rd329, [%rd327];
	}
	// end inline asm
	// begin inline asm
	{	
ld.global.ca.u64 %rd331, [%rd329];
	}
	// end inline asm
	// begin inline asm
	{	
ld.global.ca.u64 %rd333, [%rd331];
	}
	// end inline asm
	// begin inline asm
	{	
ld.global.ca.u64 %rd335, [%rd333];
	}
	// end inline asm
	// begin inline asm
	{	
ld.global.ca.u64 %rd337, [%rd335];
	}
	// end inline asm
	// begin inline asm
	{	
ld.global.ca.u64 %rd339, [%rd337];
	}
	// end inline asm
	// begin inline asm
	{	
ld.global.ca.u64 %rd341, [%rd339];
	}
	// end inline asm
	// begin inline asm
	{	
ld.global.ca.u64 %rd343, [%rd341];
	}
	// end inline asm
	// begin inline asm
	{	
ld.global.ca.u64 %rd345, [%rd343];
	}
	// end inline asm
	// begin inline asm
	{	
ld.global.ca.u64 %rd347, [%rd345];
	}
	// end inline asm
	// begin inline asm
	{	
ld.global.ca.u64 %rd349, [%rd347];
	}
	// end inline asm
	// begin inline asm
	{	
ld.global.ca.u64 %rd351, [%rd349];
	}
	// end inline asm
	// begin inline asm
	{	
ld.global.ca.u64 %rd353, [%rd351];
	}
	// end inline asm
	// begin inline asm
	{	
ld.global.ca.u64 %rd355, [%rd353];
	}
	// end inline asm
	// begin inline asm
	{	
ld.global.ca.u64 %rd357, [%rd355];
	}
	// end inline asm
	// begin inline asm
	{	
ld.global.ca.u64 %rd359, [%rd357];
	}
	// end inline asm
	// begin inline asm
	{	
ld.global.ca.u64 %rd361, [%rd359];
	}
	// end inline asm
	// begin inline asm
	{	
ld.global.ca.u64 %rd363, [%rd361];
	}
	// end inline asm
	// begin inline asm
	{	
ld.global.ca.u64 %rd365, [%rd363];
	}
	// end inline asm
	// begin inline asm
	{	
ld.global.ca.u64 %rd367, [%rd365];
	}
	// end inline asm
	// begin inline asm
	{	
ld.global.ca.u64 %rd369, [%rd367];
	}
	// end inline asm
	// begin inline asm
	{	
ld.global.ca.u64 %rd371, [%rd369];
	}
	// end inline asm
	// begin inline asm
	{	
ld.global.ca.u64 %rd373, [%rd371];
	}
	// end inline asm
	// begin inline asm
	{	
ld.global.ca.u64 %rd375, [%rd373];
	}
	// end inline asm
	// begin inline asm
	{	
ld.global.ca.u64 %rd377, [%rd375];
	}
	// end inline asm
	// begin inline asm
	{	
ld.global.ca.u64 %rd379, [%rd377];
	}
	// end inline asm
	// begin inline asm
	{	
ld.global.ca.u64 %rd381, [%rd379];
	}
	// end inline asm
	// begin inline asm
	{	
ld.global.ca.u64 %rd383, [%rd381];
	}
	// end inline asm
	// begin inline asm
	{	
ld.global.ca.u64 %rd385, [%rd383];
	}
	// end inline asm
	// begin inline asm
	{	
ld.global.ca.u64 %rd387, [%rd385];
	}
	// end inline asm
	// begin inline asm
	{	
ld.global.ca.u64 %rd389, [%rd387];
	}
	// end inline asm
	// begin inline asm
	{	
ld.global.ca.u64 %rd391, [%rd389];
	}
	// end inline asm
	// begin inline asm
	{	
ld.global.ca.u64 %rd393, [%rd391];
	}
	// end inline asm
	// begin inline asm
	{	
ld.global.ca.u64 %rd395, [%rd393];
	}
	// end inline asm
	// begin inline asm
	{	
ld.global.ca.u64 %rd397, [%rd395];
	}
	// end inline asm
	// begin inline asm
	{	
ld.global.ca.u64 %rd399, [%rd397];
	}
	// end inline asm
	// begin inline asm
	{	
ld.global.ca.u64 %rd401, [%rd399];
	}
	// end inline asm
	// begin inline asm
	{	
ld.global.ca.u64 %rd403, [%rd401];
	}
	// end inline asm
	// begin inline asm
	{	
ld.global.ca.u64 %rd405, [%rd403];
	}
	// end inline asm
	// begin inline asm
	{	
ld.global.ca.u64 %rd407, [%rd405];
	}
	// end inline asm
	// begin inline asm
	{	
ld.global.ca.u64 %rd409, [%rd407];
	}
	// end inline asm
	// begin inline asm
	{	
ld.global.ca.u64 %rd411, [%rd409];
	}
	// end inline asm
	// begin inline asm
	{	
ld.global.ca.u64 %rd413, [%rd411];
	}
	// end inline asm
	// begin inline asm
	{	
ld.global.ca.u64 %rd415, [%rd413];
	}
	// end inline asm
	// begin inline asm
	{	
ld.global.ca.u64 %rd417, [%rd415];
	}
	// end inline asm
	// begin inline asm
	{	
ld.global.ca.u64 %rd419, [%rd417];
	}
	// end inline asm
	// begin inline asm
	{	
ld.global.ca.u64 %rd421, [%rd419];
	}
	// end inline asm
	// begin inline asm
	{	
ld.global.ca.u64 %rd423, [%rd421];
	}
	// end inline asm
	// begin inline asm
	{	
ld.global.ca.u64 %rd425, [%rd423];
	}
	// end inline asm
	// begin inline asm
	{	
ld.global.ca.u64 %rd427, [%rd425];
	}
	// end inline asm
	// begin inline asm
	{	
ld.global.ca.u64 %rd429, [%rd427];
	}
	// end inline asm
	// begin inline asm
	{	
ld.global.ca.u64 %rd431, [%rd429];
	}
	// end inline asm
	// begin inline asm
	{	
ld.global.ca.u64 %rd433, [%rd431];
	}
	// end inline asm
	// begin inline asm
	{	
ld.global.ca.u64 %rd435, [%rd433];
	}
	// end inline asm
	// begin inline asm
	{	
ld.global.ca.u64 %rd437, [%rd435];
	}
	// end inline asm
	// begin inline asm
	{	
ld.global.ca.u64 %rd439, [%rd437];
	}
	// end inline asm
	// begin inline asm
	{	
ld.global.ca.u64 %rd441, [%rd439];
	}
	// end inline asm
	// begin inline asm
	{	
ld.global.ca.u64 %rd443, [%rd441];
	}
	// end inline asm
	// begin inline asm
	{	
ld.global.ca.u64 %rd445, [%rd443];
	}
	// end inline asm
	// begin inline asm
	{	
ld.global.ca.u64 %rd447, [%rd445];
	}
	// end inline asm
	// begin inline asm
	{	
ld.global.ca.u64 %rd449, [%rd447];
	}
	// end inline asm
	// begin inline asm
	{	
ld.global.ca.u64 %rd451, [%rd449];
	}
	// end inline asm
	// begin inline asm
	{	
ld.global.ca.u64 %rd453, [%rd451];
	}
	// end inline asm
	// begin inline asm
	{	
ld.global.ca.u64 %rd455, [%rd453];
	}
	// end inline asm
	// begin inline asm
	{	
ld.global.ca.u64 %rd457, [%rd455];
	}
	// end inline asm
	// begin inline asm
	{	
ld.global.ca.u64 %rd459, [%rd457];
	}
	// end inline asm
	// begin inline asm
	{	
ld.global.ca.u64 %rd461, [%rd459];
	}
	// end inline asm
	// begin inline asm
	{	
ld.global.ca.u64 %rd463, [%rd461];
	}
	// end inline asm
	// begin inline asm
	{	
ld.global.ca.u64 %rd465, [%rd463];
	}
	// end inline asm
	// begin inline asm
	{	
ld.global.ca.u64 %rd467, [%rd465];
	}
	// end inline asm
	// begin inline asm
	{	
ld.global.ca.u64 %rd469, [%rd467];
	}
	// end inline asm
	// begin inline asm
	{	
ld.global.ca.u64 %rd471, [%rd469];
	}
	// end inline asm
	// begin inline asm
	{	
ld.global.ca.u64 %rd473, [%rd471];
	}
	// end inline asm
	// begin inline asm
	{	
ld.global.ca.u64 %rd475, [%rd473];
	}
	// end inline asm
	// begin inline asm
	{	
ld.global.ca.u64 %rd477, [%rd475];
	}
	// end inline asm
	// begin inline asm
	{	
ld.global.ca.u64 %rd479, [%rd477];
	}
	// end inline asm
	// begin inline asm
	{	
ld.global.ca.u64 %rd481, [%rd479];
	}
	// end inline asm
	// begin inline asm
	{	
ld.global.ca.u64 %rd483, [%rd481];
	}
	// end inline asm
	// begin inline asm
	{	
ld.global.ca.u64 %rd485, [%rd483];
	}
	// end inline asm
	// begin inline asm
	{	
ld.global.ca.u64 %rd487, [%rd485];
	}
	// end inline asm
	// begin inline asm
	{	
ld.global.ca.u64 %rd489, [%rd487];
	}
	// end inline asm
	// begin inline asm
	{	
ld.global.ca.u64 %rd491, [%rd489];
	}
	// end inline asm
	// begin inline asm
	{	
ld.global.ca.u64 %rd493, [%rd491];
	}
	// end inline asm
	// begin inline asm
	{	
ld.global.ca.u64 %rd495, [%rd493];
	}
	// end inline asm
	// begin inline asm
	{	
ld.global.ca.u64 %rd497, [%rd495];
	}
	// end inline asm
	// begin inline asm
	{	
ld.global.ca.u64 %rd499, [%rd497];
	}
	// end inline asm
	// begin inline asm
	{	
ld.global.ca.u64 %rd501, [%rd499];
	}
	// end inline asm
	// begin inline asm
	{	
ld.global.ca.u64 %rd503, [%rd501];
	}
	// end inline asm
	// begin inline asm
	{	
ld.global.ca.u64 %rd505, [%rd503];
	}
	// end inline asm
	// begin inline asm
	{	
ld.global.ca.u64 %rd507, [%rd505];
	}
	// end inline asm
	// begin inline asm
	{	
ld.global.ca.u64 %rd509, [%rd507];
	}
	// end inline asm
	// begin inline asm
	{	
ld.global.ca.u64 %rd511, [%rd509];
	}
	// end inline asm
	// begin inline asm
	{	
ld.global.ca.u64 %rd513, [%rd511];
	}
	// end inline asm
	// begin inline asm
	{	
ld.global.ca.u64 %rd515, [%rd513];
	}
	// end inline asm
	// begin inline asm
	{	
ld.global.ca.u64 %rd517, [%rd515];
	}
	// end inline asm
	// begin inline asm
	{	
ld.global.ca.u64 %rd519, [%rd517];
	}
	// end inline asm
	// begin inline asm
	{	
ld.global.ca.u64 %rd521, [%rd519];
	}
	// end inline asm
	// begin inline asm
	{	
ld.global.ca.u64 %rd523, [%rd521];
	}
	// end inline asm
	// begin inline asm
	{	
ld.global.ca.u64 %rd525, [%rd523];
	}
	// end inline asm
	// begin inline asm
	{	
ld.global.ca.u64 %rd527, [%rd525];
	}
	// end inline asm
	// begin inline asm
	{	
ld.global.ca.u64 %rd529, [%rd527];
	}
	// end inline asm
	// begin inline asm
	{	
ld.global.ca.u64 %rd531, [%rd529];
	}
	// end inline asm
	// begin inline asm
	{	
ld.global.ca.u64 %rd533, [%rd531];
	}
	// end inline asm
	// begin inline asm
	{	
ld.global.ca.u64 %rd535, [%rd533];
	}
	// end inline asm
	// begin inline asm
	{	
ld.global.ca.u64 %rd537, [%rd535];
	}
	// end inline asm
	// begin inline asm
	{	
ld.global.ca.u64 %rd539, [%rd537];
	}
	// end inline asm
	// begin inline asm
	{	
ld.global.ca.u64 %rd541, [%rd539];
	}
	// end inline asm
	// begin inline asm
	{	
ld.global.ca.u64 %rd543, [%rd541];
	}
	// end inline asm
	// begin inline asm
	{	
ld.global.ca.u64 %rd545, [%rd543];
	}
	// end inline asm
	// begin inline asm
	{	
ld.global.ca.u64 %rd547, [%rd545];
	}
	// end inline asm
	// begin inline asm
	{	
ld.global.ca.u64 %rd549, [%rd547];
	}
	// end inline asm
	// begin inline asm
	{	
ld.global.ca.u64 %rd551, [%rd549];
	}
	// end inline asm
	// begin inline asm
	{	
ld.global.ca.u64 %rd553, [%rd551];
	}
	// end inline asm
	// begin inline asm
	{	
ld.global.ca.u64 %rd555, [%rd553];
	}
	// end inline asm
	// begin inline asm
	{	
ld.global.ca.u64 %rd557, [%rd555];
	}
	// end inline asm
	// begin inline asm
	{	
ld.global.ca.u64 %rd559, [%rd557];
	}
	// end inline asm
	// begin inline asm
	{	
ld.global.ca.u64 %rd561, [%rd559];
	}
	// end inline asm
	// begin inline asm
	{	
ld.global.ca.u64 %rd563, [%rd561];
	}
	// end inline asm
	// begin inline asm
	{	
ld.global.ca.u64 %rd565, [%rd563];
	}
	// end inline asm
	// begin inline asm
	{	
ld.global.ca.u64 %rd567, [%rd565];
	}
	// end inline asm
	// begin inline asm
	{	
ld.global.ca.u64 %rd569, [%rd567];
	}
	// end inline asm
	// begin inline asm
	{	
ld.global.ca.u64 %rd571, [%rd569];
	}
	// end inline asm
	// begin inline asm
	{	
ld.global.ca.u64 %rd573, [%rd571];
	}
	// end inline asm
	// begin inline asm
	{	
ld.global.ca.u64 %rd575, [%rd573];
	}
	// end inline asm
	// begin inline asm
	{	
ld.global.ca.u64 %rd577, [%rd575];
	}
	// end inline asm
	// begin inline asm
	{	
ld.global.ca.u64 %rd579, [%rd577];
	}
	// end inline asm
	// begin inline asm
	{	
ld.global.ca.u64 %rd581, [%rd579];
	}
	// end inline asm
	// begin inline asm
	{	
ld.global.ca.u64 %rd583, [%rd581];
	}
	// end inline asm
	// begin inline asm
	{	
ld.global.ca.u64 %rd585, [%rd583];
	}
	// end inline asm
	// begin inline asm
	{	
ld.global.ca.u64 %rd587, [%rd585];
	}
	// end inline asm
	// begin inline asm
	{	
ld.global.ca.u64 %rd589, [%rd587];
	}
	// end inline asm
	// begin inline asm
	{	
ld.global.ca.u64 %rd591, [%rd589];
	}
	// end inline asm
	// begin inline asm
	{	
ld.global.ca.u64 %rd593, [%rd591];
	}
	// end inline asm
	// begin inline asm
	{	
ld.global.ca.u64 %rd595, [%rd593];
	}
	// end inline asm
	// begin inline asm
	{	
ld.global.ca.u64 %rd597, [%rd595];
	}
	// end inline asm
	// begin inline asm
	{	
ld.global.ca.u64 %rd599, [%rd597];
	}
	// end inline asm
	// begin inline asm
	{	
ld.global.ca.u64 %rd601, [%rd599];
	}
	// end inline asm
	// begin inline asm
	{	
ld.global.ca.u64 %rd603, [%rd601];
	}
	// end inline asm
	// begin inline asm
	{	
ld.global.ca.u64 %rd605, [%rd603];
	}
	// end inline asm
	// begin inline asm
	{	
ld.global.ca.u64 %rd607, [%rd605];
	}
	// end inline asm
	// begin inline asm
	{	
ld.global.ca.u64 %rd609, [%rd607];
	}
	// end inline asm
	// begin inline asm
	{	
ld.global.ca.u64 %rd611, [%rd609];
	}
	// end inline asm
	// begin inline asm
	{	
ld.global.ca.u64 %rd613, [%rd611];
	}
	// end inline asm
	// begin inline asm
	{	
ld.global.ca.u64 %rd615, [%rd613];
	}
	// end inline asm
	// begin inline asm
	{	
ld.global.ca.u64 %rd617, [%rd615];
	}
	// end inline asm
	// begin inline asm
	{	
ld.global.ca.u64 %rd619, [%rd617];
	}
	// end inline asm
	// begin inline asm
	{	
ld.global.ca.u64 %rd621, [%rd619];
	}
	// end inline asm
	// begin inline asm
	{	
ld.global.ca.u64 %rd623, [%rd621];
	}
	// end inline asm
	// begin inline asm
	{	
ld.global.ca.u64 %rd625, [%rd623];
	}
	// end inline asm
	// begin inline asm
	{	
ld.global.ca.u64 %rd627, [%rd625];
	}
	// end inline asm
	// begin inline asm
	{	
ld.global.ca.u64 %rd629, [%rd627];
	}
	// end inline asm
	// begin inline asm
	{	
ld.global.ca.u64 %rd631, [%rd629];
	}
	// end inline asm
	// begin inline asm
	{	
ld.global.ca.u64 %rd633, [%rd631];
	}
	// end inline asm
	// begin inline asm
	{	
ld.global.ca.u64 %rd635, [%rd633];
	}
	// end inline asm
	// begin inline asm
	{	
ld.global.ca.u64 %rd637, [%rd635];
	}
	// end inline asm
	// begin inline asm
	{	
ld.global.ca.u64 %rd639, [%rd637];
	}
	// end inline asm
	// begin inline asm
	{	
ld.global.ca.u64 %rd641, [%rd639];
	}
	// end inline asm
	// begin inline asm
	{	
ld.global.ca.u64 %rd643, [%rd641];
	}
	// end inline asm
	// begin inline asm
	{	
ld.global.ca.u64 %rd645, [%rd643];
	}
	// end inline asm
	// begin inline asm
	{	
ld.global.ca.u64 %rd647, [%rd645];
	}
	// end inline asm
	// begin inline asm
	{	
ld.global.ca.u64 %rd649, [%rd647];
	}
	// end inline asm
	// begin inline asm
	{	
ld.global.ca.u64 %rd651, [%rd649];
	}
	// end inline asm
	// begin inline asm
	{	
ld.global.ca.u64 %rd653, [%rd651];
	}
	// end inline asm
	// begin inline asm
	{	
ld.global.ca.u64 %rd655, [%rd653];
	}
	// end inline asm
	// begin inline asm
	{	
ld.global.ca.u64 %rd657, [%rd655];
	}
	// end inline asm
	// begin inline asm
	{	
ld.global.ca.u64 %rd659, [%rd657];
	}
	// end inline asm
	// begin inline asm
	{	
ld.global.ca.u64 %rd661, [%rd659];
	}
	// end inline asm
	// begin inline asm
	{	
ld.global.ca.u64 %rd663, [%rd661];
	}
	// end inline asm
	// begin inline asm
	{	
ld.global.ca.u64 %rd665, [%rd663];
	}
	// end inline asm
	// begin inline asm
	{	
ld.global.ca.u64 %rd667, [%rd665];
	}
	// end inline asm
	// begin inline asm
	{	
ld.global.ca.u64 %rd669, [%rd667];
	}
	// end inline asm
	// begin inline asm
	{	
ld.global.ca.u64 %rd671, [%rd669];
	}
	// end inline asm
	// begin inline asm
	{	
ld.global.ca.u64 %rd673, [%rd671];
	}
	// end inline asm
	// begin inline asm
	{	
ld.global.ca.u64 %rd675, [%rd673];
	}
	// end inline asm
	// begin inline asm
	{	
ld.global.ca.u64 %rd677, [%rd675];
	}
	// end inline asm
	// begin inline asm
	{	
ld.global.ca.u64 %rd679, [%rd677];
	}
	// end inline asm
	// begin inline asm
	{	
ld.global.ca.u64 %rd681, [%rd679];
	}
	// end inline asm
	// begin inline asm
	{	
ld.global.ca.u64 %rd683, [%rd681];
	}
	// end inline asm
	// begin inline asm
	{	
ld.global.ca.u64 %rd685, [%rd683];
	}
	// end inline asm
	// begin inline asm
	{	
ld.global.ca.u64 %rd687, [%rd685];
	}
	// end inline asm
	// begin inline asm
	{	
ld.global.ca.u64 %rd689, [%rd687];
	}
	// end inline asm
	// begin inline asm
	{	
ld.global.ca.u64 %rd691, [%rd689];
	}
	// end inline asm
	// begin inline asm
	{	
ld.global.ca.u64 %rd693, [%rd691];
	}
	// end inline asm
	// begin inline asm
	{	
ld.global.ca.u64 %rd695, [%rd693];
	}
	// end inline asm
	// begin inline asm
	{	
ld.global.ca.u64 %rd697, [%rd695];
	}
	// end inline asm
	// begin inline asm
	{	
ld.global.ca.u64 %rd699, [%rd697];
	}
	// end inline asm
	// begin inline asm
	{	
ld.global.ca.u64 %rd701, [%rd699];
	}
	// end inline asm
	// begin inline asm
	{	
ld.global.ca.u64 %rd703, [%rd701];
	}
	// end inline asm
	// begin inline asm
	{	
ld.global.ca.u64 %rd705, [%rd703];
	}
	// end inline asm
	// begin inline asm
	{	
ld.global.ca.u64 %rd707, [%rd705];
	}
	// end inline asm
	// begin inline asm
	{	
ld.global.ca.u64 %rd709, [%rd707];
	}
	// end inline asm
	// begin inline asm
	{	
ld.global.ca.u64 %rd711, [%rd709];
	}
	// end inline asm
	// begin inline asm
	{	
ld.global.ca.u64 %rd713, [%rd711];
	}
	// end inline asm
	// begin inline asm
	{	
ld.global.ca.u64 %rd715, [%rd713];
	}
	// end inline asm
	// begin inline asm
	{	
ld.global.ca.u64 %rd717, [%rd715];
	}
	// end inline asm
	// begin inline asm
	{	
ld.global.ca.u64 %rd719, [%rd717];
	}
	// end inline asm
	// begin inline asm
	{	
ld.global.ca.u64 %rd721, [%rd719];
	}
	// end inline asm
	// begin inline asm
	{	
ld.global.ca.u64 %rd723, [%rd721];
	}
	// end inline asm
	// begin inline asm
	{	
ld.global.ca.u64 %rd725, [%rd723];
	}
	// end inline asm
	// begin inline asm
	{	
ld.global.ca.u64 %rd727, [%rd725];
	}
	// end inline asm
	// begin inline asm
	{	
ld.global.ca.u64 %rd729, [%rd727];
	}
	// end inline asm
	// begin inline asm
	{	
ld.global.ca.u64 %rd731, [%rd729];
	}
	// end inline asm
	// begin inline asm
	{	
ld.global.ca.u64 %rd733, [%rd731];
	}
	// end inline asm
	// begin inline asm
	{	
ld.global.ca.u64 %rd735, [%rd733];
	}
	// end inline asm
	// begin inline asm
	{	
ld.global.ca.u64 %rd737, [%rd735];
	}
	// end inline asm
	// begin inline asm
	{	
ld.global.ca.u64 %rd739, [%rd737];
	}
	// end inline asm
	// begin inline asm
	{	
ld.global.ca.u64 %rd741, [%rd739];
	}
	// end inline asm
	// begin inline asm
	{	
ld.global.ca.u64 %rd743, [%rd741];
	}
	// end inline asm
	// begin inline asm
	{	
ld.global.ca.u64 %rd745, [%rd743];
	}
	// end inline asm
	// begin inline asm
	{	
ld.global.ca.u64 %rd747, [%rd745];
	}
	// end inline asm
	// begin inline asm
	{	
ld.global.ca.u64 %rd749, [%rd747];
	}
	// end inline asm
	// begin inline asm
	{	
ld.global.ca.u64 %rd751, [%rd749];
	}
	// end inline asm
	// begin inline asm
	{	
ld.global.ca.u64 %rd753, [%rd751];
	}
	// end inline asm
	// begin inline asm
	{	
ld.global.ca.u64 %rd755, [%rd753];
	}
	// end inline asm
	// begin inline asm
	{	
ld.global.ca.u64 %rd757, [%rd755];
	}
	// end inline asm
	// begin inline asm
	{	
ld.global.ca.u64 %rd759, [%rd757];
	}
	// end inline asm
	// begin inline asm
	{	
ld.global.ca.u64 %rd761, [%rd759];
	}
	// end inline asm
	// begin inline asm
	{	
ld.global.ca.u64 %rd763, [%rd761];
	}
	// end inline asm
	// begin inline asm
	{	
ld.global.ca.u64 %rd765, [%rd763];
	}
	// end inline asm
	// begin inline asm
	{	
ld.global.ca.u64 %rd767, [%rd765];
	}
	// end inline asm
	// begin inline asm
	{	
ld.global.ca.u64 %rd769, [%rd767];
	}
	// end inline asm
	// begin inline asm
	{	
ld.global.ca.u64 %rd771, [%rd769];
	}
	// end inline asm
	// begin inline asm
	{	
ld.global.ca.u64 %rd773, [%rd771];
	}
	// end inline asm
	// begin inline asm
	{	
ld.global.ca.u64 %rd775, [%rd773];
	}
	// end inline asm
	// begin inline asm
	{	
ld.global.ca.u64 %rd777, [%rd775];
	}
	// end inline asm
	// begin inline asm
	{	
ld.global.ca.u64 %rd779, [%rd777];
	}
	// end inline asm
	// begin inline asm
	{	
ld.global.ca.u64 %rd781, [%rd779];
	}
	// end inline asm
	// begin inline asm
	{	
ld.global.ca.u64 %rd783, [%rd781];
	}
	// end inline asm
	// begin inline asm
	{	
ld.global.ca.u64 %rd785, [%rd783];
	}
	// end inline asm
	// begin inline asm
	{	
ld.global.ca.u64 %rd787, [%rd785];
	}
	// end inline asm
	// begin inline asm
	{	
ld.global.ca.u64 %rd789, [%rd787];
	}
	// end inline asm
	// begin inline asm
	{	
ld.global.ca.u64 %rd791, [%rd789];
	}
	// end inline asm
	// begin inline asm
	{	
ld.global.ca.u64 %rd793, [%rd791];
	}
	// end inline asm
	// begin inline asm
	{	
ld.global.ca.u64 %rd795, [%rd793];
	}
	// end inline asm
	// begin inline asm
	{	
ld.global.ca.u64 %rd797, [%rd795];
	}
	// end inline asm
	// begin inline asm
	{	
ld.global.ca.u64 %rd799, [%rd797];
	}
	// end inline asm
	// begin inline asm
	{	
ld.global.ca.u64 %rd801, [%rd799];
	}
	// end inline asm
	// begin inline asm
	{	
ld.global.ca.u64 %rd803, [%rd801];
	}
	// end inline asm
	// begin inline asm
	{	
ld.global.ca.u64 %rd805, [%rd803];
	}
	// end inline asm
	// begin inline asm
	{	
ld.global.ca.u64 %rd807, [%rd805];
	}
	// end inline asm
	// begin inline asm
	{	
ld.global.ca.u64 %rd809, [%rd807];
	}
	// end inline asm
	// begin inline asm
	{	
ld.global.ca.u64 %rd811, [%rd809];
	}
	// end inline asm
	// begin inline asm
	{	
ld.global.ca.u64 %rd813, [%rd811];
	}
	// end inline asm
	// begin inline asm
	{	
ld.global.ca.u64 %rd815, [%rd813];
	}
	// end inline asm
	// begin inline asm
	{	
ld.global.ca.u64 %rd817, [%rd815];
	}
	// end inline asm
	// begin inline asm
	{	
ld.global.ca.u64 %rd819, [%rd817];
	}
	// end inline asm
	// begin inline asm
	{	
ld.global.ca.u64 %rd821, [%rd819];
	}
	// end inline asm
	// begin inline asm
	{	
ld.global.ca.u64 %rd823, [%rd821];
	}
	// end inline asm
	// begin inline asm
	{	
ld.global.ca.u64 %rd825, [%rd823];
	}
	// end inline asm
	// begin inline asm
	{	
ld.global.ca.u64 %rd827, [%rd825];
	}
	// end inline asm
	// begin inline asm
	{	
ld.global.ca.u64 %rd829, [%rd827];
	}
	// end inline asm
	// begin inline asm
	{	
ld.global.ca.u64 %rd831, [%rd829];
	}
	// end inline asm
	// begin inline asm
	{	
ld.global.ca.u64 %rd833, [%rd831];
	}
	// end inline asm
	// begin inline asm
	{	
ld.global.ca.u64 %rd835, [%rd833];
	}
	// end inline asm
	// begin inline asm
	{	
ld.global.ca.u64 %rd837, [%rd835];
	}
	// end inline asm
	// begin inline asm
	{	
ld.global.ca.u64 %rd839, [%rd837];
	}
	// end inline asm
	// begin inline asm
	{	
ld.global.ca.u64 %rd841, [%rd839];
	}
	// end inline asm
	// begin inline asm
	{	
ld.global.ca.u64 %rd843, [%rd841];
	}
	// end inline asm
	// begin inline asm
	{	
ld.global.ca.u64 %rd845, [%rd843];
	}
	// end inline asm
	// begin inline asm
	{	
ld.global.ca.u64 %rd847, [%rd845];
	}
	// end inline asm
	// begin inline asm
	{	
ld.global.ca.u64 %rd849, [%rd847];
	}
	// end inline asm
	// begin inline asm
	{	
ld.global.ca.u64 %rd851, [%rd849];
	}
	// end inline asm
	// begin inline asm
	{	
ld.global.ca.u64 %rd853, [%rd851];
	}
	// end inline asm
	// begin inline asm
	{	
ld.global.ca.u64 %rd855, [%rd853];
	}
	// end inline asm
	// begin inline asm
	{	
ld.global.ca.u64 %rd857, [%rd855];
	}
	// end inline asm
	// begin inline asm
	{	
ld.global.ca.u64 %rd859, [%rd857];
	}
	// end inline asm
	// begin inline asm
	{	
ld.global.ca.u64 %rd861, [%rd859];
	}
	// end inline asm
	// begin inline asm
	{	
ld.global.ca.u64 %rd863, [%rd861];
	}
	// end inline asm
	// begin inline asm
	{	
ld.global.ca.u64 %rd865, [%rd863];
	}
	// end inline asm
	// begin inline asm
	{	
ld.global.ca.u64 %rd867, [%rd865];
	}
	// end inline asm
	// begin inline asm
	{	
ld.global.ca.u64 %rd869, [%rd867];
	}
	// end inline asm
	// begin inline asm
	{	
ld.global.ca.u64 %rd871, [%rd869];
	}
	// end inline asm
	// begin inline asm
	{	
ld.global.ca.u64 %rd873, [%rd871];
	}
	// end inline asm
	// begin inline asm
	{	
ld.global.ca.u64 %rd875, [%rd873];
	}
	// end inline asm
	// begin inline asm
	{	
ld.global.ca.u64 %rd877, [%rd875];
	}
	// end inline asm
	// begin inline asm
	{	
ld.global.ca.u64 %rd879, [%rd877];
	}
	// end inline asm
	// begin inline asm
	{	
ld.global.ca.u64 %rd881, [%rd879];
	}
	// end inline asm
	// begin inline asm
	{	
ld.global.ca.u64 %rd883, [%rd881];
	}
	// end inline asm
	// begin inline asm
	{	
ld.global.ca.u64 %rd885, [%rd883];
	}
	// end inline asm
	// begin inline asm
	{	
ld.global.ca.u64 %rd887, [%rd885];
	}
	// end inline asm
	// begin inline asm
	{	
ld.global.ca.u64 %rd889, [%rd887];
	}
	// end inline asm
	// begin inline asm
	{	
ld.global.ca.u64 %rd891, [%rd889];
	}
	// end inline asm
	// begin inline asm
	{	
ld.global.ca.u64 %rd893, [%rd891];
	}
	// end inline asm
	// begin inline asm
	{	
ld.global.ca.u64 %rd895, [%rd893];
	}
	// end inline asm
	// begin inline asm
	{	
ld.global.ca.u64 %rd897, [%rd895];
	}
	// end inline asm
	// begin inline asm
	{	
ld.global.ca.u64 %rd899, [%rd897];
	}
	// end inline asm
	// begin inline asm
	{	
ld.global.ca.u64 %rd901, [%rd899];
	}
	// end inline asm
	// begin inline asm
	{	
ld.global.ca.u64 %rd903, [%rd901];
	}
	// end inline asm
	// begin inline asm
	{	
ld.global.ca.u64 %rd905, [%rd903];
	}
	// end inline asm
	// begin inline asm
	{	
ld.global.ca.u64 %rd907, [%rd905];
	}
	// end inline asm
	// begin inline asm
	{	
ld.global.ca.u64 %rd909, [%rd907];
	}
	// end inline asm
	// begin inline asm
	{	
ld.global.ca.u64 %rd911, [%rd909];
	}
	// end inline asm
	// begin inline asm
	{	
ld.global.ca.u64 %rd913, [%rd911];
	}
	// end inline asm
	// begin inline asm
	{	
ld.global.ca.u64 %rd915, [%rd913];
	}
	// end inline asm
	// begin inline asm
	{	
ld.global.ca.u64 %rd917, [%rd915];
	}
	// end inline asm
	// begin inline asm
	{	
ld.global.ca.u64 %rd919, [%rd917];
	}
	// end inline asm
	// begin inline asm
	{	
ld.global.ca.u64 %rd921, [%rd919];
	}
	// end inline asm
	// begin inline asm
	{	
ld.global.ca.u64 %rd923, [%rd921];
	}
	// end inline asm
	// begin inline asm
	{	
ld.global.ca.u64 %rd925, [%rd923];
	}
	// end inline asm
	// begin inline asm
	{	
ld.global.ca.u64 %rd927, [%rd925];
	}
	// end inline asm
	// begin inline asm
	{	
ld.global.ca.u64 %rd929, [%rd927];
	}
	// end inline asm
	// begin inline asm
	{	
ld.global.ca.u64 %rd931, [%rd929];
	}
	// end inline asm
	// begin inline asm
	{	
ld.global.ca.u64 %rd933, [%rd931];
	}
	// end inline asm
	// begin inline asm
	{	
ld.global.ca.u64 %rd935, [%rd933];
	}
	// end inline asm
	// begin inline asm
	{	
ld.global.ca.u64 %rd937, [%rd935];
	}
	// end inline asm
	// begin inline asm
	{	
ld.global.ca.u64 %rd939, [%rd937];
	}
	// end inline asm
	// begin inline asm
	{	
ld.global.ca.u64 %rd941, [%rd939];
	}
	// end inline asm
	// begin inline asm
	{	
ld.global.ca.u64 %rd943, [%rd941];
	}
	// end inline asm
	// begin inline asm
	{	
ld.global.ca.u64 %rd945, [%rd943];
	}
	// end inline asm
	// begin inline asm
	{	
ld.global.ca.u64 %rd947, [%rd945];
	}
	// end inline asm
	// begin inline asm
	{	
ld.global.ca.u64 %rd949, [%rd947];
	}
	// end inline asm
	// begin inline asm
	{	
ld.global.ca.u64 %rd951, [%rd949];
	}
	// end inline asm
	// begin inline asm
	{	
ld.global.ca.u64 %rd953, [%rd951];
	}
	// end inline asm
	// begin inline asm
	{	
ld.global.ca.u64 %rd955, [%rd953];
	}
	// end inline asm
	// begin inline asm
	{	
ld.global.ca.u64 %rd957, [%rd955];
	}
	// end inline asm
	// begin inline asm
	{	
ld.global.ca.u64 %rd959, [%rd957];
	}
	// end inline asm
	// begin inline asm
	{	
ld.global.ca.u64 %rd961, [%rd959];
	}
	// end inline asm
	// begin inline asm
	{	
ld.global.ca.u64 %rd963, [%rd961];
	}
	// end inline asm
	// begin inline asm
	{	
ld.global.ca.u64 %rd965, [%rd963];
	}
	// end inline asm
	// begin inline asm
	{	
ld.global.ca.u64 %rd967, [%rd965];
	}
	// end inline asm
	// begin inline asm
	{	
ld.global.ca.u64 %rd969, [%rd967];
	}
	// end inline asm
	// begin inline asm
	{	
ld.global.ca.u64 %rd971, [%rd969];
	}
	// end inline asm
	// begin inline asm
	{	
ld.global.ca.u64 %rd973, [%rd971];
	}
	// end inline asm
	// begin inline asm
	{	
ld.global.ca.u64 %rd975, [%rd973];
	}
	// end inline asm
	// begin inline asm
	{	
ld.global.ca.u64 %rd977, [%rd975];
	}
	// end inline asm
	// begin inline asm
	{	
ld.global.ca.u64 %rd979, [%rd977];
	}
	// end inline asm
	// begin inline asm
	{	
ld.global.ca.u64 %rd981, [%rd979];
	}
	// end inline asm
	// begin inline asm
	{	
ld.global.ca.u64 %rd983, [%rd981];
	}
	// end inline asm
	// begin inline asm
	{	
ld.global.ca.u64 %rd985, [%rd983];
	}
	// end inline asm
	// begin inline asm
	{	
ld.global.ca.u64 %rd987, [%rd985];
	}
	// end inline asm
	// begin inline asm
	{	
ld.global.ca.u64 %rd989, [%rd987];
	}
	// end inline asm
	// begin inline asm
	{	
ld.global.ca.u64 %rd991, [%rd989];
	}
	// end inline asm
	// begin inline asm
	{	
ld.global.ca.u64 %rd993, [%rd991];
	}
	// end inline asm
	// begin inline asm
	{	
ld.global.ca.u64 %rd995, [%rd993];
	}
	// end inline asm
	// begin inline asm
	{	
ld.global.ca.u64 %rd997, [%rd995];
	}
	// end inline asm
	// begin inline asm
	{	
ld.global.ca.u64 %rd999, [%rd997];
	}
	// end inline asm
	// begin inline asm
	{	
ld.global.ca.u64 %rd1001, [%rd999];
	}
	// end inline asm
	// begin inline asm
	{	
ld.global.ca.u64 %rd1003, [%rd1001];
	}
	// end inline asm
	// begin inline asm
	{	
ld.global.ca.u64 %rd1005, [%rd1003];
	}
	// end inline asm
	// begin inline asm
	{	
ld.global.ca.u64 %rd1007, [%rd1005];
	}
	// end inline asm
	// begin inline asm
	{	
ld.global.ca.u64 %rd1009, [%rd1007];
	}
	// end inline asm
	// begin inline asm
	{	
ld.global.ca.u64 %rd1011, [%rd1009];
	}
	// end inline asm
	// begin inline asm
	{	
ld.global.ca.u64 %rd1013, [%rd1011];
	}
	// end inline asm
	// begin inline asm
	{	
ld.global.ca.u64 %rd1015, [%rd1013];
	}
	// end inline asm
	// begin inline asm
	{	
ld.global.ca.u64 %rd1017, [%rd1015];
	}
	// end inline asm
	// begin inline asm
	{	
ld.global.ca.u64 %rd1019, [%rd1017];
	}
	// end inline asm
	// begin inline asm
	{	
ld.global.ca.u64 %rd1021, [%rd1019];
	}
	// end inline asm
	// begin inline asm
	{	
ld.global.ca.u64 %rd1023, [%rd1021];
	}
	// end inline asm
	// begin inline asm
	{	
ld.global.ca.u64 %rd1025, [%rd1023];
	}
	// end inline asm
	// begin inline asm
	{	
ld.global.ca.u64 %rd1027, [%rd1025];
	}
	// end inline asm
	// begin inline asm
	{	
ld.global.ca.u64 %rd1029, [%rd1027];
	}
	// end inline asm
	// begin inline asm
	{	
ld.global.ca.u64 %rd1031, [%rd1029];
	}
	// end inline asm
	// begin inline asm
	{	
ld.global.ca.u64 %rd1033, [%rd1031];
	}
	// end inline asm
	// begin inline asm
	{	
ld.global.ca.u64 %rd1035, [%rd1033];
	}
	// end inline asm
	// begin inline asm
	{	
ld.global.ca.u64 %rd1037, [%rd1035];
	}
	// end inline asm
	// begin inline asm
	{	
ld.global.ca.u64 %rd1039, [%rd1037];
	}
	// end inline asm
	// begin inline asm
	{	
ld.global.ca.u64 %rd1041, [%rd1039];
	}
	// end inline asm
	// begin inline asm
	{	
ld.global.ca.u64 %rd1043, [%rd1041];
	}
	// end inline asm
	// begin inline asm
	{	
ld.global.ca.u64 %rd1045, [%rd1043];
	}
	// end inline asm
	// begin inline asm
	{	
ld.global.ca.u64 %rd1047, [%rd1045];
	}
	// end inline asm
	// begin inline asm
	{	
ld.global.ca.u64 %rd1049, [%rd1047];
	}
	// end inline asm
	// begin inline asm
	{	
ld.global.ca.u64 %rd1051, [%rd1049];
	}
	// end inline asm
	// begin inline asm
	{	
ld.global.ca.u64 %rd1053, [%rd1051];
	}
	// end inline asm
	// begin inline asm
	{	
ld.global.ca.u64 %rd1055, [%rd1053];
	}
	// end inline asm
	// begin inline asm
	{	
ld.global.ca.u64 %rd1057, [%rd1055];
	}
	// end inline asm
	// begin inline asm
	{	
ld.global.ca.u64 %rd1059, [%rd1057];
	}
	// end inline asm
	// begin inline asm
	{	
ld.global.ca.u64 %rd1061, [%rd1059];
	}
	// end inline asm
	// begin inline asm
	{	
ld.global.ca.u64 %rd1063, [%rd1061];
	}
	// end inline asm
	// begin inline asm
	{	
ld.global.ca.u64 %rd1065, [%rd1063];
	}
	// end inline asm
	// begin inline asm
	{	
ld.global.ca.u64 %rd1067, [%rd1065];
	}
	// end inline asm
	// begin inline asm
	{	
ld.global.ca.u64 %rd1069, [%rd1067];
	}
	// end inline asm
	// begin inline asm
	{	
ld.global.ca.u64 %rd1071, [%rd1069];
	}
	// end inline asm
	// begin inline asm
	{	
ld.global.ca.u64 %rd1073, [%rd1071];
	}
	// end inline asm
	// begin inline asm
	{	
ld.global.ca.u64 %rd1075, [%rd1073];
	}
	// end inline asm
	// begin inline asm
	{	
ld.global.ca.u64 %rd1077, [%rd1075];
	}
	// end inline asm
	// begin inline asm
	{	
ld.global.ca.u64 %rd1079, [%rd1077];
	}
	// end inline asm
	// begin inline asm
	{	
ld.global.ca.u64 %rd1081, [%rd1079];
	}
	// end inline asm
	// begin inline asm
	{	
ld.global.ca.u64 %rd1083, [%rd1081];
	}
	// end inline asm
	// begin inline asm
	{	
ld.global.ca.u64 %rd1085, [%rd1083];
	}
	// end inline asm
	// begin inline asm
	{	
ld.global.ca.u64 %rd1087, [%rd1085];
	}
	// end inline asm
	// begin inline asm
	{	
ld.global.ca.u64 %rd1089, [%rd1087];
	}
	// end inline asm
	// begin inline asm
	{	
ld.global.ca.u64 %rd1091, [%rd1089];
	}
	// end inline asm
	// begin inline asm
	{	
ld.global.ca.u64 %rd1093, [%rd1091];
	}
	// end inline asm
	// begin inline asm
	{	
ld.global.ca.u64 %rd1095, [%rd1093];
	}
	// end inline asm
	// begin inline asm
	{	
ld.global.ca.u64 %rd1097, [%rd1095];
	}
	// end inline asm
	// begin inline asm
	{	
ld.global.ca.u64 %rd1099, [%rd1097];
	}
	// end inline asm
	// begin inline asm
	{	
ld.global.ca.u64 %rd1101, [%rd1099];
	}
	// end inline asm
	// begin inline asm
	{	
ld.global.ca.u64 %rd1103, [%rd1101];
	}
	// end inline asm
	// begin inline asm
	{	
ld.global.ca.u64 %rd1105, [%rd1103];
	}
	// end inline asm
	// begin inline asm
	{	
ld.global.ca.u64 %rd1107, [%rd1105];
	}
	// end inline asm
	// begin inline asm
	{	
ld.global.ca.u64 %rd1109, [%rd1107];
	}
	// end inline asm
	// begin inline asm
	{	
ld.global.ca.u64 %rd1111, [%rd1109];
	}
	// end inline asm
	// begin inline asm
	{	
ld.global.ca.u64 %rd1113, [%rd1111];
	}
	// end inline asm
	// begin inline asm
	{	
ld.global.ca.u64 %rd1115, [%rd1113];
	}
	// end inline asm
	// begin inline asm
	{	
ld.global.ca.u64 %rd1117, [%rd1115];
	}
	// end inline asm
	// begin inline asm
	{	
ld.global.ca.u64 %rd1119, [%rd1117];
	}
	// end inline asm
	// begin inline asm
	{	
ld.global.ca.u64 %rd1121, [%rd1119];
	}
	// end inline asm
	// begin inline asm
	{	
ld.global.ca.u64 %rd1123, [%rd1121];
	}
	// end inline asm
	// begin inline asm
	{	
ld.global.ca.u64 %rd1125, [%rd1123];
	}
	// end inline asm
	// begin inline asm
	{	
ld.global.ca.u64 %rd1127, [%rd1125];
	}
	// end inline asm
	// begin inline asm
	{	
ld.global.ca.u64 %rd1129, [%rd1127];
	}
	// end inline asm
	// begin inline asm
	{	
ld.global.ca.u64 %rd1131, [%rd1129];
	}
	// end inline asm
	// begin inline asm
	{	
ld.global.ca.u64 %rd1133, [%rd1131];
	}
	// end inline asm
	// begin inline asm
	{	
ld.global.ca.u64 %rd1135, [%rd1133];
	}
	// end inline asm
	// begin inline asm
	{	
ld.global.ca.u64 %rd1137, [%rd1135];
	}
	// end inline asm
	// begin inline asm
	{	
ld.global.ca.u64 %rd1139, [%rd1137];
	}
	// end inline asm
	// begin inline asm
	{	
ld.global.ca.u64 %rd1141, [%rd1139];
	}
	// end inline asm
	// begin inline asm
	{	
ld.global.ca.u64 %rd1143, [%rd1141];
	}
	// end inline asm
	// begin inline asm
	{	
ld.global.ca.u64 %rd1145, [%rd1143];
	}
	// end inline asm
	// begin inline asm
	{	
ld.global.ca.u64 %rd1147, [%rd1145];
	}
	// end inline asm
	// begin inline asm
	{	
ld.global.ca.u64 %rd1149, [%rd1147];
	}
	// end inline asm
	// begin inline asm
	{	
ld.global.ca.u64 %rd1151, [%rd1149];
	}
	// end inline asm
	// begin inline asm
	{	
ld.global.ca.u64 %rd1153, [%rd1151];
	}
	// end inline asm
	// begin inline asm
	{	
ld.global.ca.u64 %rd1155, [%rd1153];
	}
	// end inline asm
	// begin inline asm
	{	
ld.global.ca.u64 %rd1157, [%rd1155];
	}
	// end inline asm
	// begin inline asm
	{	
ld.global.ca.u64 %rd1159, [%rd1157];
	}
	// end inline asm
	// begin inline asm
	{	
ld.global.ca.u64 %rd1161, [%rd1159];
	}
	// end inline asm
	// begin inline asm
	{	
ld.global.ca.u64 %rd1163, [%rd1161];
	}
	// end inline asm
	// begin inline asm
	{	
ld.global.ca.u64 %rd1165, [%rd1163];
	}
	// end inline asm
	// begin inline asm
	{	
ld.global.ca.u64 %rd1167, [%rd1165];
	}
	// end inline asm
	// begin inline asm
	{	
ld.global.ca.u64 %rd1169, [%rd1167];
	}
	// end inline asm
	// begin inline asm
	{	
ld.global.ca.u64 %rd1171, [%rd1169];
	}
	// end inline asm
	// begin inline asm
	{	
ld.global.ca.u64 %rd1173, [%rd1171];
	}
	// end inline asm
	// begin inline asm
	{	
ld.global.ca.u64 %rd1175, [%rd1173];
	}
	// end inline asm
	// begin inline asm
	{	
ld.global.ca.u64 %rd1177, [%rd1175];
	}
	// end inline asm
	// begin inline asm
	{	
ld.global.ca.u64 %rd1179, [%rd1177];
	}
	// end inline asm
	// begin inline asm
	{	
ld.global.ca.u64 %rd1181, [%rd1179];
	}
	// end inline asm
	// begin inline asm
	{	
ld.global.ca.u64 %rd1183, [%rd1181];
	}
	// end inline asm
	// begin inline asm
	{	
ld.global.ca.u64 %rd1185, [%rd1183];
	}
	// end inline asm
	// begin inline asm
	{	
ld.global.ca.u64 %rd1187, [%rd1185];
	}
	// end inline asm
	// begin inline asm
	{	
ld.global.ca.u64 %rd1189, [%rd1187];
	}
	// end inline asm
	// begin inline asm
	{	
ld.global.ca.u64 %rd1191, [%rd1189];
	}
	// end inline asm
	// begin inline asm
	{	
ld.global.ca.u64 %rd1193, [%rd1191];
	}
	// end inline asm
	// begin inline asm
	{	
ld.global.ca.u64 %rd1195, [%rd1193];
	}
	// end inline asm
	// begin inline asm
	{	
ld.global.ca.u64 %rd1197, [%rd1195];
	}
	// end inline asm
	// begin inline asm
	{	
ld.global.ca.u64 %rd1199, [%rd1197];
	}
	// end inline asm
	// begin inline asm
	{	
ld.global.ca.u64 %rd1201, [%rd1199];
	}
	// end inline asm
	// begin inline asm
	{	
ld.global.ca.u64 %rd1203, [%rd1201];
	}
	// end inline asm
	// begin inline asm
	{	
ld.global.ca.u64 %rd1205, [%rd1203];
	}
	// end inline asm
	// begin inline asm
	{	
ld.global.ca.u64 %rd1207, [%rd1205];
	}
	// end inline asm
	// begin inline asm
	{	
ld.global.ca.u64 %rd1209, [%rd1207];
	}
	// end inline asm
	// begin inline asm
	{	
ld.global.ca.u64 %rd1211, [%rd1209];
	}
	// end inline asm
	// begin inline asm
	{	
ld.global.ca.u64 %rd1213, [%rd1211];
	}
	// end inline asm
	// begin inline asm
	{	
ld.global.ca.u64 %rd1215, [%rd1213];
	}
	// end inline asm
	// begin inline asm
	{	
ld.global.ca.u64 %rd1217, [%rd1215];
	}
	// end inline asm
	// begin inline asm
	{	
ld.global.ca.u64 %rd1219, [%rd1217];
	}
	// end inline asm
	// begin inline asm
	{	
ld.global.ca.u64 %rd1221, [%rd1219];
	}
	// end inline asm
	// begin inline asm
	{	
ld.global.ca.u64 %rd1223, [%rd1221];
	}
	// end inline asm
	// begin inline asm
	{	
ld.global.ca.u64 %rd1225, [%rd1223];
	}
	// end inline asm
	// begin inline asm
	{	
ld.global.ca.u64 %rd1227, [%rd1225];
	}
	// end inline asm
	// begin inline asm
	{	
ld.global.ca.u64 %rd1229, [%rd1227];
	}
	// end inline asm
	// begin inline asm
	{	
ld.global.ca.u64 %rd1231, [%rd1229];
	}
	// end inline asm
	// begin inline asm
	{	
ld.global.ca.u64 %rd1233, [%rd1231];
	}
	// end inline asm
	// begin inline asm
	{	
ld.global.ca.u64 %rd1235, [%rd1233];
	}
	// end inline asm
	// begin inline asm
	{	
ld.global.ca.u64 %rd1237, [%rd1235];
	}
	// end inline asm
	// begin inline asm
	{	
ld.global.ca.u64 %rd1239, [%rd1237];
	}
	// end inline asm
	// begin inline asm
	{	
ld.global.ca.u64 %rd1241, [%rd1239];
	}
	// end inline asm
	// begin inline asm
	{	
ld.global.ca.u64 %rd1243, [%rd1241];
	}
	// end inline asm
	// begin inline asm
	{	
ld.global.ca.u64 %rd1245, [%rd1243];
	}
	// end inline asm
	// begin inline asm
	{	
ld.global.ca.u64 %rd1247, [%rd1245];
	}
	// end inline asm
	// begin inline asm
	{	
ld.global.ca.u64 %rd1249, [%rd1247];
	}
	// end inline asm
	// begin inline asm
	{	
ld.global.ca.u64 %rd1251, [%rd1249];
	}
	// end inline asm
	// begin inline asm
	{	
ld.global.ca.u64 %rd1253, [%rd1251];
	}
	// end inline asm
	// begin inline asm
	{	
ld.global.ca.u64 %rd1255, [%rd1253];
	}
	// end inline asm
	// begin inline asm
	{	
ld.global.ca.u64 %rd1257, [%rd1255];
	}
	// end inline asm
	// begin inline asm
	{	
ld.global.ca.u64 %rd1259, [%rd1257];
	}
	// end inline asm
	// begin inline asm
	{	
ld.global.ca.u64 %rd1261, [%rd1259];
	}
	// end inline asm
	// begin inline asm
	{	
ld.global.ca.u64 %rd1263, [%rd1261];
	}
	// end inline asm
	// begin inline asm
	{	
ld.global.ca.u64 %rd1265, [%rd1263];
	}
	// end inline asm
	// begin inline asm
	{	
ld.global.ca.u64 %rd1267, [%rd1265];
	}
	// end inline asm
	// begin inline asm
	{	
ld.global.ca.u64 %rd1269, [%rd1267];
	}
	// end inline asm
	// begin inline asm
	{	
ld.global.ca.u64 %rd1271, [%rd1269];
	}
	// end inline asm
	// begin inline asm
	{	
ld.global.ca.u64 %rd1273, [%rd1271];
	}
	// end inline asm
	// begin inline asm
	{	
ld.global.ca.u64 %rd1275, [%rd1273];
	}
	// end inline asm
	// begin inline asm
	{	
ld.global.ca.u64 %rd1277, [%rd1275];
	}
	// end inline asm
	// begin inline asm
	{	
ld.global.ca.u64 %rd1279, [%rd1277];
	}
	// end inline asm
	// begin inline asm
	{	
ld.global.ca.u64 %rd1281, [%rd1279];
	}
	// end inline asm
	// begin inline asm
	{	
ld.global.ca.u64 %rd1283, [%rd1281];
	}
	// end inline asm
	// begin inline asm
	{	
ld.global.ca.u64 %rd1285, [%rd1283];
	}
	// end inline asm
	// begin inline asm
	{	
ld.global.ca.u64 %rd1287, [%rd1285];
	}
	// end inline asm
	// begin inline asm
	{	
ld.global.ca.u64 %rd1289, [%rd1287];
	}
	// end inline asm
	// begin inline asm
	{	
ld.global.ca.u64 %rd1291, [%rd1289];
	}
	// end inline asm
	// begin inline asm
	{	
ld.global.ca.u64 %rd1293, [%rd1291];
	}
	// end inline asm
	// begin inline asm
	{	
ld.global.ca.u64 %rd1295, [%rd1293];
	}
	// end inline asm
	// begin inline asm
	{	
ld.global.ca.u64 %rd1297, [%rd1295];
	}
	// end inline asm
	// begin inline asm
	{	
ld.global.ca.u64 %rd1299, [%rd1297];
	}
	// end inline asm
	// begin inline asm
	{	
ld.global.ca.u64 %rd1301, [%rd1299];
	}
	// end inline asm
	// begin inline asm
	{	
ld.global.ca.u64 %rd1303, [%rd1301];
	}
	// end inline asm
	// begin inline asm
	{	
ld.global.ca.u64 %rd1305, [%rd1303];
	}
	// end inline asm
	// begin inline asm
	{	
ld.global.ca.u64 %rd1307, [%rd1305];
	}
	// end inline asm
	// begin inline asm
	{	
ld.global.ca.u64 %rd1309, [%rd1307];
	}
	// end inline asm
	// begin inline asm
	{	
ld.global.ca.u64 %rd1311, [%rd1309];
	}
	// end inline asm
	// begin inline asm
	{	
ld.global.ca.u64 %rd1313, [%rd1311];
	}
	// end inline asm
	// begin inline asm
	{	
ld.global.ca.u64 %rd1315, [%rd1313];
	}
	// end inline asm
	// begin inline asm
	{	
ld.global.ca.u64 %rd1317, [%rd1315];
	}
	// end inline asm
	// begin inline asm
	{	
ld.global.ca.u64 %rd1319, [%rd1317];
	}
	// end inline asm
	// begin inline asm
	{	
ld.global.ca.u64 %rd1321, [%rd1319];
	}
	// end inline asm
	// begin inline asm
	{	
ld.global.ca.u64 %rd1323, [%rd1321];
	}
	// end inline asm
	// begin inline asm
	{	
ld.global.ca.u64 %rd1325, [%rd1323];
	}
	// end inline asm
	// begin inline asm
	{	
ld.global.ca.u64 %rd1327, [%rd1325];
	}
	// end inline asm
	// begin inline asm
	{	
ld.global.ca.u64 %rd1329, [%rd1327];
	}
	// end inline asm
	// begin inline asm
	{	
ld.global.ca.u64 %rd1331, [%rd1329];
	}
	// end inline asm
	// begin inline asm
	{	
ld.global.ca.u64 %rd1333, [%rd1331];
	}
	// end inline asm
	// begin inline asm
	{	
ld.global.ca.u64 %rd1335, [%rd1333];
	}
	// end inline asm
	// begin inline asm
	{	
ld.global.ca.u64 %rd1337, [%rd1335];
	}
	// end inline asm
	// begin inline asm
	{	
ld.global.ca.u64 %rd1339, [%rd1337];
	}
	// end inline asm
	// begin inline asm
	{	
ld.global.ca.u64 %rd1341, [%rd1339];
	}
	// end inline asm
	// begin inline asm
	{	
ld.global.ca.u64 %rd1343, [%rd1341];
	}
	// end inline asm
	// begin inline asm
	{	
ld.global.ca.u64 %rd1345, [%rd1343];
	}
	// end inline asm
	// begin inline asm
	{	
ld.global.ca.u64 %rd1347, [%rd1345];
	}
	// end inline asm
	// begin inline asm
	{	
ld.global.ca.u64 %rd1349, [%rd1347];
	}
	// end inline asm
	// begin inline asm
	{	
ld.global.ca.u64 %rd1351, [%rd1349];
	}
	// end inline asm
	// begin inline asm
	{	
ld.global.ca.u64 %rd1353, [%rd1351];
	}
	// end inline asm
	// begin inline asm
	{	
ld.global.ca.u64 %rd1355, [%rd1353];
	}
	// end inline asm
	// begin inline asm
	{	
ld.global.ca.u64 %rd1357, [%rd1355];
	}
	// end inline asm
	// begin inline asm
	{	
ld.global.ca.u64 %rd1359, [%rd1357];
	}
	// end inline asm
	// begin inline asm
	{	
ld.global.ca.u64 %rd1361, [%rd1359];
	}
	// end inline asm
	// begin inline asm
	{	
ld.global.ca.u64 %rd1363, [%rd1361];
	}
	// end inline asm
	// begin inline asm
	{	
ld.global.ca.u64 %rd1365, [%rd1363];
	}
	// end inline asm
	// begin inline asm
	{	
ld.global.ca.u64 %rd1367, [%rd1365];
	}
	// end inline asm
	// begin inline asm
	{	
ld.global.ca.u64 %rd1369, [%rd1367];
	}
	// end inline asm
	// begin inline asm
	{	
ld.global.ca.u64 %rd1371, [%rd1369];
	}
	// end inline asm
	// begin inline asm
	{	
ld.global.ca.u64 %rd1373, [%rd1371];
	}
	// end inline asm
	// begin inline asm
	{	
ld.global.ca.u64 %rd1375, [%rd1373];
	}
	// end inline asm
	// begin inline asm
	{	
ld.global.ca.u64 %rd1377, [%rd1375];
	}
	// end inline asm
	// begin inline asm
	{	
ld.global.ca.u64 %rd1379, [%rd1377];
	}
	// end inline asm
	// begin inline asm
	{	
ld.global.ca.u64 %rd1381, [%rd1379];
	}
	// end inline asm
	// begin inline asm
	{	
ld.global.ca.u64 %rd1383, [%rd1381];
	}
	// end inline asm
	// begin inline asm
	{	
ld.global.ca.u64 %rd1385, [%rd1383];
	}
	// end inline asm
	// begin inline asm
	{	
ld.global.ca.u64 %rd1387, [%rd1385];
	}
	// end inline asm
	// begin inline asm
	{	
ld.global.ca.u64 %rd1389, [%rd1387];
	}
	// end inline asm
	// begin inline asm
	{	
ld.global.ca.u64 %rd1391, [%rd1389];
	}
	// end inline asm
	// begin inline asm
	{	
ld.global.ca.u64 %rd1393, [%rd1391];
	}
	// end inline asm
	// begin inline asm
	{	
ld.global.ca.u64 %rd1395, [%rd1393];
	}
	// end inline asm
	// begin inline asm
	{	
ld.global.ca.u64 %rd1397, [%rd1395];
	}
	// end inline asm
	// begin inline asm
	{	
ld.global.ca.u64 %rd1399, [%rd1397];
	}
	// end inline asm
	// begin inline asm
	{	
ld.global.ca.u64 %rd1401, [%rd1399];
	}
	// end inline asm
	// begin inline asm
	{	
ld.global.ca.u64 %rd1403, [%rd1401];
	}
	// end inline asm
	// begin inline asm
	{	
ld.global.ca.u64 %rd1405, [%rd1403];
	}
	// end inline asm
	// begin inline asm
	{	
ld.global.ca.u64 %rd1407, [%rd1405];
	}
	// end inline asm
	// begin inline asm
	{	
ld.global.ca.u64 %rd1409, [%rd1407];
	}
	// end inline asm
	// begin inline asm
	{	
ld.global.ca.u64 %rd1411, [%rd1409];
	}
	// end inline asm
	// begin inline asm
	{	
ld.global.ca.u64 %rd1413, [%rd1411];
	}
	// end inline asm
	// begin inline asm
	{	
ld.global.ca.u64 %rd1415, [%rd1413];
	}
	// end inline asm
	// begin inline asm
	{	
ld.global.ca.u64 %rd1417, [%rd1415];
	}
	// end inline asm
	// begin inline asm
	{	
ld.global.ca.u64 %rd1419, [%rd1417];
	}
	// end inline asm
	// begin inline asm
	{	
ld.global.ca.u64 %rd1421, [%rd1419];
	}
	// end inline asm
	// begin inline asm
	{	
ld.global.ca.u64 %rd1423, [%rd1421];
	}
	// end inline asm
	// begin inline asm
	{	
ld.global.ca.u64 %rd1425, [%rd1423];
	}
	// end inline asm
	// begin inline asm
	{	
ld.global.ca.u64 %rd1427, [%rd1425];
	}
	// end inline asm
	// begin inline asm
	{	
ld.global.ca.u64 %rd1429, [%rd1427];
	}
	// end inline asm
	// begin inline asm
	{	
ld.global.ca.u64 %rd1431, [%rd1429];
	}
	// end inline asm
	// begin inline asm
	{	
ld.global.ca.u64 %rd1433, [%rd1431];
	}
	// end inline asm
	// begin inline asm
	{	
ld.global.ca.u64 %rd1435, [%rd1433];
	}
	// end inline asm
	// begin inline asm
	{	
ld.global.ca.u64 %rd1437, [%rd1435];
	}
	// end inline asm
	// begin inline asm
	{	
ld.global.ca.u64 %rd1439, [%rd1437];
	}
	// end inline asm
	// begin inline asm
	{	
ld.global.ca.u64 %rd1441, [%rd1439];
	}
	// end inline asm
	// begin inline asm
	{	
ld.global.ca.u64 %rd1443, [%rd1441];
	}
	// end inline asm
	// begin inline asm
	{	
ld.global.ca.u64 %rd1445, [%rd1443];
	}
	// end inline asm
	// begin inline asm
	{	
ld.global.ca.u64 %rd1447, [%rd1445];
	}
	// end inline asm
	// begin inline asm
	{	
ld.global.ca.u64 %rd1449, [%rd1447];
	}
	// end inline asm
	// begin inline asm
	{	
ld.global.ca.u64 %rd1451, [%rd1449];
	}
	// end inline asm
	// begin inline asm
	{	
ld.global.ca.u64 %rd1453, [%rd1451];
	}
	// end inline asm
	// begin inline asm
	{	
ld.global.ca.u64 %rd1455, [%rd1453];
	}
	// end inline asm
	// begin inline asm
	{	
ld.global.ca.u64 %rd1457, [%rd1455];
	}
	// end inline asm
	// begin inline asm
	{	
ld.global.ca.u64 %rd1459, [%rd1457];
	}
	// end inline asm
	// begin inline asm
	{	
ld.global.ca.u64 %rd1461, [%rd1459];
	}
	// end inline asm
	// begin inline asm
	{	
ld.global.ca.u64 %rd1463, [%rd1461];
	}
	// end inline asm
	// begin inline asm
	{	
ld.global.ca.u64 %rd1465, [%rd1463];
	}
	// end inline asm
	// begin inline asm
	{	
ld.global.ca.u64 %rd1467, [%rd1465];
	}
	// end inline asm
	// begin inline asm
	{	
ld.global.ca.u64 %rd1469, [%rd1467];
	}
	// end inline asm
	// begin inline asm
	{	
ld.global.ca.u64 %rd1471, [%rd1469];
	}
	// end inline asm
	// begin inline asm
	{	
ld.global.ca.u64 %rd1473, [%rd1471];
	}
	// end inline asm
	// begin inline asm
	{	
ld.global.ca.u64 %rd1475, [%rd1473];
	}
	// end inline asm
	// begin inline asm
	{	
ld.global.ca.u64 %rd1477, [%rd1475];
	}
	// end inline asm
	// begin inline asm
	{	
ld.global.ca.u64 %rd1479, [%rd1477];
	}
	// end inline asm
	// begin inline asm
	{	
ld.global.ca.u64 %rd1481, [%rd1479];
	}
	// end inline asm
	// begin inline asm
	{	
ld.global.ca.u64 %rd1483, [%rd1481];
	}
	// end inline asm
	// begin inline asm
	{	
ld.global.ca.u64 %rd1485, [%rd1483];
	}
	// end inline asm
	// begin inline asm
	{	
ld.global.ca.u64 %rd1487, [%rd1485];
	}
	// end inline asm
	// begin inline asm
	{	
ld.global.ca.u64 %rd1489, [%rd1487];
	}
	// end inline asm
	// begin inline asm
	{	
ld.global.ca.u64 %rd1491, [%rd1489];
	}
	// end inline asm
	// begin inline asm
	{	
ld.global.ca.u64 %rd1493, [%rd1491];
	}
	// end inline asm
	// begin inline asm
	{	
ld.global.ca.u64 %rd1495, [%rd1493];
	}
	// end inline asm
	// begin inline asm
	{	
ld.global.ca.u64 %rd1497, [%rd1495];
	}
	// end inline asm
	// begin inline asm
	{	
ld.global.ca.u64 %rd1499, [%rd1497];
	}
	// end inline asm
	// begin inline asm
	{	
ld.global.ca.u64 %rd1501, [%rd1499];
	}
	// end inline asm
	// begin inline asm
	{	
ld.global.ca.u64 %rd1503, [%rd1501];
	}
	// end inline asm
	// begin inline asm
	{	
ld.global.ca.u64 %rd1505, [%rd1503];
	}
	// end inline asm
	// begin inline asm
	{	
ld.global.ca.u64 %rd1507, [%rd1505];
	}
	// end inline asm
	// begin inline asm
	{	
ld.global.ca.u64 %rd1509, [%rd1507];
	}
	// end inline asm
	// begin inline asm
	{	
ld.global.ca.u64 %rd1511, [%rd1509];
	}
	// end inline asm
	// begin inline asm
	{	
ld.global.ca.u64 %rd1513, [%rd1511];
	}
	// end inline asm
	// begin inline asm
	{	
ld.global.ca.u64 %rd1515, [%rd1513];
	}
	// end inline asm
	// begin inline asm
	{	
ld.global.ca.u64 %rd1517, [%rd1515];
	}
	// end inline asm
	// begin inline asm
	{	
ld.global.ca.u64 %rd1519, [%rd1517];
	}
	// end inline asm
	// begin inline asm
	{	
ld.global.ca.u64 %rd1521, [%rd1519];
	}
	// end inline asm
	// begin inline asm
	{	
ld.global.ca.u64 %rd1523, [%rd1521];
	}
	// end inline asm
	// begin inline asm
	{	
ld.global.ca.u64 %rd1525, [%rd1523];
	}
	// end inline asm
	// begin inline asm
	{	
ld.global.ca.u64 %rd1527, [%rd1525];
	}
	// end inline asm
	// begin inline asm
	{	
ld.global.ca.u64 %rd1529, [%rd1527];
	}
	// end inline asm
	// begin inline asm
	{	
ld.global.ca.u64 %rd1531, [%rd1529];
	}
	// end inline asm
	// begin inline asm
	{	
ld.global.ca.u64 %rd1533, [%rd1531];
	}
	// end inline asm
	// begin inline asm
	{	
ld.global.ca.u64 %rd1535, [%rd1533];
	}
	// end inline asm
	// begin inline asm
	{	
ld.global.ca.u64 %rd1537, [%rd1535];
	}
	// end inline asm
	// begin inline asm
	{	
ld.global.ca.u64 %rd1539, [%rd1537];
	}
	// end inline asm
	// begin inline asm
	{	
ld.global.ca.u64 %rd1541, [%rd1539];
	}
	// end inline asm
	// begin inline asm
	{	
ld.global.ca.u64 %rd1543, [%rd1541];
	}
	// end inline asm
	// begin inline asm
	{	
ld.global.ca.u64 %rd1545, [%rd1543];
	}
	// end inline asm
	// begin inline asm
	{	
ld.global.ca.u64 %rd1547, [%rd1545];
	}
	// end inline asm
	// begin inline asm
	{	
ld.global.ca.u64 %rd1549, [%rd1547];
	}
	// end inline asm
	// begin inline asm
	{	
ld.global.ca.u64 %rd1551, [%rd1549];
	}
	// end inline asm
	// begin inline asm
	{	
ld.global.ca.u64 %rd1553, [%rd1551];
	}
	// end inline asm
	// begin inline asm
	{	
ld.global.ca.u64 %rd1555, [%rd1553];
	}
	// end inline asm
	// begin inline asm
	{	
ld.global.ca.u64 %rd1557, [%rd1555];
	}
	// end inline asm
	// begin inline asm
	{	
ld.global.ca.u64 %rd1559, [%rd1557];
	}
	// end inline asm
	// begin inline asm
	{	
ld.global.ca.u64 %rd1561, [%rd1559];
	}
	// end inline asm
	// begin inline asm
	{	
ld.global.ca.u64 %rd1563, [%rd1561];
	}
	// end inline asm
	// begin inline asm
	{	
ld.global.ca.u64 %rd1565, [%rd1563];
	}
	// end inline asm
	// begin inline asm
	{	
ld.global.ca.u64 %rd1567, [%rd1565];
	}
	// end inline asm
	// begin inline asm
	{	
ld.global.ca.u64 %rd1569, [%rd1567];
	}
	// end inline asm
	// begin inline asm
	{	
ld.global.ca.u64 %rd1571, [%rd1569];
	}
	// end inline asm
	// begin inline asm
	{	
ld.global.ca.u64 %rd1573, [%rd1571];
	}
	// end inline asm
	// begin inline asm
	{	
ld.global.ca.u64 %rd1575, [%rd1573];
	}
	// end inline asm
	// begin inline asm
	{	
ld.global.ca.u64 %rd1577, [%rd1575];
	}
	// end inline asm
	// begin inline asm
	{	
ld.global.ca.u64 %rd1579, [%rd1577];
	}
	// end inline asm
	// begin inline asm
	{	
ld.global.ca.u64 %rd1581, [%rd1579];
	}
	// end inline asm
	// begin inline asm
	{	
ld.global.ca.u64 %rd1583, [%rd1581];
	}
	// end inline asm
	// begin inline asm
	{	
ld.global.ca.u64 %rd1585, [%rd1583];
	}
	// end inline asm
	// begin inline asm
	{	
ld.global.ca.u64 %rd1587, [%rd1585];
	}
	// end inline asm
	// begin inline asm
	{	
ld.global.ca.u64 %rd1589, [%rd1587];
	}
	// end inline asm
	// begin inline asm
	{	
ld.global.ca.u64 %rd1591, [%rd1589];
	}
	// end inline asm
	// begin inline asm
	{	
ld.global.ca.u64 %rd1593, [%rd1591];
	}
	// end inline asm
	// begin inline asm
	{	
ld.global.ca.u64 %rd1595, [%rd1593];
	}
	// end inline asm
	// begin inline asm
	{	
ld.global.ca.u64 %rd1597, [%rd1595];
	}
	// end inline asm
	// begin inline asm
	{	
ld.global.ca.u64 %rd1599, [%rd1597];
	}
	// end inline asm
	// begin inline asm
	{	
ld.global.ca.u64 %rd1601, [%rd1599];
	}
	// end inline asm
	// begin inline asm
	{	
ld.global.ca.u64 %rd1603, [%rd1601];
	}
	// end inline asm
	// begin inline asm
	{	
ld.global.ca.u64 %rd1605, [%rd1603];
	}
	// end inline asm
	// begin inline asm
	{	
ld.global.ca.u64 %rd1607, [%rd1605];
	}
	// end inline asm
	// begin inline asm
	{	
ld.global.ca.u64 %rd1609, [%rd1607];
	}
	// end inline asm
	// begin inline asm
	{	
ld.global.ca.u64 %rd1611, [%rd1609];
	}
	// end inline asm
	// begin inline asm
	{	
ld.global.ca.u64 %rd1613, [%rd1611];
	}
	// end inline asm
	// begin inline asm
	{	
ld.global.ca.u64 %rd1615, [%rd1613];
	}
	// end inline asm
	// begin inline asm
	{	
ld.global.ca.u64 %rd1617, [%rd1615];
	}
	// end inline asm
	// begin inline asm
	{	
ld.global.ca.u64 %rd1619, [%rd1617];
	}
	// end inline asm
	// begin inline asm
	{	
ld.global.ca.u64 %rd1621, [%rd1619];
	}
	// end inline asm
	// begin inline asm
	{	
ld.global.ca.u64 %rd1623, [%rd1621];
	}
	// end inline asm
	// begin inline asm
	{	
ld.global.ca.u64 %rd1625, [%rd1623];
	}
	// end inline asm
	// begin inline asm
	{	
ld.global.ca.u64 %rd1627, [%rd1625];
	}
	// end inline asm
	// begin inline asm
	{	
ld.global.ca.u64 %rd1629, [%rd1627];
	}
	// end inline asm
	// begin inline asm
	{	
ld.global.ca.u64 %rd1631, [%rd1629];
	}
	// end inline asm
	// begin inline asm
	{	
ld.global.ca.u64 %rd1633, [%rd1631];
	}
	// end inline asm
	// begin inline asm
	{	
ld.global.ca.u64 %rd1635, [%rd1633];
	}
	// end inline asm
	// begin inline asm
	{	
ld.global.ca.u64 %rd1637, [%rd1635];
	}
	// end inline asm
	// begin inline asm
	{	
ld.global.ca.u64 %rd1639, [%rd1637];
	}
	// end inline asm
	// begin inline asm
	{	
ld.global.ca.u64 %rd1641, [%rd1639];
	}
	// end inline asm
	// begin inline asm
	{	
ld.global.ca.u64 %rd1643, [%rd1641];
	}
	// end inline asm
	// begin inline asm
	{	
ld.global.ca.u64 %rd1645, [%rd1643];
	}
	// end inline asm
	// begin inline asm
	{	
ld.global.ca.u64 %rd1647, [%rd1645];
	}
	// end inline asm
	// begin inline asm
	{	
ld.global.ca.u64 %rd1649, [%rd1647];
	}
	// end inline asm
	// begin inline asm
	{	
ld.global.ca.u64 %rd1651, [%rd1649];
	}
	// end inline asm
	// begin inline asm
	{	
ld.global.ca.u64 %rd1653, [%rd1651];
	}
	// end inline asm
	// begin inline asm
	{	
ld.global.ca.u64 %rd1655, [%rd1653];
	}
	// end inline asm
	// begin inline asm
	{	
ld.global.ca.u64 %rd1657, [%rd1655];
	}
	// end inline asm
	// begin inline asm
	{	
ld.global.ca.u64 %rd1659, [%rd1657];
	}
	// end inline asm
	// begin inline asm
	{	
ld.global.ca.u64 %rd1661, [%rd1659];
	}
	// end inline asm
	// begin inline asm
	{	
ld.global.ca.u64 %rd1663, [%rd1661];
	}
	// end inline asm
	// begin inline asm
	{	
ld.global.ca.u64 %rd1665, [%rd1663];
	}
	// end inline asm
	// begin inline asm
	{	
ld.global.ca.u64 %rd1667, [%rd1665];
	}
	// end inline asm
	// begin inline asm
	{	
ld.global.ca.u64 %rd1669, [%rd1667];
	}
	// end inline asm
	// begin inline asm
	{	
ld.global.ca.u64 %rd1671, [%rd1669];
	}
	// end inline asm
	// begin inline asm
	{	
ld.global.ca.u64 %rd1673, [%rd1671];
	}
	// end inline asm
	// begin inline asm
	{	
ld.global.ca.u64 %rd1675, [%rd1673];
	}
	// end inline asm
	// begin inline asm
	{	
ld.global.ca.u64 %rd1677, [%rd1675];
	}
	// end inline asm
	// begin inline asm
	{	
ld.global.ca.u64 %rd1679, [%rd1677];
	}
	// end inline asm
	// begin inline asm
	{	
ld.global.ca.u64 %rd1681, [%rd1679];
	}
	// end inline asm
	// begin inline asm
	{	
ld.global.ca.u64 %rd1683, [%rd1681];
	}
	// end inline asm
	// begin inline asm
	{	
ld.global.ca.u64 %rd1685, [%rd1683];
	}
	// end inline asm
	// begin inline asm
	{	
ld.global.ca.u64 %rd1687, [%rd1685];
	}
	// end inline asm
	// begin inline asm
	{	
ld.global.ca.u64 %rd1689, [%rd1687];
	}
	// end inline asm
	// begin inline asm
	{	
ld.global.ca.u64 %rd1691, [%rd1689];
	}
	// end inline asm
	// begin inline asm
	{	
ld.global.ca.u64 %rd1693, [%rd1691];
	}
	// end inline asm
	// begin inline asm
	{	
ld.global.ca.u64 %rd1695, [%rd1693];
	}
	// end inline asm
	// begin inline asm
	{	
ld.global.ca.u64 %rd1697, [%rd1695];
	}
	// end inline asm
	// begin inline asm
	{	
ld.global.ca.u64 %rd1699, [%rd1697];
	}
	// end inline asm
	// begin inline asm
	{	
ld.global.ca.u64 %rd1701, [%rd1699];
	}
	// end inline asm
	// begin inline asm
	{	
ld.global.ca.u64 %rd1703, [%rd1701];
	}
	// end inline asm
	// begin inline asm
	{	
ld.global.ca.u64 %rd1705, [%rd1703];
	}
	// end inline asm
	// begin inline asm
	{	
ld.global.ca.u64 %rd1707, [%rd1705];
	}
	// end inline asm
	// begin inline asm
	{	
ld.global.ca.u64 %rd1709, [%rd1707];
	}
	// end inline asm
	// begin inline asm
	{	
ld.global.ca.u64 %rd1711, [%rd1709];
	}
	// end inline asm
	// begin inline asm
	{	
ld.global.ca.u64 %rd1713, [%rd1711];
	}
	// end inline asm
	// begin inline asm
	{	
ld.global.ca.u64 %rd1715, [%rd1713];
	}
	// end inline asm
	// begin inline asm
	{	
ld.global.ca.u64 %rd1717, [%rd1715];
	}
	// end inline asm
	// begin inline asm
	{	
ld.global.ca.u64 %rd1719, [%rd1717];
	}
	// end inline asm
	// begin inline asm
	{	
ld.global.ca.u64 %rd1721, [%rd1719];
	}
	// end inline asm
	// begin inline asm
	{	
ld.global.ca.u64 %rd1723, [%rd1721];
	}
	// end inline asm
	// begin inline asm
	{	
ld.global.ca.u64 %rd1725, [%rd1723];
	}
	// end inline asm
	// begin inline asm
	{	
ld.global.ca.u64 %rd1727, [%rd1725];
	}
	// end inline asm
	// begin inline asm
	{	
ld.global.ca.u64 %rd1729, [%rd1727];
	}
	// end inline asm
	// begin inline asm
	{	
ld.global.ca.u64 %rd1731, [%rd1729];
	}
	// end inline asm
	// begin inline asm
	{	
ld.global.ca.u64 %rd1733, [%rd1731];
	}
	// end inline asm
	// begin inline asm
	{	
ld.global.ca.u64 %rd1735, [%rd1733];
	}
	// end inline asm
	// begin inline asm
	{	
ld.global.ca.u64 %rd1737, [%rd1735];
	}
	// end inline asm
	// begin inline asm
	{	
ld.global.ca.u64 %rd1739, [%rd1737];
	}
	// end inline asm
	// begin inline asm
	{	
ld.global.ca.u64 %rd1741, [%rd1739];
	}
	// end inline asm
	// begin inline asm
	{	
ld.global.ca.u64 %rd1743, [%rd1741];
	}
	// end inline asm
	// begin inline asm
	{	
ld.global.ca.u64 %rd1745, [%rd1743];
	}
	// end inline asm
	// begin inline asm
	{	
ld.global.ca.u64 %rd1747, [%rd1745];
	}
	// end inline asm
	// begin inline asm
	{	
ld.global.ca.u64 %rd1749, [%rd1747];
	}
	// end inline asm
	// begin inline asm
	{	
ld.global.ca.u64 %rd1751, [%rd1749];
	}
	// end inline asm
	// begin inline asm
	{	
ld.global.ca.u64 %rd1753, [%rd1751];
	}
	// end inline asm
	// begin inline asm
	{	
ld.global.ca.u64 %rd1755, [%rd1753];
	}
	// end inline asm
	// begin inline asm
	{	
ld.global.ca.u64 %rd1757, [%rd1755];
	}
	// end inline asm
	// begin inline asm
	{	
ld.global.ca.u64 %rd1759, [%rd1757];
	}
	// end inline asm
	// begin inline asm
	{	
ld.global.ca.u64 %rd1761, [%rd1759];
	}
	// end inline asm
	// begin inline asm
	{	
ld.global.ca.u64 %rd1763, [%rd1761];
	}
	// end inline asm
	// begin inline asm
	{	
ld.global.ca.u64 %rd1765, [%rd1763];
	}
	// end inline asm
	// begin inline asm
	{	
ld.global.ca.u64 %rd1767, [%rd1765];
	}
	// end inline asm
	// begin inline asm
	{	
ld.global.ca.u64 %rd1769, [%rd1767];
	}
	// end inline asm
	// begin inline asm
	{	
ld.global.ca.u64 %rd1771, [%rd1769];
	}
	// end inline asm
	// begin inline asm
	{	
ld.global.ca.u64 %rd1773, [%rd1771];
	}
	// end inline asm
	// begin inline asm
	{	
ld.global.ca.u64 %rd1775, [%rd1773];
	}
	// end inline asm
	// begin inline asm
	{	
ld.global.ca.u64 %rd1777, [%rd1775];
	}
	// end inline asm
	// begin inline asm
	{	
ld.global.ca.u64 %rd1779, [%rd1777];
	}
	// end inline asm
	// begin inline asm
	{	
ld.global.ca.u64 %rd1781, [%rd1779];
	}
	// end inline asm
	// begin inline asm
	{	
ld.global.ca.u64 %rd1783, [%rd1781];
	}
	// end inline asm
	// begin inline asm
	{	
ld.global.ca.u64 %rd1785, [%rd1783];
	}
	// end inline asm
	// begin inline asm
	{	
ld.global.ca.u64 %rd1787, [%rd1785];
	}
	// end inline asm
	// begin inline asm
	{	
ld.global.ca.u64 %rd1789, [%rd1787];
	}
	// end inline asm
	// begin inline asm
	{	
ld.global.ca.u64 %rd1791, [%rd1789];
	}
	// end inline asm
	// begin inline asm
	{	
ld.global.ca.u64 %rd1793, [%rd1791];
	}
	// end inline asm
	// begin inline asm
	{	
ld.global.ca.u64 %rd1795, [%rd1793];
	}
	// end inline asm
	// begin inline asm
	{	
ld.global.ca.u64 %rd1797, [%rd1795];
	}
	// end inline asm
	// begin inline asm
	{	
ld.global.ca.u64 %rd1799, [%rd1797];
	}
	// end inline asm
	// begin inline asm
	{	
ld.global.ca.u64 %rd1801, [%rd1799];
	}
	// end inline asm
	// begin inline asm
	{	
ld.global.ca.u64 %rd1803, [%rd1801];
	}
	// end inline asm
	// begin inline asm
	{	
ld.global.ca.u64 %rd1805, [%rd1803];
	}
	// end inline asm
	// begin inline asm
	{	
ld.global.ca.u64 %rd1807, [%rd1805];
	}
	// end inline asm
	// begin inline asm
	{	
ld.global.ca.u64 %rd1809, [%rd1807];
	}
	// end inline asm
	// begin inline asm
	{	
ld.global.ca.u64 %rd1811, [%rd1809];
	}
	// end inline asm
	// begin inline asm
	{	
ld.global.ca.u64 %rd1813, [%rd1811];
	}
	// end inline asm
	// begin inline asm
	{	
ld.global.ca.u64 %rd1815, [%rd1813];
	}
	// end inline asm
	// begin inline asm
	{	
ld.global.ca.u64 %rd1817, [%rd1815];
	}
	// end inline asm
	// begin inline asm
	{	
ld.global.ca.u64 %rd1819, [%rd1817];
	}
	// end inline asm
	// begin inline asm
	{	
ld.global.ca.u64 %rd1821, [%rd1819];
	}
	// end inline asm
	// begin inline asm
	{	
ld.global.ca.u64 %rd1823, [%rd1821];
	}
	// end inline asm
	// begin inline asm
	{	
ld.global.ca.u64 %rd1825, [%rd1823];
	}
	// end inline asm
	// begin inline asm
	{	
ld.global.ca.u64 %rd1827, [%rd1825];
	}
	// end inline asm
	// begin inline asm
	{	
ld.global.ca.u64 %rd1829, [%rd1827];
	}
	// end inline asm
	// begin inline asm
	{	
ld.global.ca.u64 %rd1831, [%rd1829];
	}
	// end inline asm
	// begin inline asm
	{	
ld.global.ca.u64 %rd1833, [%rd1831];
	}
	// end inline asm
	// begin inline asm
	{	
ld.global.ca.u64 %rd1835, [%rd1833];
	}
	// end inline asm
	// begin inline asm
	{	
ld.global.ca.u64 %rd1837, [%rd1835];
	}
	// end inline asm
	// begin inline asm
	{	
ld.global.ca.u64 %rd1839, [%rd1837];
	}
	// end inline asm
	// begin inline asm
	{	
ld.global.ca.u64 %rd1841, [%rd1839];
	}
	// end inline asm
	// begin inline asm
	{	
ld.global.ca.u64 %rd1843, [%rd1841];
	}
	// end inline asm
	// begin inline asm
	{	
ld.global.ca.u64 %rd1845, [%rd1843];
	}
	// end inline asm
	// begin inline asm
	{	
ld.global.ca.u64 %rd1847, [%rd1845];
	}
	// end inline asm
	// begin inline asm
	{	
ld.global.ca.u64 %rd1849, [%rd1847];
	}
	// end inline asm
	// begin inline asm
	{	
ld.global.ca.u64 %rd1851, [%rd1849];
	}
	// end inline asm
	// begin inline asm
	{	
ld.global.ca.u64 %rd1853, [%rd1851];
	}
	// end inline asm
	// begin inline asm
	{	
ld.global.ca.u64 %rd1855, [%rd1853];
	}
	// end inline asm
	// begin inline asm
	{	
ld.global.ca.u64 %rd1857, [%rd1855];
	}
	// end inline asm
	// begin inline asm
	{	
ld.global.ca.u64 %rd1859, [%rd1857];
	}
	// end inline asm
	// begin inline asm
	{	
ld.global.ca.u64 %rd1861, [%rd1859];
	}
	// end inline asm
	// begin inline asm
	{	
ld.global.ca.u64 %rd1863, [%rd1861];
	}
	// end inline asm
	// begin inline asm
	{	
ld.global.ca.u64 %rd1865, [%rd1863];
	}
	// end inline asm
	// begin inline asm
	{	
ld.global.ca.u64 %rd1867, [%rd1865];
	}
	// end inline asm
	// begin inline asm
	{	
ld.global.ca.u64 %rd1869, [%rd1867];
	}
	// end inline asm
	// begin inline asm
	{	
ld.global.ca.u64 %rd1871, [%rd1869];
	}
	// end inline asm
	// begin inline asm
	{	
ld.global.ca.u64 %rd1873, [%rd1871];
	}
	// end inline asm
	// begin inline asm
	{	
ld.global.ca.u64 %rd1875, [%rd1873];
	}
	// end inline asm
	// begin inline asm
	{	
ld.global.ca.u64 %rd1877, [%rd1875];
	}
	// end inline asm
	// begin inline asm
	{	
ld.global.ca.u64 %rd1879, [%rd1877];
	}
	// end inline asm
	// begin inline asm
	{	
ld.global.ca.u64 %rd1881, [%rd1879];
	}
	// end inline asm
	// begin inline asm
	{	
ld.global.ca.u64 %rd1883, [%rd1881];
	}
	// end inline asm
	// begin inline asm
	{	
ld.global.ca.u64 %rd1885, [%rd1883];
	}
	// end inline asm
	// begin inline asm
	{	
ld.global.ca.u64 %rd1887, [%rd1885];
	}
	// end inline asm
	// begin inline asm
	{	
ld.global.ca.u64 %rd1889, [%rd1887];
	}
	// end inline asm
	// begin inline asm
	{	
ld.global.ca.u64 %rd1891, [%rd1889];
	}
	// end inline asm
	// begin inline asm
	{	
ld.global.ca.u64 %rd1893, [%rd1891];
	}
	// end inline asm
	// begin inline asm
	{	
ld.global.ca.u64 %rd1895, [%rd1893];
	}
	// end inline asm
	// begin inline asm
	{	
ld.global.ca.u64 %rd1897, [%rd1895];
	}
	// end inline asm
	// begin inline asm
	{	
ld.global.ca.u64 %rd1899, [%rd1897];
	}
	// end inline asm
	// begin inline asm
	{	
ld.global.ca.u64 %rd1901, [%rd1899];
	}
	// end inline asm
	// begin inline asm
	{	
ld.global.ca.u64 %rd1903, [%rd1901];
	}
	// end inline asm
	// begin inline asm
	{	
ld.global.ca.u64 %rd1905, [%rd1903];
	}
	// end inline asm
	// begin inline asm
	{	
ld.global.ca.u64 %rd1907, [%rd1905];
	}
	// end inline asm
	// begin inline asm
	{	
ld.global.ca.u64 %rd1909, [%rd1907];
	}
	// end inline asm
	// begin inline asm
	{	
ld.global.ca.u64 %rd1911, [%rd1909];
	}
	// end inline asm
	// begin inline asm
	{	
ld.global.ca.u64 %rd1913, [%rd1911];
	}
	// end inline asm
	// begin inline asm
	{	
ld.global.ca.u64 %rd1915, [%rd1913];
	}
	// end inline asm
	// begin inline asm
	{	
ld.global.ca.u64 %rd1917, [%rd1915];
	}
	// end inline asm
	// begin inline asm
	{	
ld.global.ca.u64 %rd1919, [%rd1917];
	}
	// end inline asm
	// begin inline asm
	{	
ld.global.ca.u64 %rd1921, [%rd1919];
	}
	// end inline asm
	// begin inline asm
	{	
ld.global.ca.u64 %rd1923, [%rd1921];
	}
	// end inline asm
	// begin inline asm
	{	
ld.global.ca.u64 %rd1925, [%rd1923];
	}
	// end inline asm
	// begin inline asm
	{	
ld.global.ca.u64 %rd1927, [%rd1925];
	}
	// end inline asm
	// begin inline asm
	{	
ld.global.ca.u64 %rd1929, [%rd1927];
	}
	// end inline asm
	// begin inline asm
	{	
ld.global.ca.u64 %rd1931, [%rd1929];
	}
	// end inline asm
	// begin inline asm
	{	
ld.global.ca.u64 %rd1933, [%rd1931];
	}
	// end inline asm
	// begin inline asm
	{	
ld.global.ca.u64 %rd1935, [%rd1933];
	}
	// end inline asm
	// begin inline asm
	{	
ld.global.ca.u64 %rd1937, [%rd1935];
	}
	// end inline asm
	// begin inline asm
	{	
ld.global.ca.u64 %rd1939, [%rd1937];
	}
	// end inline asm
	// begin inline asm
	{	
ld.global.ca.u64 %rd1941, [%rd1939];
	}
	// end inline asm
	// begin inline asm
	{	
ld.global.ca.u64 %rd1943, [%rd1941];
	}
	// end inline asm
	// begin inline asm
	{	
ld.global.ca.u64 %rd1945, [%rd1943];
	}
	// end inline asm
	// begin inline asm
	{	
ld.global.ca.u64 %rd1947, [%rd1945];
	}
	// end inline asm
	// begin inline asm
	{	
ld.global.ca.u64 %rd1949, [%rd1947];
	}
	// end inline asm
	// begin inline asm
	{	
ld.global.ca.u64 %rd1951, [%rd1949];
	}
	// end inline asm
	// begin inline asm
	{	
ld.global.ca.u64 %rd1953, [%rd1951];
	}
	// end inline asm
	// begin inline asm
	{	
ld.global.ca.u64 %rd1955, [%rd1953];
	}
	// end inline asm
	// begin inline asm
	{	
ld.global.ca.u64 %rd1957, [%rd1955];
	}
	// end inline asm
	// begin inline asm
	{	
ld.global.ca.u64 %rd1959, [%rd1957];
	}
	// end inline asm
	// begin inline asm
	{	
ld.global.ca.u64 %rd1961, [%rd1959];
	}
	// end inline asm
	// begin inline asm
	{	
ld.global.ca.u64 %rd1963, [%rd1961];
	}
	// end inline asm
	// begin inline asm
	{	
ld.global.ca.u64 %rd1965, [%rd1963];
	}
	// end inline asm
	// begin inline asm
	{	
ld.global.ca.u64 %rd1967, [%rd1965];
	}
	// end inline asm
	// begin inline asm
	{	
ld.global.ca.u64 %rd1969, [%rd1967];
	}
	// end inline asm
	// begin inline asm
	{	
ld.global.ca.u64 %rd1971, [%rd1969];
	}
	// end inline asm
	// begin inline asm
	{	
ld.global.ca.u64 %rd1973, [%rd1971];
	}
	// end inline asm
	// begin inline asm
	{	
ld.global.ca.u64 %rd1975, [%rd1973];
	}
	// end inline asm
	// begin inline asm
	{	
ld.global.ca.u64 %rd1977, [%rd1975];
	}
	// end inline asm
	// begin inline asm
	{	
ld.global.ca.u64 %rd1979, [%rd1977];
	}
	// end inline asm
	// begin inline asm
	{	
ld.global.ca.u64 %rd1981, [%rd1979];
	}
	// end inline asm
	// begin inline asm
	{	
ld.global.ca.u64 %rd1983, [%rd1981];
	}
	// end inline asm
	// begin inline asm
	{	
ld.global.ca.u64 %rd1985, [%rd1983];
	}
	// end inline asm
	// begin inline asm
	{	
ld.global.ca.u64 %rd1987, [%rd1985];
	}
	// end inline asm
	// begin inline asm
	{	
ld.global.ca.u64 %rd1989, [%rd1987];
	}
	// end inline asm
	// begin inline asm
	{	
ld.global.ca.u64 %rd1991, [%rd1989];
	}
	// end inline asm
	// begin inline asm
	{	
ld.global.ca.u64 %rd1993, [%rd1991];
	}
	// end inline asm
	// begin inline asm
	{	
ld.global.ca.u64 %rd1995, [%rd1993];
	}
	// end inline asm
	// begin inline asm
	{	
ld.global.ca.u64 %rd1997, [%rd1995];
	}
	// end inline asm
	// begin inline asm
	{	
ld.global.ca.u64 %rd1999, [%rd1997];
	}
	// end inline asm
	// begin inline asm
	{	
ld.global.ca.u64 %rd2001, [%rd1999];
	}
	// end inline asm
	// begin inline asm
	{	
ld.global.ca.u64 %rd2003, [%rd2001];
	}
	// end inline asm
	// begin inline asm
	{	
ld.global.ca.u64 %rd2005, [%rd2003];
	}
	// end inline asm
	// begin inline asm
	{	
ld.global.ca.u64 %rd2007, [%rd2005];
	}
	// end inline asm
	// begin inline asm
	{	
ld.global.ca.u64 %rd2009, [%rd2007];
	}
	// end inline asm
	// begin inline asm
	{	
ld.global.ca.u64 %rd2011, [%rd2009];
	}
	// end inline asm
	// begin inline asm
	{	
ld.global.ca.u64 %rd2013, [%rd2011];
	}
	// end inline asm
	// begin inline asm
	{	
ld.global.ca.u64 %rd2015, [%rd2013];
	}
	// end inline asm
	// begin inline asm
	{	
ld.global.ca.u64 %rd2017, [%rd2015];
	}
	// end inline asm
	// begin inline asm
	{	
ld.global.ca.u64 %rd2019, [%rd2017];
	}
	// end inline asm
	// begin inline asm
	{	
ld.global.ca.u64 %rd2021, [%rd2019];
	}
	// end inline asm
	// begin inline asm
	{	
ld.global.ca.u64 %rd2023, [%rd2021];
	}
	// end inline asm
	// begin inline asm
	{	
ld.global.ca.u64 %rd2025, [%rd2023];
	}
	// end inline asm
	// begin inline asm
	{	
ld.global.ca.u64 %rd2027, [%rd2025];
	}
	// end inline asm
	// begin inline asm
	{	
ld.global.ca.u64 %rd2029, [%rd2027];
	}
	// end inline asm
	// begin inline asm
	{	
ld.global.ca.u64 %rd2031, [%rd2029];
	}
	// end inline asm
	// begin inline asm
	{	
ld.global.ca.u64 %rd2033, [%rd2031];
	}
	// end inline asm
	// begin inline asm
	{	
ld.global.ca.u64 %rd2035, [%rd2033];
	}
	// end inline asm
	// begin inline asm
	{	
ld.global.ca.u64 %rd2037, [%rd2035];
	}
	// end inline asm
	// begin inline asm
	{	
ld.global.ca.u64 %rd2039, [%rd2037];
	}
	// end inline asm
	// begin inline asm
	{	
ld.global.ca.u64 %rd2041, [%rd2039];
	}
	// end inline asm
	// begin inline asm
	{	
ld.global.ca.u64 %rd2043, [%rd2041];
	}
	// end inline asm
	// begin inline asm
	{	
ld.global.ca.u64 %rd2045, [%rd2043];
	}
	// end inline asm
	// begin inline asm
	{	
ld.global.ca.u64 %rd2047, [%rd2045];
	}
	// end inline asm
	// begin inline asm
	{	
ld.global.ca.u64 %rd2049, [%rd2047];
	}
	// end inline asm
	// begin inline asm
	{	
ld.global.ca.u64 %rd2051, [%rd2049];
	}
	// end inline asm
	// begin inline asm
	{	
ld.global.ca.u64 %rd2053, [%rd2051];
	}
	// end inline asm
	// begin inline asm
	{	
ld.global.ca.u64 %rd2055, [%rd2053];
	}
	// end inline asm
	// begin inline asm
	{	
ld.global.ca.u64 %rd2057, [%rd2055];
	}
	// end inline asm
	// begin inline asm
	{	
ld.global.ca.u64 %rd2059, [%rd2057];
	}
	// end inline asm
	// begin inline asm
	{	
ld.global.ca.u64 %rd2061, [%rd2059];
	}
	// end inline asm
	// begin inline asm
	{	
ld.global.ca.u64 %rd2063, [%rd2061];
	}
	// end inline asm
	// begin inline asm
	{	
ld.global.ca.u64 %rd2065, [%rd2063];
	}
	// end inline asm
	// begin inline asm
	{	
ld.global.ca.u64 %rd2067, [%rd2065];
	}
	// end inline asm
	// begin inline asm
	{	
ld.global.ca.u64 %rd2069, [%rd2067];
	}
	// end inline asm
	// begin inline asm
	{	
ld.global.ca.u64 %rd2071, [%rd2069];
	}
	// end inline asm
	// begin inline asm
	{	
ld.global.ca.u64 %rd2073, [%rd2071];
	}
	// end inline asm
	// begin inline asm
	{	
ld.global.ca.u64 %rd2075, [%rd2073];
	}
	// end inline asm
	// begin inline asm
	{	
ld.global.ca.u64 %rd2077, [%rd2075];
	}
	// end inline asm
	// begin inline asm
	{	
ld.global.ca.u64 %rd2079, [%rd2077];
	}
	// end inline asm
	// begin inline asm
	{	
ld.global.ca.u64 %rd2081, [%rd2079];
	}
	// end inline asm
	// begin inline asm
	{	
ld.global.ca.u64 %rd2083, [%rd2081];
	}
	// end inline asm
	// begin inline asm
	{	
ld.global.ca.u64 %rd2085, [%rd2083];
	}
	// end inline asm
	// begin inline asm
	{	
ld.global.ca.u64 %rd2087, [%rd2085];
	}
	// end inline asm
	// begin inline asm
	{	
ld.global.ca.u64 %rd2089, [%rd2087];
	}
	// end inline asm
	// begin inline asm
	{	
ld.global.ca.u64 %rd2091, [%rd2089];
	}
	// end inline asm
	// begin inline asm
	{	
ld.global.ca.u64 %rd2093, [%rd2091];
	}
	// end inline asm
	// begin inline asm
	{	
ld.global.ca.u64 %rd2095, [%rd2093];
	}
	// end inline asm
	// begin inline asm
	{	
ld.global.ca.u64 %rd2097, [%rd2095];
	}
	// end inline asm
	// begin inline asm
	{	
ld.global.ca.u64 %rd2099, [%rd2097];
	}
	// end inline asm
	// begin inline asm
	{	
ld.global.ca.u64 %rd2101, [%rd2099];
	}
	// end inline asm
	// begin inline asm
	{	
ld.global.ca.u64 %rd2103, [%rd2101];
	}
	// end inline asm
	// begin inline asm
	{	
ld.global.ca.u64 %rd2105, [%rd2103];
	}
	// end inline asm
	// begin inline asm
	{	
ld.global.ca.u64 %rd2107, [%rd2105];
	}
	// end inline asm
	// begin inline asm
	{	
ld.global.ca.u64 %rd2109, [%rd2107];
	}
	// end inline asm
	// begin inline asm
	{	
ld.global.ca.u64 %rd2111, [%rd2109];
	}
	// end inline asm
	// begin inline asm
	{	
ld.global.ca.u64 %rd2113, [%rd2111];
	}
	// end inline asm
	// begin inline asm
	{	
ld.global.ca.u64 %rd2115, [%rd2113];
	}
	// end inline asm
	// begin inline asm
	{	
ld.global.ca.u64 %rd2117, [%rd2115];
	}
	// end inline asm
	// begin inline asm
	{	
ld.global.ca.u64 %rd2119, [%rd2117];
	}
	// end inline asm
	// begin inline asm
	{	
ld.global.ca.u64 %rd2121, [%rd2119];
	}
	// end inline asm
	// begin inline asm
	{	
ld.global.ca.u64 %rd2123, [%rd2121];
	}
	// end inline asm
	// begin inline asm
	{	
ld.global.ca.u64 %rd2125, [%rd2123];
	}
	// end inline asm
	// begin inline asm
	{	
ld.global.ca.u64 %rd2127, [%rd2125];
	}
	// end inline asm
	// begin inline asm
	{	
ld.global.ca.u64 %rd2129, [%rd2127];
	}
	// end inline asm
	// begin inline asm
	{	
ld.global.ca.u64 %rd2131, [%rd2129];
	}
	// end inline asm
	// begin inline asm
	{	
ld.global.ca.u64 %rd2133, [%rd2131];
	}
	// end inline asm
	// begin inline asm
	{	
ld.global.ca.u64 %rd2135, [%rd2133];
	}
	// end inline asm
	// begin inline asm
	{	
ld.global.ca.u64 %rd2137, [%rd2135];
	}
	// end inline asm
	// begin inline asm
	{	
ld.global.ca.u64 %rd2139, [%rd2137];
	}
	// end inline asm
	// begin inline asm
	{	
ld.global.ca.u64 %rd2141, [%rd2139];
	}
	// end inline asm
	// begin inline asm
	{	
ld.global.ca.u64 %rd2143, [%rd2141];
	}
	// end inline asm
	// begin inline asm
	{	
ld.global.ca.u64 %rd2145, [%rd2143];
	}
	// end inline asm
	// begin inline asm
	{	
ld.global.ca.u64 %rd2147, [%rd2145];
	}
	// end inline asm
	// begin inline asm
	{	
ld.global.ca.u64 %rd2149, [%rd2147];
	}
	// end inline asm
	// begin inline asm
	{	
ld.global.ca.u64 %rd2151, [%rd2149];
	}
	// end inline asm
	// begin inline asm
	{	
ld.global.ca.u64 %rd2153, [%rd2151];
	}
	// end inline asm
	// begin inline asm
	{	
ld.global.ca.u64 %rd2155, [%rd2153];
	}
	// end inline asm
	// begin inline asm
	{	
ld.global.ca.u64 %rd2157, [%rd2155];
	}
	// end inline asm
	// begin inline asm
	{	
ld.global.ca.u64 %rd2159, [%rd2157];
	}
	// end inline asm
	// begin inline asm
	{	
ld.global.ca.u64 %rd2161, [%rd2159];
	}
	// end inline asm
	// begin inline asm
	{	
ld.global.ca.u64 %rd2163, [%rd2161];
	}
	// end inline asm
	// begin inline asm
	{	
ld.global.ca.u64 %rd2165, [%rd2163];
	}
	// end inline asm
	// begin inline asm
	{	
ld.global.ca.u64 %rd2167, [%rd2165];
	}
	// end inline asm
	// begin inline asm
	{	
ld.global.ca.u64 %rd2169, [%rd2167];
	}
	// end inline asm
	// begin inline asm
	{	
ld.global.ca.u64 %rd2171, [%rd2169];
	}
	// end inline asm
	// begin inline asm
	{	
ld.global.ca.u64 %rd2173, [%rd2171];
	}
	// end inline asm
	// begin inline asm
	{	
ld.global.ca.u64 %rd2175, [%rd2173];
	}
	// end inline asm
	// begin inline asm
	{	
ld.global.ca.u64 %rd2177, [%rd2175];
	}
	// end inline asm
	// begin inline asm
	{	
ld.global.ca.u64 %rd2179, [%rd2177];
	}
	// end inline asm
	// begin inline asm
	{	
ld.global.ca.u64 %rd2181, [%rd2179];
	}
	// end inline asm
	// begin inline asm
	{	
ld.global.ca.u64 %rd2183, [%rd2181];
	}
	// end inline asm
	// begin inline asm
	{	
ld.global.ca.u64 %rd2185, [%rd2183];
	}
	// end inline asm
	// begin inline asm
	{	
ld.global.ca.u64 %rd2187, [%rd2185];
	}
	// end inline asm
	// begin inline asm
	{	
ld.global.ca.u64 %rd2189, [%rd2187];
	}
	// end inline asm
	// begin inline asm
	{	
ld.global.ca.u64 %rd2191, [%rd2189];
	}
	// end inline asm
	// begin inline asm
	{	
ld.global.ca.u64 %rd2193, [%rd2191];
	}
	// end inline asm
	// begin inline asm
	{	
ld.global.ca.u64 %rd2195, [%rd2193];
	}
	// end inline asm
	// begin inline asm
	{	
ld.global.ca.u64 %rd2197, [%rd2195];
	}
	// end inline asm
	// begin inline asm
	{	
ld.global.ca.u64 %rd2199, [%rd2197];
	}
	// end inline asm
	// begin inline asm
	{	
ld.global.ca.u64 %rd2201, [%rd2199];
	}
	// end inline asm
	// begin inline asm
	{	
ld.global.ca.u64 %rd2203, [%rd2201];
	}
	// end inline asm
	// begin inline asm
	{	
ld.global.ca.u64 %rd2205, [%rd2203];
	}
	// end inline asm
	// begin inline asm
	{	
ld.global.ca.u64 %rd2207, [%rd2205];
	}
	// end inline asm
	// begin inline asm
	{	
ld.global.ca.u64 %rd2209, [%rd2207];
	}
	// end inline asm
	// begin inline asm
	{	
ld.global.ca.u64 %rd2211, [%rd2209];
	}
	// end inline asm
	// begin inline asm
	{	
ld.global.ca.u64 %rd2213, [%rd2211];
	}
	// end inline asm
	// begin inline asm
	{	
ld.global.ca.u64 %rd2215, [%rd2213];
	}
	// end inline asm
	// begin inline asm
	{	
ld.global.ca.u64 %rd2217, [%rd2215];
	}
	// end inline asm
	// begin inline asm
	{	
ld.global.ca.u64 %rd2219, [%rd2217];
	}
	// end inline asm
	// begin inline asm
	{	
ld.global.ca.u64 %rd2221, [%rd2219];
	}
	// end inline asm
	// begin inline asm
	{	
ld.global.ca.u64 %rd2223, [%rd2221];
	}
	// end inline asm
	// begin inline asm
	{	
ld.global.ca.u64 %rd2225, [%rd2223];
	}
	// end inline asm
	// begin inline asm
	{	
ld.global.ca.u64 %rd2227, [%rd2225];
	}
	// end inline asm
	// begin inline asm
	{	
ld.global.ca.u64 %rd2229, [%rd2227];
	}
	// end inline asm
	// begin inline asm
	{	
ld.global.ca.u64 %rd2231, [%rd2229];
	}
	// end inline asm
	// begin inline asm
	{	
ld.global.ca.u64 %rd2233, [%rd2231];
	}
	// end inline asm
	// begin inline asm
	{	
ld.global.ca.u64 %rd2235, [%rd2233];
	}
	// end inline asm
	// begin inline asm
	{	
ld.global.ca.u64 %rd2237, [%rd2235];
	}
	// end inline asm
	// begin inline asm
	{	
ld.global.ca.u64 %rd2239, [%rd2237];
	}
	// end inline asm
	// begin inline asm
	{	
ld.global.ca.u64 %rd2241, [%rd2239];
	}
	// end inline asm
	// begin inline asm
	{	
ld.global.ca.u64 %rd2243, [%rd2241];
	}
	// end inline asm
	// begin inline asm
	{	
ld.global.ca.u64 %rd2245, [%rd2243];
	}
	// end inline asm
	// begin inline asm
	{	
ld.global.ca.u64 %rd2247, [%rd2245];
	}
	// end inline asm
	// begin inline asm
	{	
ld.global.ca.u64 %rd2249, [%rd2247];
	}
	// end inline asm
	// begin inline asm
	{	
ld.global.ca.u64 %rd2251, [%rd2249];
	}
	// end inline asm
	// begin inline asm
	{	
ld.global.ca.u64 %rd2253, [%rd2251];
	}
	// end inline asm
	// begin inline asm
	{	
ld.global.ca.u64 %rd2255, [%rd2253];
	}
	// end inline asm
	// begin inline asm
	{	
ld.global.ca.u64 %rd2257, [%rd2255];
	}
	// end inline asm
	// begin inline asm
	{	
ld.global.ca.u64 %rd2259, [%rd2257];
	}
	// end inline asm
	// begin inline asm
	{	
ld.global.ca.u64 %rd2261, [%rd2259];
	}
	// end inline asm
	// begin inline asm
	{	
ld.global.ca.u64 %rd2263, [%rd2261];
	}
	// end inline asm
	// begin inline asm
	{	
ld.global.ca.u64 %rd2265, [%rd2263];
	}
	// end inline asm
	// begin inline asm
	{	
ld.global.ca.u64 %rd2267, [%rd2265];
	}
	// end inline asm
	// begin inline asm
	{	
ld.global.ca.u64 %rd2269, [%rd2267];
	}
	// end inline asm
	// begin inline asm
	{	
ld.global.ca.u64 %rd2271, [%rd2269];
	}
	// end inline asm
	// begin inline asm
	{	
ld.global.ca.u64 %rd2273, [%rd2271];
	}
	// end inline asm
	// begin inline asm
	{	
ld.global.ca.u64 %rd2275, [%rd2273];
	}
	// end inline asm
	// begin inline asm
	{	
ld.global.ca.u64 %rd2277, [%rd2275];
	}
	// end inline asm
	// begin inline asm
	{	
ld.global.ca.u64 %rd2279, [%rd2277];
	}
	// end inline asm
	// begin inline asm
	{	
ld.global.ca.u64 %rd2281, [%rd2279];
	}
	// end inline asm
	// begin inline asm
	{	
ld.global.ca.u64 %rd2283, [%rd2281];
	}
	// end inline asm
	// begin inline asm
	{	
ld.global.ca.u64 %rd2285, [%rd2283];
	}
	// end inline asm
	// begin inline asm
	{	
ld.global.ca.u64 %rd2287, [%rd2285];
	}
	// end inline asm
	// begin inline asm
	{	
ld.global.ca.u64 %rd2289, [%rd2287];
	}
	// end inline asm
	// begin inline asm
	{	
ld.global.ca.u64 %rd2291, [%rd2289];
	}
	// end inline asm
	// begin inline asm
	{	
ld.global.ca.u64 %rd2293, [%rd2291];
	}
	// end inline asm
	// begin inline asm
	{	
ld.global.ca.u64 %rd2295, [%rd2293];
	}
	// end inline asm
	// begin inline asm
	{	
ld.global.ca.u64 %rd2297, [%rd2295];
	}
	// end inline asm
	// begin inline asm
	{	
ld.global.ca.u64 %rd2299, [%rd2297];
	}
	// end inline asm
	// begin inline asm
	{	
ld.global.ca.u64 %rd2301, [%rd2299];
	}
	// end inline asm
	// begin inline asm
	{	
ld.global.ca.u64 %rd2303, [%rd2301];
	}
	// end inline asm
	// begin inline asm
	{	
ld.global.ca.u64 %rd2305, [%rd2303];
	}
	// end inline asm
	// begin inline asm
	{	
ld.global.ca.u64 %rd2307, [%rd2305];
	}
	// end inline asm
	// begin inline asm
	{	
ld.global.ca.u64 %rd2309, [%rd2307];
	}
	// end inline asm
	// begin inline asm
	{	
ld.global.ca.u64 %rd2311, [%rd2309];
	}
	// end inline asm
	// begin inline asm
	{	
ld.global.ca.u64 %rd2313, [%rd2311];
	}
	// end inline asm
	// begin inline asm
	{	
ld.global.ca.u64 %rd2315, [%rd2313];
	}
	// end inline asm
	// begin inline asm
	{	
ld.global.ca.u64 %rd2317, [%rd2315];
	}
	// end inline asm
	// begin inline asm
	{	
ld.global.ca.u64 %rd2319, [%rd2317];
	}
	// end inline asm
	// begin inline asm
	{	
ld.global.ca.u64 %rd2321, [%rd2319];
	}
	// end inline asm
	// begin inline asm
	{	
ld.global.ca.u64 %rd2323, [%rd2321];
	}
	// end inline asm
	// begin inline asm
	{	
ld.global.ca.u64 %rd2325, [%rd2323];
	}
	// end inline asm
	// begin inline asm
	{	
ld.global.ca.u64 %rd2327, [%rd2325];
	}
	// end inline asm
	// begin inline asm
	{	
ld.global.ca.u64 %rd2329, [%rd2327];
	}
	// end inline asm
	// begin inline asm
	{	
ld.global.ca.u64 %rd2331, [%rd2329];
	}
	// end inline asm
	// begin inline asm
	{	
ld.global.ca.u64 %rd2333, [%rd2331];
	}
	// end inline asm
	// begin inline asm
	{	
ld.global.ca.u64 %rd2335, [%rd2333];
	}
	// end inline asm
	// begin inline asm
	{	
ld.global.ca.u64 %rd2337, [%rd2335];
	}
	// end inline asm
	// begin inline asm
	{	
ld.global.ca.u64 %rd2339, [%rd2337];
	}
	// end inline asm
	// begin inline asm
	{	
ld.global.ca.u64 %rd2341, [%rd2339];
	}
	// end inline asm
	// begin inline asm
	{	
ld.global.ca.u64 %rd2343, [%rd2341];
	}
	// end inline asm
	// begin inline asm
	{	
ld.global.ca.u64 %rd2345, [%rd2343];
	}
	// end inline asm
	// begin inline asm
	{	
ld.global.ca.u64 %rd2347, [%rd2345];
	}
	// end inline asm
	// begin inline asm
	{	
ld.global.ca.u64 %rd2349, [%rd2347];
	}
	// end inline asm
	// begin inline asm
	{	
ld.global.ca.u64 %rd2351, [%rd2349];
	}
	// end inline asm
	// begin inline asm
	{	
ld.global.ca.u64 %rd2353, [%rd2351];
	}
	// end inline asm
	// begin inline asm
	{	
ld.global.ca.u64 %rd2355, [%rd2353];
	}
	// end inline asm
	// begin inline asm
	{	
ld.global.ca.u64 %rd2357, [%rd2355];
	}
	// end inline asm
	// begin inline asm
	{	
ld.global.ca.u64 %rd2359, [%rd2357];
	}
	// end inline asm
	// begin inline asm
	{	
ld.global.ca.u64 %rd2361, [%rd2359];
	}
	// end inline asm
	// begin inline asm
	{	
ld.global.ca.u64 %rd2363, [%rd2361];
	}
	// end inline asm
	// begin inline asm
	{	
ld.global.ca.u64 %rd2365, [%rd2363];
	}
	// end inline asm
	// begin inline asm
	{	
ld.global.ca.u64 %rd2367, [%rd2365];
	}
	// end inline asm
	// begin inline asm
	{	
ld.global.ca.u64 %rd2369, [%rd2367];
	}
	// end inline asm
	// begin inline asm
	{	
ld.global.ca.u64 %rd2371, [%rd2369];
	}
	// end inline asm
	// begin inline asm
	{	
ld.global.ca.u64 %rd2373, [%rd2371];
	}
	// end inline asm
	// begin inline asm
	{	
ld.global.ca.u64 %rd2375, [%rd2373];
	}
	// end inline asm
	// begin inline asm
	{	
ld.global.ca.u64 %rd2377, [%rd2375];
	}
	// end inline asm
	// begin inline asm
	{	
ld.global.ca.u64 %rd2379, [%rd2377];
	}
	// end inline asm
	// begin inline asm
	{	
ld.global.ca.u64 %rd2381, [%rd2379];
	}
	// end inline asm
	// begin inline asm
	{	
ld.global.ca.u64 %rd2383, [%rd2381];
	}
	// end inline asm
	// begin inline asm
	{	
ld.global.ca.u64 %rd2385, [%rd2383];
	}
	// end inline asm
	// begin inline asm
	{	
ld.global.ca.u64 %rd2387, [%rd2385];
	}
	// end inline asm
	// begin inline asm
	{	
ld.global.ca.u64 %rd2389, [%rd2387];
	}
	// end inline asm
	// begin inline asm
	{	
ld.global.ca.u64 %rd2391, [%rd2389];
	}
	// end inline asm
	// begin inline asm
	{	
ld.global.ca.u64 %rd2393, [%rd2391];
	}
	// end inline asm
	// begin inline asm
	{	
ld.global.ca.u64 %rd2395, [%rd2393];
	}
	// end inline asm
	// begin inline asm
	{	
ld.global.ca.u64 %rd2397, [%rd2395];
	}
	// end inline asm
	// begin inline asm
	{	
ld.global.ca.u64 %rd2399, [%rd2397];
	}
	// end inline asm
	// begin inline asm
	{	
ld.global.ca.u64 %rd2401, [%rd2399];
	}
	// end inline asm
	// begin inline asm
	{	
ld.global.ca.u64 %rd2403, [%rd2401];
	}
	// end inline asm
	// begin inline asm
	{	
ld.global.ca.u64 %rd2405, [%rd2403];
	}
	// end inline asm
	// begin inline asm
	{	
ld.global.ca.u64 %rd2407, [%rd2405];
	}
	// end inline asm
	// begin inline asm
	{	
ld.global.ca.u64 %rd2409, [%rd2407];
	}
	// end inline asm
	// begin inline asm
	{	
ld.global.ca.u64 %rd2411, [%rd2409];
	}
	// end inline asm
	// begin inline asm
	{	
ld.global.ca.u64 %rd2413, [%rd2411];
	}
	// end inline asm
	// begin inline asm
	{	
ld.global.ca.u64 %rd2415, [%rd2413];
	}
	// end inline asm
	// begin inline asm
	{	
ld.global.ca.u64 %rd2417, [%rd2415];
	}
	// end inline asm
	// begin inline asm
	{	
ld.global.ca.u64 %rd2419, [%rd2417];
	}
	// end inline asm
	// begin inline asm
	{	
ld.global.ca.u64 %rd2421, [%rd2419];
	}
	// end inline asm
	// begin inline asm
	{	
ld.global.ca.u64 %rd2423, [%rd2421];
	}
	// end inline asm
	// begin inline asm
	{	
ld.global.ca.u64 %rd2425, [%rd2423];
	}
	// end inline asm
	// begin inline asm
	{	
ld.global.ca.u64 %rd2427, [%rd2425];
	}
	// end inline asm
	// begin inline asm
	{	
ld.global.ca.u64 %rd2429, [%rd2427];
	}
	// end inline asm
	// begin inline asm
	{	
ld.global.ca.u64 %rd2431, [%rd2429];
	}
	// end inline asm
	// begin inline asm
	{	
ld.global.ca.u64 %rd2433, [%rd2431];
	}
	// end inline asm
	// begin inline asm
	{	
ld.global.ca.u64 %rd2435, [%rd2433];
	}
	// end inline asm
	// begin inline asm
	{	
ld.global.ca.u64 %rd2437, [%rd2435];
	}
	// end inline asm
	// begin inline asm
	{	
ld.global.ca.u64 %rd2439, [%rd2437];
	}
	// end inline asm
	// begin inline asm
	{	
ld.global.ca.u64 %rd2441, [%rd2439];
	}
	// end inline asm
	// begin inline asm
	{	
ld.global.ca.u64 %rd2443, [%rd2441];
	}
	// end inline asm
	// begin inline asm
	{	
ld.global.ca.u64 %rd2445, [%rd2443];
	}
	// end inline asm
	// begin inline asm
	{	
ld.global.ca.u64 %rd2447, [%rd2445];
	}
	// end inline asm
	// begin inline asm
	{	
ld.global.ca.u64 %rd2449, [%rd2447];
	}
	// end inline asm
	// begin inline asm
	{	
ld.global.ca.u64 %rd2451, [%rd2449];
	}
	// end inline asm
	// begin inline asm
	{	
ld.global.ca.u64 %rd2453, [%rd2451];
	}
	// end inline asm
	// begin inline asm
	{	
ld.global.ca.u64 %rd2455, [%rd2453];
	}
	// end inline asm
	// begin inline asm
	{	
ld.global.ca.u64 %rd2457, [%rd2455];
	}
	// end inline asm
	// begin inline asm
	{	
ld.global.ca.u64 %rd2459, [%rd2457];
	}
	// end inline asm
	// begin inline asm
	{	
ld.global.ca.u64 %rd2461, [%rd2459];
	}
	// end inline asm
	// begin inline asm
	{	
ld.global.ca.u64 %rd2463, [%rd2461];
	}
	// end inline asm
	// begin inline asm
	{	
ld.global.ca.u64 %rd2465, [%rd2463];
	}
	// end inline asm
	// begin inline asm
	{	
ld.global.ca.u64 %rd2467, [%rd2465];
	}
	// end inline asm
	// begin inline asm
	{	
ld.global.ca.u64 %rd2469, [%rd2467];
	}
	// end inline asm
	// begin inline asm
	{	
ld.global.ca.u64 %rd2471, [%rd2469];
	}
	// end inline asm
	// begin inline asm
	{	
ld.global.ca.u64 %rd2473, [%rd2471];
	}
	// end inline asm
	// begin inline asm
	{	
ld.global.ca.u64 %rd2475, [%rd2473];
	}
	// end inline asm
	// begin inline asm
	{	
ld.global.ca.u64 %rd2477, [%rd2475];
	}
	// end inline asm
	// begin inline asm
	{	
ld.global.ca.u64 %rd2479, [%rd2477];
	}
	// end inline asm
	// begin inline asm
	{	
ld.global.ca.u64 %rd2481, [%rd2479];
	}
	// end inline asm
	// begin inline asm
	{	
ld.global.ca.u64 %rd2483, [%rd2481];
	}
	// end inline asm
	// begin inline asm
	{	
ld.global.ca.u64 %rd2485, [%rd2483];
	}
	// end inline asm
	// begin inline asm
	{	
ld.global.ca.u64 %rd2487, [%rd2485];
	}
	// end inline asm
	// begin inline asm
	{	
ld.global.ca.u64 %rd2489, [%rd2487];
	}
	// end inline asm
	// begin inline asm
	{	
ld.global.ca.u64 %rd2491, [%rd2489];
	}
	// end inline asm
	// begin inline asm
	{	
ld.global.ca.u64 %rd2493, [%rd2491];
	}
	// end inline asm
	// begin inline asm
	{	
ld.global.ca.u64 %rd2495, [%rd2493];
	}
	// end inline asm
	// begin inline asm
	{	
ld.global.ca.u64 %rd2497, [%rd2495];
	}
	// end inline asm
	// begin inline asm
	{	
ld.global.ca.u64 %rd2499, [%rd2497];
	}
	// end inline asm
	// begin inline asm
	{	
ld.global.ca.u64 %rd2501, [%rd2499];
	}
	// end inline asm
	// begin inline asm
	{	
ld.global.ca.u64 %rd2503, [%rd2501];
	}
	// end inline asm
	// begin inline asm
	{	
ld.global.ca.u64 %rd2505, [%rd2503];
	}
	// end inline asm
	// begin inline asm
	{	
ld.global.ca.u64 %rd2507, [%rd2505];
	}
	// end inline asm
	// begin inline asm
	{	
ld.global.ca.u64 %rd2509, [%rd2507];
	}
	// end inline asm
	// begin inline asm
	{	
ld.global.ca.u64 %rd2511, [%rd2509];
	}
	// end inline asm
	// begin inline asm
	{	
ld.global.ca.u64 %rd2513, [%rd2511];
	}
	// end inline asm
	// begin inline asm
	{	
ld.global.ca.u64 %rd2515, [%rd2513];
	}
	// end inline asm
	// begin inline asm
	{	
ld.global.ca.u64 %rd2517, [%rd2515];
	}
	// end inline asm
	// begin inline asm
	{	
ld.global.ca.u64 %rd2519, [%rd2517];
	}
	// end inline asm
	// begin inline asm
	{	
ld.global.ca.u64 %rd2521, [%rd2519];
	}
	// end inline asm
	// begin inline asm
	{	
ld.global.ca.u64 %rd2523, [%rd2521];
	}
	// end inline asm
	// begin inline asm
	{	
ld.global.ca.u64 %rd2525, [%rd2523];
	}
	// end inline asm
	// begin inline asm
	{	
ld.global.ca.u64 %rd2527, [%rd2525];
	}
	// end inline asm
	// begin inline asm
	{	
ld.global.ca.u64 %rd2529, [%rd2527];
	}
	// end inline asm
	// begin inline asm
	{	
ld.global.ca.u64 %rd2531, [%rd2529];
	}
	// end inline asm
	// begin inline asm
	{	
ld.global.ca.u64 %rd2533, [%rd2531];
	}
	// end inline asm
	// begin inline asm
	{	
ld.global.ca.u64 %rd2535, [%rd2533];
	}
	// end inline asm
	// begin inline asm
	{	
ld.global.ca.u64 %rd2537, [%rd2535];
	}
	// end inline asm
	// begin inline asm
	{	
ld.global.ca.u64 %rd2539, [%rd2537];
	}
	// end inline asm
	// begin inline asm
	{	
ld.global.ca.u64 %rd2541, [%rd2539];
	}
	// end inline asm
	// begin inline asm
	{	
ld.global.ca.u64 %rd2543, [%rd2541];
	}
	// end inline asm
	// begin inline asm
	{	
ld.global.ca.u64 %rd2545, [%rd2543];
	}
	// end inline asm
	// begin inline asm
	{	
ld.global.ca.u64 %rd2547, [%rd2545];
	}
	// end inline asm
	// begin inline asm
	{	
ld.global.ca.u64 %rd2549, [%rd2547];
	}
	// end inline asm
	// begin inline asm
	{	
ld.global.ca.u64 %rd2551, [%rd2549];
	}
	// end inline asm
	// begin inline asm
	{	
ld.global.ca.u64 %rd2553, [%rd2551];
	}
	// end inline asm
	// begin inline asm
	{	
ld.global.ca.u64 %rd2555, [%rd2553];
	}
	// end inline asm
	// begin inline asm
	{	
ld.global.ca.u64 %rd2557, [%rd2555];
	}
	// end inline asm
	// begin inline asm
	{	
ld.global.ca.u64 %rd2559, [%rd2557];
	}
	// end inline asm
	// begin inline asm
	{	
ld.global.ca.u64 %rd2561, [%rd2559];
	}
	// end inline asm
	// begin inline asm
	{	
ld.global.ca.u64 %rd2563, [%rd2561];
	}
	// end inline asm
	// begin inline asm
	{	
ld.global.ca.u64 %rd2565, [%rd2563];
	}
	// end inline asm
	// begin inline asm
	{	
ld.global.ca.u64 %rd2567, [%rd2565];
	}
	// end inline asm
	// begin inline asm
	{	
ld.global.ca.u64 %rd2569, [%rd2567];
	}
	// end inline asm
	// begin inline asm
	{	
ld.global.ca.u64 %rd2571, [%rd2569];
	}
	// end inline asm
	// begin inline asm
	{	
ld.global.ca.u64 %rd2573, [%rd2571];
	}
	// end inline asm
	// begin inline asm
	{	
ld.global.ca.u64 %rd2575, [%rd2573];
	}
	// end inline asm
	// begin inline asm
	{	
ld.global.ca.u64 %rd2577, [%rd2575];
	}
	// end inline asm
	// begin inline asm
	{	
ld.global.ca.u64 %rd2579, [%rd2577];
	}
	// end inline asm
	// begin inline asm
	{	
ld.global.ca.u64 %rd2581, [%rd2579];
	}
	// end inline asm
	// begin inline asm
	{	
ld.global.ca.u64 %rd2583, [%rd2581];
	}
	// end inline asm
	// begin inline asm
	{	
ld.global.ca.u64 %rd2585, [%rd2583];
	}
	// end inline asm
	// begin inline asm
	{	
ld.global.ca.u64 %rd2587, [%rd2585];
	}
	// end inline asm
	// begin inline asm
	{	
ld.global.ca.u64 %rd2589, [%rd2587];
	}
	// end inline asm
	// begin inline asm
	{	
ld.global.ca.u64 %rd2591, [%rd2589];
	}
	// end inline asm
	// begin inline asm
	{	
ld.global.ca.u64 %rd2593, [%rd2591];
	}
	// end inline asm
	// begin inline asm
	{	
ld.global.ca.u64 %rd2595, [%rd2593];
	}
	// end inline asm
	// begin inline asm
	{	
ld.global.ca.u64 %rd2597, [%rd2595];
	}
	// end inline asm
	// begin inline asm
	{	
ld.global.ca.u64 %rd2599, [%rd2597];
	}
	// end inline asm
	// begin inline asm
	{	
ld.global.ca.u64 %rd2601, [%rd2599];
	}
	// end inline asm
	// begin inline asm
	{	
ld.global.ca.u64 %rd2603, [%rd2601];
	}
	// end inline asm
	// begin inline asm
	{	
ld.global.ca.u64 %rd2605, [%rd2603];
	}
	// end inline asm
	// begin inline asm
	{	
ld.global.ca.u64 %rd2607, [%rd2605];
	}
	// end inline asm
	// begin inline asm
	{	
ld.global.ca.u64 %rd2609, [%rd2607];
	}
	// end inline asm
	// begin inline asm
	{	
ld.global.ca.u64 %rd2611, [%rd2609];
	}
	// end inline asm
	// begin inline asm
	{	
ld.global.ca.u64 %rd2613, [%rd2611];
	}
	// end inline asm
	// begin inline asm
	{	
ld.global.ca.u64 %rd2615, [%rd2613];
	}
	// end inline asm
	// begin inline asm
	{	
ld.global.ca.u64 %rd2617, [%rd2615];
	}
	// end inline asm
	// begin inline asm
	{	
ld.global.ca.u64 %rd2619, [%rd2617];
	}
	// end inline asm
	// begin inline asm
	{	
ld.global.ca.u64 %rd2621, [%rd2619];
	}
	// end inline asm
	// begin inline asm
	{	
ld.global.ca.u64 %rd2623, [%rd2621];
	}
	// end inline asm
	// begin inline asm
	{	
ld.global.ca.u64 %rd2625, [%rd2623];
	}
	// end inline asm
	// begin inline asm
	{	
ld.global.ca.u64 %rd2627, [%rd2625];
	}
	// end inline asm
	// begin inline asm
	{	
ld.global.ca.u64 %rd2629, [%rd2627];
	}
	// end inline asm
	// begin inline asm
	{	
ld.global.ca.u64 %rd2631, [%rd2629];
	}
	// end inline asm
	// begin inline asm
	{	
ld.global.ca.u64 %rd2633, [%rd2631];
	}
	// end inline asm
	// begin inline asm
	{	
ld.global.ca.u64 %rd2635, [%rd2633];
	}
	// end inline asm
	// begin inline asm
	{	
ld.global.ca.u64 %rd2637, [%rd2635];
	}
	// end inline asm
	// begin inline asm
	{	
ld.global.ca.u64 %rd2639, [%rd2637];
	}
	// end inline asm
	// begin inline asm
	{	
ld.global.ca.u64 %rd2641, [%rd2639];
	}
	// end inline asm
	// begin inline asm
	{	
ld.global.ca.u64 %rd2643, [%rd2641];
	}
	// end inline asm
	// begin inline asm
	{	
ld.global.ca.u64 %rd2645, [%rd2643];
	}
	// end inline asm
	// begin inline asm
	{	
ld.global.ca.u64 %rd2647, [%rd2645];
	}
	// end inline asm
	// begin inline asm
	{	
ld.global.ca.u64 %rd2649, [%rd2647];
	}
	// end inline asm
	// begin inline asm
	{	
ld.global.ca.u64 %rd2651, [%rd2649];
	}
	// end inline asm
	// begin inline asm
	{	
ld.global.ca.u64 %rd2653, [%rd2651];
	}
	// end inline asm
	// begin inline asm
	{	
ld.global.ca.u64 %rd2655, [%rd2653];
	}
	// end inline asm
	// begin inline asm
	{	
ld.global.ca.u64 %rd2657, [%rd2655];
	}
	// end inline asm
	// begin inline asm
	{	
ld.global.ca.u64 %rd2659, [%rd2657];
	}
	// end inline asm
	// begin inline asm
	{	
ld.global.ca.u64 %rd2661, [%rd2659];
	}
	// end inline asm
	// begin inline asm
	{	
ld.global.ca.u64 %rd2663, [%rd2661];
	}
	// end inline asm
	// begin inline asm
	{	
ld.global.ca.u64 %rd2665, [%rd2663];
	}
	// end inline asm
	// begin inline asm
	{	
ld.global.ca.u64 %rd2667, [%rd2665];
	}
	// end inline asm
	// begin inline asm
	{	
ld.global.ca.u64 %rd2669, [%rd2667];
	}
	// end inline asm
	// begin inline asm
	{	
ld.global.ca.u64 %rd2671, [%rd2669];
	}
	// end inline asm
	// begin inline asm
	{	
ld.global.ca.u64 %rd2673, [%rd2671];
	}
	// end inline asm
	// begin inline asm
	{	
ld.global.ca.u64 %rd2675, [%rd2673];
	}
	// end inline asm
	// begin inline asm
	{	
ld.global.ca.u64 %rd2677, [%rd2675];
	}
	// end inline asm
	// begin inline asm
	{	
ld.global.ca.u64 %rd2679, [%rd2677];
	}
	// end inline asm
	// begin inline asm
	{	
ld.global.ca.u64 %rd2681, [%rd2679];
	}
	// end inline asm
	// begin inline asm
	{	
ld.global.ca.u64 %rd2683, [%rd2681];
	}
	// end inline asm
	// begin inline asm
	{	
ld.global.ca.u64 %rd2685, [%rd2683];
	}
	// end inline asm
	// begin inline asm
	{	
ld.global.ca.u64 %rd2687, [%rd2685];
	}
	// end inline asm
	// begin inline asm
	{	
ld.global.ca.u64 %rd2689, [%rd2687];
	}
	// end inline asm
	// begin inline asm
	{	
ld.global.ca.u64 %rd2691, [%rd2689];
	}
	// end inline asm
	// begin inline asm
	{	
ld.global.ca.u64 %rd2693, [%rd2691];
	}
	// end inline asm
	// begin inline asm
	{	
ld.global.ca.u64 %rd2695, [%rd2693];
	}
	// end inline asm
	// begin inline asm
	{	
ld.global.ca.u64 %rd2697, [%rd2695];
	}
	// end inline asm
	// begin inline asm
	{	
ld.global.ca.u64 %rd2699, [%rd2697];
	}
	// end inline asm
	// begin inline asm
	{	
ld.global.ca.u64 %rd2701, [%rd2699];
	}
	// end inline asm
	// begin inline asm
	{	
ld.global.ca.u64 %rd2703, [%rd2701];
	}
	// end inline asm
	// begin inline asm
	{	
ld.global.ca.u64 %rd2705, [%rd2703];
	}
	// end inline asm
	// begin inline asm
	{	
ld.global.ca.u64 %rd2707, [%rd2705];
	}
	// end inline asm
	// begin inline asm
	{	
ld.global.ca.u64 %rd2709, [%rd2707];
	}
	// end inline asm
	// begin inline asm
	{	
ld.global.ca.u64 %rd2711, [%rd2709];
	}
	// end inline asm
	// begin inline asm
	{	
ld.global.ca.u64 %rd2713, [%rd2711];
	}
	// end inline asm
	// begin inline asm
	{	
ld.global.ca.u64 %rd2715, [%rd2713];
	}
	// end inline asm
	// begin inline asm
	{	
ld.global.ca.u64 %rd2717, [%rd2715];
	}
	// end inline asm
	// begin inline asm
	{	
ld.global.ca.u64 %rd2719, [%rd2717];
	}
	// end inline asm
	// begin inline asm
	{	
ld.global.ca.u64 %rd2721, [%rd2719];
	}
	// end inline asm
	// begin inline asm
	{	
ld.global.ca.u64 %rd2723, [%rd2721];
	}
	// end inline asm
	// begin inline asm
	{	
ld.global.ca.u64 %rd2725, [%rd2723];
	}
	// end inline asm
	// begin inline asm
	{	
ld.global.ca.u64 %rd2727, [%rd2725];
	}
	// end inline asm
	// begin inline asm
	{	
ld.global.ca.u64 %rd2729, [%rd2727];
	}
	// end inline asm
	// begin inline asm
	{	
ld.global.ca.u64 %rd2731, [%rd2729];
	}
	// end inline asm
	// begin inline asm
	{	
ld.global.ca.u64 %rd2733, [%rd2731];
	}
	// end inline asm
	// begin inline asm
	{	
ld.global.ca.u64 %rd2735, [%rd2733];
	}
	// end inline asm
	// begin inline asm
	{	
ld.global.ca.u64 %rd2737, [%rd2735];
	}
	// end inline asm
	// begin inline asm
	{	
ld.global.ca.u64 %rd2739, [%rd2737];
	}
	// end inline asm
	// begin inline asm
	{	
ld.global.ca.u64 %rd2741, [%rd2739];
	}
	// end inline asm
	// begin inline asm
	{	
ld.global.ca.u64 %rd2743, [%rd2741];
	}
	// end inline asm
	// begin inline asm
	{	
ld.global.ca.u64 %rd2745, [%rd2743];
	}
	// end inline asm
	// begin inline asm
	{	
ld.global.ca.u64 %rd2747, [%rd2745];
	}
	// end inline asm
	// begin inline asm
	{	
ld.global.ca.u64 %rd2749, [%rd2747];
	}
	// end inline asm
	// begin inline asm
	{	
ld.global.ca.u64 %rd2751, [%rd2749];
	}
	// end inline asm
	// begin inline asm
	{	
ld.global.ca.u64 %rd2753, [%rd2751];
	}
	// end inline asm
	// begin inline asm
	{	
ld.global.ca.u64 %rd2755, [%rd2753];
	}
	// end inline asm
	// begin inline asm
	{	
ld.global.ca.u64 %rd2757, [%rd2755];
	}
	// end inline asm
	// begin inline asm
	{	
ld.global.ca.u64 %rd2759, [%rd2757];
	}
	// end inline asm
	// begin inline asm
	{	
ld.global.ca.u64 %rd2761, [%rd2759];
	}
	// end inline asm
	// begin inline asm
	{	
ld.global.ca.u64 %rd2763, [%rd2761];
	}
	// end inline asm
	// begin inline asm
	{	
ld.global.ca.u64 %rd2765, [%rd2763];
	}
	// end inline asm
	// begin inline asm
	{	
ld.global.ca.u64 %rd2767, [%rd2765];
	}
	// end inline asm
	// begin inline asm
	{	
ld.global.ca.u64 %rd2769, [%rd2767];
	}
	// end inline asm
	// begin inline asm
	{	
ld.global.ca.u64 %rd2771, [%rd2769];
	}
	// end inline asm
	// begin inline asm
	{	
ld.global.ca.u64 %rd2773, [%rd2771];
	}
	// end inline asm
	// begin inline asm
	{	
ld.global.ca.u64 %rd2775, [%rd2773];
	}
	// end inline asm
	// begin inline asm
	{	
ld.global.ca.u64 %rd2777, [%rd2775];
	}
	// end inline asm
	// begin inline asm
	{	
ld.global.ca.u64 %rd2779, [%rd2777];
	}
	// end inline asm
	// begin inline asm
	{	
ld.global.ca.u64 %rd2781, [%rd2779];
	}
	// end inline asm
	// begin inline asm
	{	
ld.global.ca.u64 %rd2783, [%rd2781];
	}
	// end inline asm
	// begin inline asm
	{	
ld.global.ca.u64 %rd2785, [%rd2783];
	}
	// end inline asm
	// begin inline asm
	{	
ld.global.ca.u64 %rd2787, [%rd2785];
	}
	// end inline asm
	// begin inline asm
	{	
ld.global.ca.u64 %rd2789, [%rd2787];
	}
	// end inline asm
	// begin inline asm
	{	
ld.global.ca.u64 %rd2791, [%rd2789];
	}
	// end inline asm
	// begin inline asm
	{	
ld.global.ca.u64 %rd2793, [%rd2791];
	}
	// end inline asm
	// begin inline asm
	{	
ld.global.ca.u64 %rd2795, [%rd2793];
	}
	// end inline asm
	// begin inline asm
	{	
ld.global.ca.u64 %rd2797, [%rd2795];
	}
	// end inline asm
	// begin inline asm
	{	
ld.global.ca.u64 %rd2799, [%rd2797];
	}
	// end inline asm
	// begin inline asm
	{	
ld.global.ca.u64 %rd2801, [%rd2799];
	}
	// end inline asm
	// begin inline asm
	{	
ld.global.ca.u64 %rd2803, [%rd2801];
	}
	// end inline asm
	// begin inline asm
	{	
ld.global.ca.u64 %rd2805, [%rd2803];
	}
	// end inline asm
	// begin inline asm
	{	
ld.global.ca.u64 %rd2807, [%rd2805];
	}
	// end inline asm
	// begin inline asm
	{	
ld.global.ca.u64 %rd2809, [%rd2807];
	}
	// end inline asm
	// begin inline asm
	{	
ld.global.ca.u64 %rd2811, [%rd2809];
	}
	// end inline asm
	// begin inline asm
	{	
ld.global.ca.u64 %rd2813, [%rd2811];
	}
	// end inline asm
	// begin inline asm
	{	
ld.global.ca.u64 %rd2815, [%rd2813];
	}
	// end inline asm
	// begin inline asm
	{	
ld.global.ca.u64 %rd2817, [%rd2815];
	}
	// end inline asm
	// begin inline asm
	{	
ld.global.ca.u64 %rd2819, [%rd2817];
	}
	// end inline asm
	// begin inline asm
	{	
ld.global.ca.u64 %rd2821, [%rd2819];
	}
	// end inline asm
	// begin inline asm
	{	
ld.global.ca.u64 %rd2823, [%rd2821];
	}
	// end inline asm
	// begin inline asm
	{	
ld.global.ca.u64 %rd2825, [%rd2823];
	}
	// end inline asm
	// begin inline asm
	{	
ld.global.ca.u64 %rd2827, [%rd2825];
	}
	// end inline asm
	// begin inline asm
	{	
ld.global.ca.u64 %rd2829, [%rd2827];
	}
	// end inline asm
	// begin inline asm
	{	
ld.global.ca.u64 %rd2831, [%rd2829];
	}
	// end inline asm
	// begin inline asm
	{	
ld.global.ca.u64 %rd2833, [%rd2831];
	}
	// end inline asm
	// begin inline asm
	{	
ld.global.ca.u64 %rd2835, [%rd2833];
	}
	// end inline asm
	// begin inline asm
	{	
ld.global.ca.u64 %rd2837, [%rd2835];
	}
	// end inline asm
	// begin inline asm
	{	
ld.global.ca.u64 %rd2839, [%rd2837];
	}
	// end inline asm
	// begin inline asm
	{	
ld.global.ca.u64 %rd2841, [%rd2839];
	}
	// end inline asm
	// begin inline asm
	{	
ld.global.ca.u64 %rd2843, [%rd2841];
	}
	// end inline asm
	// begin inline asm
	{	
ld.global.ca.u64 %rd2845, [%rd2843];
	}
	// end inline asm
	// begin inline asm
	{	
ld.global.ca.u64 %rd2847, [%rd2845];
	}
	// end inline asm
	// begin inline asm
	{	
ld.global.ca.u64 %rd2849, [%rd2847];
	}
	// end inline asm
	// begin inline asm
	{	
ld.global.ca.u64 %rd2851, [%rd2849];
	}
	// end inline asm
	// begin inline asm
	{	
ld.global.ca.u64 %rd2853, [%rd2851];
	}
	// end inline asm
	// begin inline asm
	{	
ld.global.ca.u64 %rd2855, [%rd2853];
	}
	// end inline asm
	// begin inline asm
	{	
ld.global.ca.u64 %rd2857, [%rd2855];
	}
	// end inline asm
	// begin inline asm
	{	
ld.global.ca.u64 %rd2859, [%rd2857];
	}
	// end inline asm
	// begin inline asm
	{	
ld.global.ca.u64 %rd2861, [%rd2859];
	}
	// end inline asm
	// begin inline asm
	{	
ld.global.ca.u64 %rd2863, [%rd2861];
	}
	// end inline asm
	// begin inline asm
	{	
ld.global.ca.u64 %rd2865, [%rd2863];
	}
	// end inline asm
	// begin inline asm
	{	
ld.global.ca.u64 %rd2867, [%rd2865];
	}
	// end inline asm
	// begin inline asm
	{	
ld.global.ca.u64 %rd2869, [%rd2867];
	}
	// end inline asm
	// begin inline asm
	{	
ld.global.ca.u64 %rd2871, [%rd2869];
	}
	// end inline asm
	// begin inline asm
	{	
ld.global.ca.u64 %rd2873, [%rd2871];
	}
	// end inline asm
	// begin inline asm
	{	
ld.global.ca.u64 %rd2875, [%rd2873];
	}
	// end inline asm
	// begin inline asm
	{	
ld.global.ca.u64 %rd2877, [%rd2875];
	}
	// end inline asm
	// begin inline asm
	{	
ld.global.ca.u64 %rd2879, [%rd2877];
	}
	// end inline asm
	// begin inline asm
	{	
ld.global.ca.u64 %rd2881, [%rd2879];
	}
	// end inline asm
	// begin inline asm
	{	
ld.global.ca.u64 %rd2883, [%rd2881];
	}
	// end inline asm
	// begin inline asm
	{	
ld.global.ca.u64 %rd2885, [%rd2883];
	}
	// end inline asm
	// begin inline asm
	{	
ld.global.ca.u64 %rd2887, [%rd2885];
	}
	// end inline asm
	// begin inline asm
	{	
ld.global.ca.u64 %rd2889, [%rd2887];
	}
	// end inline asm
	// begin inline asm
	{	
ld.global.ca.u64 %rd2891, [%rd2889];
	}
	// end inline asm
	// begin inline asm
	{	
ld.global.ca.u64 %rd2893, [%rd2891];
	}
	// end inline asm
	// begin inline asm
	{	
ld.global.ca.u64 %rd2895, [%rd2893];
	}
	// end inline asm
	// begin inline asm
	{	
ld.global.ca.u64 %rd2897, [%rd2895];
	}
	// end inline asm
	// begin inline asm
	{	
ld.global.ca.u64 %rd2899, [%rd2897];
	}
	// end inline asm
	// begin inline asm
	{	
ld.global.ca.u64 %rd2901, [%rd2899];
	}
	// end inline asm
	// begin inline asm
	{	
ld.global.ca.u64 %rd2903, [%rd2901];
	}
	// end inline asm
	// begin inline asm
	{	
ld.global.ca.u64 %rd2905, [%rd2903];
	}
	// end inline asm
	// begin inline asm
	{	
ld.global.ca.u64 %rd2907, [%rd2905];
	}
	// end inline asm
	// begin inline asm
	{	
ld.global.ca.u64 %rd2909, [%rd2907];
	}
	// end inline asm
	// begin inline asm
	{	
ld.global.ca.u64 %rd2911, [%rd2909];
	}
	// end inline asm
	// begin inline asm
	{	
ld.global.ca.u64 %rd2913, [%rd2911];
	}
	// end inline asm
	// begin inline asm
	{	
ld.global.ca.u64 %rd2915, [%rd2913];
	}
	// end inline asm
	// begin inline asm
	{	
ld.global.ca.u64 %rd2917, [%rd2915];
	}
	// end inline asm
	// begin inline asm
	{	
ld.global.ca.u64 %rd2919, [%rd2917];
	}
	// end inline asm
	// begin inline asm
	{	
ld.global.ca.u64 %rd2921, [%rd2919];
	}
	// end inline asm
	// begin inline asm
	{	
ld.global.ca.u64 %rd2923, [%rd2921];
	}
	// end inline asm
	// begin inline asm
	{	
ld.global.ca.u64 %rd2925, [%rd2923];
	}
	// end inline asm
	// begin inline asm
	{	
ld.global.ca.u64 %rd2927, [%rd2925];
	}
	// end inline asm
	// begin inline asm
	{	
ld.global.ca.u64 %rd2929, [%rd2927];
	}
	// end inline asm
	// begin inline asm
	{	
ld.global.ca.u64 %rd2931, [%rd2929];
	}
	// end inline asm
	// begin inline asm
	{	
ld.global.ca.u64 %rd2933, [%rd2931];
	}
	// end inline asm
	// begin inline asm
	{	
ld.global.ca.u64 %rd2935, [%rd2933];
	}
	// end inline asm
	// begin inline asm
	{	
ld.global.ca.u64 %rd2937, [%rd2935];
	}
	// end inline asm
	// begin inline asm
	{	
ld.global.ca.u64 %rd2939, [%rd2937];
	}
	// end inline asm
	// begin inline asm
	{	
ld.global.ca.u64 %rd2941, [%rd2939];
	}
	// end inline asm
	// begin inline asm
	{	
ld.global.ca.u64 %rd2943, [%rd2941];
	}
	// end inline asm
	// begin inline asm
	{	
ld.global.ca.u64 %rd2945, [%rd2943];
	}
	// end inline asm
	// begin inline asm
	{	
ld.global.ca.u64 %rd2947, [%rd2945];
	}
	// end inline asm
	// begin inline asm
	{	
ld.global.ca.u64 %rd2949, [%rd2947];
	}
	// end inline asm
	// begin inline asm
	{	
ld.global.ca.u64 %rd2951, [%rd2949];
	}
	// end inline asm
	// begin inline asm
	{	
ld.global.ca.u64 %rd2953, [%rd2951];
	}
	// end inline asm
	// begin inline asm
	{	
ld.global.ca.u64 %rd2955, [%rd2953];
	}
	// end inline asm
	// begin inline asm
	{	
ld.global.ca.u64 %rd2957, [%rd2955];
	}
	// end inline asm
	// begin inline asm
	{	
ld.global.ca.u64 %rd2959, [%rd2957];
	}
	// end inline asm
	// begin inline asm
	{	
ld.global.ca.u64 %rd2961, [%rd2959];
	}
	// end inline asm
	// begin inline asm
	{	
ld.global.ca.u64 %rd2963, [%rd2961];
	}
	// end inline asm
	// begin inline asm
	{	
ld.global.ca.u64 %rd2965, [%rd2963];
	}
	// end inline asm
	// begin inline asm
	{	
ld.global.ca.u64 %rd2967, [%rd2965];
	}
	// end inline asm
	// begin inline asm
	{	
ld.global.ca.u64 %rd2969, [%rd2967];
	}
	// end inline asm
	// begin inline asm
	{	
ld.global.ca.u64 %rd2971, [%rd2969];
	}
	// end inline asm
	// begin inline asm
	{	
ld.global.ca.u64 %rd2973, [%rd2971];
	}
	// end inline asm
	// begin inline asm
	{	
ld.global.ca.u64 %rd2975, [%rd2973];
	}
	// end inline asm
	// begin inline asm
	{	
ld.global.ca.u64 %rd2977, [%rd2975];
	}
	// end inline asm
	// begin inline asm
	{	
ld.global.ca.u64 %rd2979, [%rd2977];
	}
	// end inline asm
	// begin inline asm
	{	
ld.global.ca.u64 %rd2981, [%rd2979];
	}
	// end inline asm
	// begin inline asm
	{	
ld.global.ca.u64 %rd2983, [%rd2981];
	}
	// end inline asm
	// begin inline asm
	{	
ld.global.ca.u64 %rd2985, [%rd2983];
	}
	// end inline asm
	// begin inline asm
	{	
ld.global.ca.u64 %rd2987, [%rd2985];
	}
	// end inline asm
	// begin inline asm
	{	
ld.global.ca.u64 %rd2989, [%rd2987];
	}
	// end inline asm
	// begin inline asm
	{	
ld.global.ca.u64 %rd2991, [%rd2989];
	}
	// end inline asm
	// begin inline asm
	{	
ld.global.ca.u64 %rd2993, [%rd2991];
	}
	// end inline asm
	// begin inline asm
	{	
ld.global.ca.u64 %rd2995, [%rd2993];
	}
	// end inline asm
	// begin inline asm
	{	
ld.global.ca.u64 %rd2997, [%rd2995];
	}
	// end inline asm
	// begin inline asm
	{	
ld.global.ca.u64 %rd2999, [%rd2997];
	}
	// end inline asm
	// begin inline asm
	{	
ld.global.ca.u64 %rd3001, [%rd2999];
	}
	// end inline asm
	// begin inline asm
	{	
ld.global.ca.u64 %rd3003, [%rd3001];
	}
	// end inline asm
	// begin inline asm
	{	
ld.global.ca.u64 %rd3005, [%rd3003];
	}
	// end inline asm
	// begin inline asm
	{	
ld.global.ca.u64 %rd3007, [%rd3005];
	}
	// end inline asm
	// begin inline asm
	{	
ld.global.ca.u64 %rd3009, [%rd3007];
	}
	// end inline asm
	// begin inline asm
	{	
ld.global.ca.u64 %rd3011, [%rd3009];
	}
	// end inline asm
	// begin inline asm
	{	
ld.global.ca.u64 %rd3013, [%rd3011];
	}
	// end inline asm
	// begin inline asm
	{	
ld.global.ca.u64 %rd3015, [%rd3013];
	}
	// end inline asm
	// begin inline asm
	{	
ld.global.ca.u64 %rd3017, [%rd3015];
	}
	// end inline asm
	// begin inline asm
	{	
ld.global.ca.u64 %rd3019, [%rd3017];
	}
	// end inline asm
	// begin inline asm
	{	
ld.global.ca.u64 %rd3021, [%rd3019];
	}
	// end inline asm
	// begin inline asm
	{	
ld.global.ca.u64 %rd3023, [%rd3021];
	}
	// end inline asm
	// begin inline asm
	{	
ld.global.ca.u64 %rd3025, [%rd3023];
	}
	// end inline asm
	// begin inline asm
	{	
ld.global.ca.u64 %rd3027, [%rd3025];
	}
	// end inline asm
	// begin inline asm
	{	
ld.global.ca.u64 %rd3029, [%rd3027];
	}
	// end inline asm
	// begin inline asm
	{	
ld.global.ca.u64 %rd3031, [%rd3029];
	}
	// end inline asm
	// begin inline asm
	{	
ld.global.ca.u64 %rd3033, [%rd3031];
	}
	// end inline asm
	// begin inline asm
	{	
ld.global.ca.u64 %rd3035, [%rd3033];
	}
	// end inline asm
	// begin inline asm
	{	
ld.global.ca.u64 %rd3037, [%rd3035];
	}
	// end inline asm
	// begin inline asm
	{	
ld.global.ca.u64 %rd3039, [%rd3037];
	}
	// end inline asm
	// begin inline asm
	{	
ld.global.ca.u64 %rd3041, [%rd3039];
	}
	// end inline asm
	// begin inline asm
	{	
ld.global.ca.u64 %rd3043, [%rd3041];
	}
	// end inline asm
	// begin inline asm
	{	
ld.global.ca.u64 %rd3045, [%rd3043];
	}
	// end inline asm
	// begin inline asm
	{	
ld.global.ca.u64 %rd3047, [%rd3045];
	}
	// end inline asm
	// begin inline asm
	{	
ld.global.ca.u64 %rd3049, [%rd3047];
	}
	// end inline asm
	// begin inline asm
	{	
ld.global.ca.u64 %rd3051, [%rd3049];
	}
	// end inline asm
	// begin inline asm
	{	
ld.global.ca.u64 %rd3053, [%rd3051];
	}
	// end inline asm
	// begin inline asm
	{	
ld.global.ca.u64 %rd3055, [%rd3053];
	}
	// end inline asm
	// begin inline asm
	{	
ld.global.ca.u64 %rd3057, [%rd3055];
	}
	// end inline asm
	// begin inline asm
	{	
ld.global.ca.u64 %rd3059, [%rd3057];
	}
	// end inline asm
	// begin inline asm
	{	
ld.global.ca.u64 %rd3061, [%rd3059];
	}
	// end inline asm
	// begin inline asm
	{	
ld.global.ca.u64 %rd3063, [%rd3061];
	}
	// end inline asm
	// begin inline asm
	{	
ld.global.ca.u64 %rd3065, [%rd3063];
	}
	// end inline asm
	// begin inline asm
	{	
ld.global.ca.u64 %rd3067, [%rd3065];
	}
	// end inline asm
	// begin inline asm
	{	
ld.global.ca.u64 %rd3069, [%rd3067];
	}
	// end inline asm
	// begin inline asm
	{	
ld.global.ca.u64 %rd3071, [%rd3069];
	}
	// end inline asm
	// begin inline asm
	{	
ld.global.ca.u64 %rd3073, [%rd3071];
	}
	// end inline asm
	// begin inline asm
	{	
ld.global.ca.u64 %rd3075, [%rd3073];
	}
	// end inline asm
	// begin inline asm
	{	
ld.global.ca.u64 %rd3077, [%rd3075];
	}
	// end inline asm
	// begin inline asm
	{	
ld.global.ca.u64 %rd3079, [%rd3077];
	}
	// end inline asm
	// begin inline asm
	{	
ld.global.ca.u64 %rd3081, [%rd3079];
	}
	// end inline asm
	// begin inline asm
	{	
ld.global.ca.u64 %rd3083, [%rd3081];
	}
	// end inline asm
	// begin inline asm
	{	
ld.global.ca.u64 %rd3085, [%rd3083];
	}
	// end inline asm
	// begin inline asm
	{	
ld.global.ca.u64 %rd3087, [%rd3085];
	}
	// end inline asm
	// begin inline asm
	{	
ld.global.ca.u64 %rd3089, [%rd3087];
	}
	// end inline asm
	// begin inline asm
	{	
ld.global.ca.u64 %rd3091, [%rd3089];
	}
	// end inline asm
	// begin inline asm
	{	
ld.global.ca.u64 %rd3093, [%rd3091];
	}
	// end inline asm
	// begin inline asm
	{	
ld.global.ca.u64 %rd3095, [%rd3093];
	}
	// end inline asm
	// begin inline asm
	{	
ld.global.ca.u64 %rd3097, [%rd3095];
	}
	// end inline asm
	// begin inline asm
	{	
ld.global.ca.u64 %rd3099, [%rd3097];
	}
	// end inline asm
	// begin inline asm
	{	
ld.global.ca.u64 %rd3101, [%rd3099];
	}
	// end inline asm
	// begin inline asm
	{	
ld.global.ca.u64 %rd3103, [%rd3101];
	}
	// end inline asm
	// begin inline asm
	{	
ld.global.ca.u64 %rd3105, [%rd3103];
	}
	// end inline asm
	// begin inline asm
	{	
ld.global.ca.u64 %rd3107, [%rd3105];
	}
	// end inline asm
	// begin inline asm
	{	
ld.global.ca.u64 %rd3109, [%rd3107];
	}
	// end inline asm
	// begin inline asm
	{	
ld.global.ca.u64 %rd3111, [%rd3109];
	}
	// end inline asm
	// begin inline asm
	{	
ld.global.ca.u64 %rd3113, [%rd3111];
	}
	// end inline asm
	// begin inline asm
	{	
ld.global.ca.u64 %rd3115, [%rd3113];
	}
	// end inline asm
	// begin inline asm
	{	
ld.global.ca.u64 %rd3117, [%rd3115];
	}
	// end inline asm
	// begin inline asm
	{	
ld.global.ca.u64 %rd3119, [%rd3117];
	}
	// end inline asm
	// begin inline asm
	{	
ld.global.ca.u64 %rd3121, [%rd3119];
	}
	// end inline asm
	// begin inline asm
	{	
ld.global.ca.u64 %rd3123, [%rd3121];
	}
	// end inline asm
	// begin inline asm
	{	
ld.global.ca.u64 %rd3125, [%rd3123];
	}
	// end inline asm
	// begin inline asm
	{	
ld.global.ca.u64 %rd3127, [%rd3125];
	}
	// end inline asm
	// begin inline asm
	{	
ld.global.ca.u64 %rd3129, [%rd3127];
	}
	// end inline asm
	// begin inline asm
	{	
ld.global.ca.u64 %rd3131, [%rd3129];
	}
	// end inline asm
	// begin inline asm
	{	
ld.global.ca.u64 %rd3133, [%rd3131];
	}
	// end inline asm
	// begin inline asm
	{	
ld.global.ca.u64 %rd3135, [%rd3133];
	}
	// end inline asm
	// begin inline asm
	{	
ld.global.ca.u64 %rd3137, [%rd3135];
	}
	// end inline asm
	// begin inline asm
	{	
ld.global.ca.u64 %rd3139, [%rd3137];
	}
	// end inline asm
	// begin inline asm
	{	
ld.global.ca.u64 %rd3141, [%rd3139];
	}
	// end inline asm
	// begin inline asm
	{	
ld.global.ca.u64 %rd3143, [%rd3141];
	}
	// end inline asm
	// begin inline asm
	{	
ld.global.ca.u64 %rd3145, [%rd3143];
	}
	// end inline asm
	// begin inline asm
	{	
ld.global.ca.u64 %rd3147, [%rd3145];
	}
	// end inline asm
	// begin inline asm
	{	
ld.global.ca.u64 %rd3149, [%rd3147];
	}
	// end inline asm
	// begin inline asm
	{	
ld.global.ca.u64 %rd3151, [%rd3149];
	}
	// end inline asm
	// begin inline asm
	{	
ld.global.ca.u64 %rd3153, [%rd3151];
	}
	// end inline asm
	// begin inline asm
	{	
ld.global.ca.u64 %rd3155, [%rd3153];
	}
	// end inline asm
	// begin inline asm
	{	
ld.global.ca.u64 %rd3157, [%rd3155];
	}
	// end inline asm
	// begin inline asm
	{	
ld.global.ca.u64 %rd3159, [%rd3157];
	}
	// end inline asm
	// begin inline asm
	{	
ld.global.ca.u64 %rd3161, [%rd3159];
	}
	// end inline asm
	// begin inline asm
	{	
ld.global.ca.u64 %rd3163, [%rd3161];
	}
	// end inline asm
	// begin inline asm
	{	
ld.global.ca.u64 %rd3165, [%rd3163];
	}
	// end inline asm
	// begin inline asm
	{	
ld.global.ca.u64 %rd3167, [%rd3165];
	}
	// end inline asm
	// begin inline asm
	{	
ld.global.ca.u64 %rd3169, [%rd3167];
	}
	// end inline asm
	// begin inline asm
	{	
ld.global.ca.u64 %rd3171, [%rd3169];
	}
	// end inline asm
	// begin inline asm
	{	
ld.global.ca.u64 %rd3173, [%rd3171];
	}
	// end inline asm
	// begin inline asm
	{	
ld.global.ca.u64 %rd3175, [%rd3173];
	}
	// end inline asm
	// begin inline asm
	{	
ld.global.ca.u64 %rd3177, [%rd3175];
	}
	// end inline asm
	// begin inline asm
	{	
ld.global.ca.u64 %rd3179, [%rd3177];
	}
	// end inline asm
	// begin inline asm
	{	
ld.global.ca.u64 %rd3181, [%rd3179];
	}
	// end inline asm
	// begin inline asm
	{	
ld.global.ca.u64 %rd3183, [%rd3181];
	}
	// end inline asm
	// begin inline asm
	{	
ld.global.ca.u64 %rd3185, [%rd3183];
	}
	// end inline asm
	// begin inline asm
	{	
ld.global.ca.u64 %rd3187, [%rd3185];
	}
	// end inline asm
	// begin inline asm
	{	
ld.global.ca.u64 %rd3189, [%rd3187];
	}
	// end inline asm
	// begin inline asm
	{	
ld.global.ca.u64 %rd3191, [%rd3189];
	}
	// end inline asm
	// begin inline asm
	{	
ld.global.ca.u64 %rd3193, [%rd3191];
	}
	// end inline asm
	// begin inline asm
	{	
ld.global.ca.u64 %rd3195, [%rd3193];
	}
	// end inline asm
	// begin inline asm
	{	
ld.global.ca.u64 %rd3197, [%rd3195];
	}
	// end inline asm
	// begin inline asm
	{	
ld.global.ca.u64 %rd3199, [%rd3197];
	}
	// end inline asm
	// begin inline asm
	{	
ld.global.ca.u64 %rd3201, [%rd3199];
	}
	// end inline asm
	// begin inline asm
	{	
ld.global.ca.u64 %rd3203, [%rd3201];
	}
	// end inline asm
	// begin inline asm
	{	
ld.global.ca.u64 %rd3205, [%rd3203];
	}
	// end inline asm
	// begin inline asm
	{	
ld.global.ca.u64 %rd3207, [%rd3205];
	}
	// end inline asm
	// begin inline asm
	{	
ld.global.ca.u64 %rd3209, [%rd3207];
	}
	// end inline asm
	// begin inline asm
	{	
ld.global.ca.u64 %rd3211, [%rd3209];
	}
	// end inline asm
	// begin inline asm
	{	
ld.global.ca.u64 %rd3213, [%rd3211];
	}
	// end inline asm
	// begin inline asm
	{	
ld.global.ca.u64 %rd3215, [%rd3213];
	}
	// end inline asm
	// begin inline asm
	{	
ld.global.ca.u64 %rd3217, [%rd3215];
	}
	// end inline asm
	// begin inline asm
	{	
ld.global.ca.u64 %rd3219, [%rd3217];
	}
	// end inline asm
	// begin inline asm
	{	
ld.global.ca.u64 %rd3221, [%rd3219];
	}
	// end inline asm
	// begin inline asm
	{	
ld.global.ca.u64 %rd3223, [%rd3221];
	}
	// end inline asm
	// begin inline asm
	{	
ld.global.ca.u64 %rd3225, [%rd3223];
	}
	// end inline asm
	// begin inline asm
	{	
ld.global.ca.u64 %rd3227, [%rd3225];
	}
	// end inline asm
	// begin inline asm
	{	
ld.global.ca.u64 %rd3229, [%rd3227];
	}
	// end inline asm
	// begin inline asm
	{	
ld.global.ca.u64 %rd3231, [%rd3229];
	}
	// end inline asm
	// begin inline asm
	{	
ld.global.ca.u64 %rd3233, [%rd3231];
	}
	// end inline asm
	// begin inline asm
	{	
ld.global.ca.u64 %rd3235, [%rd3233];
	}
	// end inline asm
	// begin inline asm
	{	
ld.global.ca.u64 %rd3237, [%rd3235];
	}
	// end inline asm
	// begin inline asm
	{	
ld.global.ca.u64 %rd3239, [%rd3237];
	}
	// end inline asm
	// begin inline asm
	{	
ld.global.ca.u64 %rd3241, [%rd3239];
	}
	// end inline asm
	// begin inline asm
	{	
ld.global.ca.u64 %rd3243, [%rd3241];
	}
	// end inline asm
	// begin inline asm
	{	
ld.global.ca.u64 %rd3245, [%rd3243];
	}
	// end inline asm
	// begin inline asm
	{	
ld.global.ca.u64 %rd3247, [%rd3245];
	}
	// end inline asm
	// begin inline asm
	{	
ld.global.ca.u64 %rd3249, [%rd3247];
	}
	// end inline asm
	// begin inline asm
	{	
ld.global.ca.u64 %rd3251, [%rd3249];
	}
	// end inline asm
	// begin inline asm
	{	
ld.global.ca.u64 %rd3253, [%rd3251];
	}
	// end inline asm
	// begin inline asm
	{	
ld.global.ca.u64 %rd3255, [%rd3253];
	}
	// end inline asm
	// begin inline asm
	{	
ld.global.ca.u64 %rd3257, [%rd3255];
	}
	// end inline asm
	// begin inline asm
	{	
ld.global.ca.u64 %rd3259, [%rd3257];
	}
	// end inline asm
	// begin inline asm
	{	
ld.global.ca.u64 %rd3261, [%rd3259];
	}
	// end inline asm
	// begin inline asm
	{	
ld.global.ca.u64 %rd3263, [%rd3261];
	}
	// end inline asm
	// begin inline asm
	{	
ld.global.ca.u64 %rd3265, [%rd3263];
	}
	// end inline asm
	// begin inline asm
	{	
ld.global.ca.u64 %rd3267, [%rd3265];
	}
	// end inline asm
	// begin inline asm
	{	
ld.global.ca.u64 %rd3269, [%rd3267];
	}
	// end inline asm
	// begin inline asm
	{	
ld.global.ca.u64 %rd3271, [%rd3269];
	}
	// end inline asm
	// begin inline asm
	{	
ld.global.ca.u64 %rd3273, [%rd3271];
	}
	// end inline asm
	// begin inline asm
	{	
ld.global.ca.u64 %rd3275, [%rd3273];
	}
	// end inline asm
	// begin inline asm
	{	
ld.global.ca.u64 %rd3277, [%rd3275];
	}
	// end inline asm
	// begin inline asm
	{	
ld.global.ca.u64 %rd3279, [%rd3277];
	}
	// end inline asm
	// begin inline asm
	{	
ld.global.ca.u64 %rd3281, [%rd3279];
	}
	// end inline asm
	// begin inline asm
	{	
ld.global.ca.u64 %rd3283, [%rd3281];
	}
	// end inline asm
	// begin inline asm
	{	
ld.global.ca.u64 %rd3285, [%rd3283];
	}
	// end inline asm
	// begin inline asm
	{	
ld.global.ca.u64 %rd3287, [%rd3285];
	}
	// end inline asm
	// begin inline asm
	{	
ld.global.ca.u64 %rd3289, [%rd3287];
	}
	// end inline asm
	// begin inline asm
	{	
ld.global.ca.u64 %rd3291, [%rd3289];
	}
	// end inline asm
	// begin inline asm
	{	
ld.global.ca.u64 %rd3293, [%rd3291];
	}
	// end inline asm
	// begin inline asm
	{	
ld.global.ca.u64 %rd3295, [%rd3293];
	}
	// end inline asm
	// begin inline asm
	{	
ld.global.ca.u64 %rd3297, [%rd3295];
	}
	// end inline asm
	// begin inline asm
	{	
ld.global.ca.u64 %rd3299, [%rd3297];
	}
	// end inline asm
	// begin inline asm
	{	
ld.global.ca.u64 %rd3301, [%rd3299];
	}
	// end inline asm
	// begin inline asm
	{	
ld.global.ca.u64 %rd3303, [%rd3301];
	}
	// end inline asm
	// begin inline asm
	{	
ld.global.ca.u64 %rd3305, [%rd3303];
	}
	// end inline asm
	// begin inline asm
	{	
ld.global.ca.u64 %rd3307, [%rd3305];
	}
	// end inline asm
	// begin inline asm
	{	
ld.global.ca.u64 %rd3309, [%rd3307];
	}
	// end inline asm
	// begin inline asm
	{	
ld.global.ca.u64 %rd3311, [%rd3309];
	}
	// end inline asm
	// begin inline asm
	{	
ld.global.ca.u64 %rd3313, [%rd3311];
	}
	// end inline asm
	// begin inline asm
	{	
ld.global.ca.u64 %rd3315, [%rd3313];
	}
	// end inline asm
	// begin inline asm
	{	
ld.global.ca.u64 %rd3317, [%rd3315];
	}
	// end inline asm
	// begin inline asm
	{	
ld.global.ca.u64 %rd3319, [%rd3317];
	}
	// end inline asm
	// begin inline asm
	{	
ld.global.ca.u64 %rd3321, [%rd3319];
	}
	// end inline asm
	// begin inline asm
	{	
ld.global.ca.u64 %rd3323, [%rd3321];
	}
	// end inline asm
	// begin inline asm
	{	
ld.global.ca.u64 %rd3325, [%rd3323];
	}
	// end inline asm
	// begin inline asm
	{	
ld.global.ca.u64 %rd3327, [%rd3325];
	}
	// end inline asm
	// begin inline asm
	{	
ld.global.ca.u64 %rd3329, [%rd3327];
	}
	// end inline asm
	// begin inline asm
	{	
ld.global.ca.u64 %rd3331, [%rd3329];
	}
	// end inline asm
	// begin inline asm
	{	
ld.global.ca.u64 %rd3333, [%rd3331];
	}
	// end inline asm
	// begin inline asm
	{	
ld.global.ca.u64 %rd3335, [%rd3333];
	}
	// end inline asm
	// begin inline asm
	{	
ld.global.ca.u64 %rd3337, [%rd3335];
	}
	// end inline asm
	// begin inline asm
	{	
ld.global.ca.u64 %rd3339, [%rd3337];
	}
	// end inline asm
	// begin inline asm
	{	
ld.global.ca.u64 %rd3341, [%rd3339];
	}
	// end inline asm
	// begin inline asm
	{	
ld.global.ca.u64 %rd3343, [%rd3341];
	}
	// end inline asm
	// begin inline asm
	{	
ld.global.ca.u64 %rd3345, [%rd3343];
	}
	// end inline asm
	// begin inline asm
	{	
ld.global.ca.u64 %rd3347, [%rd3345];
	}
	// end inline asm
	// begin inline asm
	{	
ld.global.ca.u64 %rd3349, [%rd3347];
	}
	// end inline asm
	// begin inline asm
	{	
ld.global.ca.u64 %rd3351, [%rd3349];
	}
	// end inline asm
	// begin inline asm
	{	
ld.global.ca.u64 %rd3353, [%rd3351];
	}
	// end inline asm
	// begin inline asm
	{	
ld.global.ca.u64 %rd3355, [%rd3353];
	}
	// end inline asm
	// begin inline asm
	{	
ld.global.ca.u64 %rd3357, [%rd3355];
	}
	// end inline asm
	// begin inline asm
	{	
ld.global.ca.u64 %rd3359, [%rd3357];
	}
	// end inline asm
	// begin inline asm
	{	
ld.global.ca.u64 %rd3361, [%rd3359];
	}
	// end inline asm
	// begin inline asm
	{	
ld.global.ca.u64 %rd3363, [%rd3361];
	}
	// end inline asm
	// begin inline asm
	{	
ld.global.ca.u64 %rd3365, [%rd3363];
	}
	// end inline asm
	// begin inline asm
	{	
ld.global.ca.u64 %rd3367, [%rd3365];
	}
	// end inline asm
	// begin inline asm
	{	
ld.global.ca.u64 %rd3369, [%rd3367];
	}
	// end inline asm
	// begin inline asm
	{	
ld.global.ca.u64 %rd3371, [%rd3369];
	}
	// end inline asm
	// begin inline asm
	{	
ld.global.ca.u64 %rd3373, [%rd3371];
	}
	// end inline asm
	// begin inline asm
	{	
ld.global.ca.u64 %rd3375, [%rd3373];
	}
	// end inline asm
	// begin inline asm
	{	
ld.global.ca.u64 %rd3377, [%rd3375];
	}
	// end inline asm
	// begin inline asm
	{	
ld.global.ca.u64 %rd3379, [%rd3377];
	}
	// end inline asm
	// begin inline asm
	{	
ld.global.ca.u64 %rd3381, [%rd3379];
	}
	// end inline asm
	// begin inline asm
	{	
ld.global.ca.u64 %rd3383, [%rd3381];
	}
	// end inline asm
	// begin inline asm
	{	
ld.global.ca.u64 %rd3385, [%rd3383];
	}
	// end inline asm
	// begin inline asm
	{	
ld.global.ca.u64 %rd3387, [%rd3385];
	}
	// end inline asm
	// begin inline asm
	{	
ld.global.ca.u64 %rd3389, [%rd3387];
	}
	// end inline asm
	// begin inline asm
	{	
ld.global.ca.u64 %rd3391, [%rd3389];
	}
	// end inline asm
	// begin inline asm
	{	
ld.global.ca.u64 %rd3393, [%rd3391];
	}
	// end inline asm
	// begin inline asm
	{	
ld.global.ca.u64 %rd3395, [%rd3393];
	}
	// end inline asm
	// begin inline asm
	{	
ld.global.ca.u64 %rd3397, [%rd3395];
	}
	// end inline asm
	// begin inline asm
	{	
ld.global.ca.u64 %rd3399, [%rd3397];
	}
	// end inline asm
	// begin inline asm
	{	
ld.global.ca.u64 %rd3401, [%rd3399];
	}
	// end inline asm
	// begin inline asm
	{	
ld.global.ca.u64 %rd3403, [%rd3401];
	}
	// end inline asm
	// begin inline asm
	{	
ld.global.ca.u64 %rd3405, [%rd3403];
	}
	// end inline asm
	// begin inline asm
	{	
ld.global.ca.u64 %rd3407, [%rd3405];
	}
	// end inline asm
	// begin inline asm
	{	
ld.global.ca.u64 %rd3409, [%rd3407];
	}
	// end inline asm
	// begin inline asm
	{	
ld.global.ca.u64 %rd3411, [%rd3409];
	}
	// end inline asm
	// begin inline asm
	{	
ld.global.ca.u64 %rd3413, [%rd3411];
	}
	// end inline asm
	// begin inline asm
	{	
ld.global.ca.u64 %rd3415, [%rd3413];
	}
	// end inline asm
	// begin inline asm
	{	
ld.global.ca.u64 %rd3417, [%rd3415];
	}
	// end inline asm
	// begin inline asm
	{	
ld.global.ca.u64 %rd3419, [%rd3417];
	}
	// end inline asm
	// begin inline asm
	{	
ld.global.ca.u64 %rd3421, [%rd3419];
	}
	// end inline asm
	// begin inline asm
	{	
ld.global.ca.u64 %rd3423, [%rd3421];
	}
	// end inline asm
	// begin inline asm
	{	
ld.global.ca.u64 %rd3425, [%rd3423];
	}
	// end inline asm
	// begin inline asm
	{	
ld.global.ca.u64 %rd3427, [%rd3425];
	}
	// end inline asm
	// begin inline asm
	{	
ld.global.ca.u64 %rd3429, [%rd3427];
	}
	// end inline asm
	// begin inline asm
	{	
ld.global.ca.u64 %rd3431, [%rd3429];
	}
	// end inline asm
	// begin inline asm
	{	
ld.global.ca.u64 %rd3433, [%rd3431];
	}
	// end inline asm
	// begin inline asm
	{	
ld.global.ca.u64 %rd3435, [%rd3433];
	}
	// end inline asm
	// begin inline asm
	{	
ld.global.ca.u64 %rd3437, [%rd3435];
	}
	// end inline asm
	// begin inline asm
	{	
ld.global.ca.u64 %rd3439, [%rd3437];
	}
	// end inline asm
	// begin inline asm
	{	
ld.global.ca.u64 %rd3441, [%rd3439];
	}
	// end inline asm
	// begin inline asm
	{	
ld.global.ca.u64 %rd3443, [%rd3441];
	}
	// end inline asm
	// begin inline asm
	{	
ld.global.ca.u64 %rd3445, [%rd3443];
	}
	// end inline asm
	// begin inline asm
	{	
ld.global.ca.u64 %rd3447, [%rd3445];
	}
	// end inline asm
	// begin inline asm
	{	
ld.global.ca.u64 %rd3449, [%rd3447];
	}
	// end inline asm
	// begin inline asm
	{	
ld.global.ca.u64 %rd3451, [%rd3449];
	}
	// end inline asm
	// begin inline asm
	{	
ld.global.ca.u64 %rd3453, [%rd3451];
	}
	// end inline asm
	// begin inline asm
	{	
ld.global.ca.u64 %rd3455, [%rd3453];
	}
	// end inline asm
	// begin inline asm
	{	
ld.global.ca.u64 %rd3457, [%rd3455];
	}
	// end inline asm
	// begin inline asm
	{	
ld.global.ca.u64 %rd3459, [%rd3457];
	}
	// end inline asm
	// begin inline asm
	{	
ld.global.ca.u64 %rd3461, [%rd3459];
	}
	// end inline asm
	// begin inline asm
	{	
ld.global.ca.u64 %rd3463, [%rd3461];
	}
	// end inline asm
	// begin inline asm
	{	
ld.global.ca.u64 %rd3465, [%rd3463];
	}
	// end inline asm
	// begin inline asm
	{	
ld.global.ca.u64 %rd3467, [%rd3465];
	}
	// end inline asm
	// begin inline asm
	{	
ld.global.ca.u64 %rd3469, [%rd3467];
	}
	// end inline asm
	// begin inline asm
	{	
ld.global.ca.u64 %rd3471, [%rd3469];
	}
	// end inline asm
	// begin inline asm
	{	
ld.global.ca.u64 %rd3473, [%rd3471];
	}
	// end inline asm
	// begin inline asm
	{	
ld.global.ca.u64 %rd3475, [%rd3473];
	}
	// end inline asm
	// begin inline asm
	{	
ld.global.ca.u64 %rd3477, [%rd3475];
	}
	// end inline asm
	// begin inline asm
	{	
ld.global.ca.u64 %rd3479, [%rd3477];
	}
	// end inline asm
	// begin inline asm
	{	
ld.global.ca.u64 %rd3481, [%rd3479];
	}
	// end inline asm
	// begin inline asm
	{	
ld.global.ca.u64 %rd3483, [%rd3481];
	}
	// end inline asm
	// begin inline asm
	{	
ld.global.ca.u64 %rd3485, [%rd3483];
	}
	// end inline asm
	// begin inline asm
	{	
ld.global.ca.u64 %rd3487, [%rd3485];
	}
	// end inline asm
	// begin inline asm
	{	
ld.global.ca.u64 %rd3489, [%rd3487];
	}
	// end inline asm
	// begin inline asm
	{	
ld.global.ca.u64 %rd3491, [%rd3489];
	}
	// end inline asm
	// begin inline asm
	{	
ld.global.ca.u64 %rd3493, [%rd3491];
	}
	// end inline asm
	// begin inline asm
	{	
ld.global.ca.u64 %rd3495, [%rd3493];
	}
	// end inline asm
	// begin inline asm
	{	
ld.global.ca.u64 %rd3497, [%rd3495];
	}
	// end inline asm
	// begin inline asm
	{	
ld.global.ca.u64 %rd3499, [%rd3497];
	}
	// end inline asm
	// begin inline asm
	{	
ld.global.ca.u64 %rd3501, [%rd3499];
	}
	// end inline asm
	// begin inline asm
	{	
ld.global.ca.u64 %rd3503, [%rd3501];
	}
	// end inline asm
	// begin inline asm
	{	
ld.global.ca.u64 %rd3505, [%rd3503];
	}
	// end inline asm
	// begin inline asm
	{	
ld.global.ca.u64 %rd3507, [%rd3505];
	}
	// end inline asm
	// begin inline asm
	{	
ld.global.ca.u64 %rd3509, [%rd3507];
	}
	// end inline asm
	// begin inline asm
	{	
ld.global.ca.u64 %rd3511, [%rd3509];
	}
	// end inline asm
	// begin inline asm
	{	
ld.global.ca.u64 %rd3513, [%rd3511];
	}
	// end inline asm
	// begin inline asm
	{	
ld.global.ca.u64 %rd3515, [%rd3513];
	}
	// end inline asm
	// begin inline asm
	{	
ld.global.ca.u64 %rd3517, [%rd3515];
	}
	// end inline asm
	// begin inline asm
	{	
ld.global.ca.u64 %rd3519, [%rd3517];
	}
	// end inline asm
	// begin inline asm
	{	
ld.global.ca.u64 %rd3521, [%rd3519];
	}
	// end inline asm
	// begin inline asm
	{	
ld.global.ca.u64 %rd3523, [%rd3521];
	}
	// end inline asm
	// begin inline asm
	{	
ld.global.ca.u64 %rd3525, [%rd3523];
	}
	// end inline asm
	// begin inline asm
	{	
ld.global.ca.u64 %rd3527, [%rd3525];
	}
	// end inline asm
	// begin inline asm
	{	
ld.global.ca.u64 %rd3529, [%rd3527];
	}
	// end inline asm
	// begin inline asm
	{	
ld.global.ca.u64 %rd3531, [%rd3529];
	}
	// end inline asm
	// begin inline asm
	{	
ld.global.ca.u64 %rd3533, [%rd3531];
	}
	// end inline asm
	// begin inline asm
	{	
ld.global.ca.u64 %rd3535, [%rd3533];
	}
	// end inline asm
	// begin inline asm
	{	
ld.global.ca.u64 %rd3537, [%rd3535];
	}
	// end inline asm
	// begin inline asm
	{	
ld.global.ca.u64 %rd3539, [%rd3537];
	}
	// end inline asm
	// begin inline asm
	{	
ld.global.ca.u64 %rd3541, [%rd3539];
	}
	// end inline asm
	// begin inline asm
	{	
ld.global.ca.u64 %rd3543, [%rd3541];
	}
	// end inline asm
	// begin inline asm
	{	
ld.global.ca.u64 %rd3545, [%rd3543];
	}
	// end inline asm
	// begin inline asm
	{	
ld.global.ca.u64 %rd3547, [%rd3545];
	}
	// end inline asm
	// begin inline asm
	{	
ld.global.ca.u64 %rd3549, [%rd3547];
	}
	// end inline asm
	// begin inline asm
	{	
ld.global.ca.u64 %rd3551, [%rd3549];
	}
	// end inline asm
	// begin inline asm
	{	
ld.global.ca.u64 %rd3553, [%rd3551];
	}
	// end inline asm
	// begin inline asm
	{	
ld.global.ca.u64 %rd3555, [%rd3553];
	}
	// end inline asm
	// begin inline asm
	{	
ld.global.ca.u64 %rd3557, [%rd3555];
	}
	// end inline asm
	// begin inline asm
	{	
ld.global.ca.u64 %rd3559, [%rd3557];
	}
	// end inline asm
	// begin inline asm
	{	
ld.global.ca.u64 %rd3561, [%rd3559];
	}
	// end inline asm
	// begin inline asm
	{	
ld.global.ca.u64 %rd3563, [%rd3561];
	}
	// end inline asm
	// begin inline asm
	{	
ld.global.ca.u64 %rd3565, [%rd3563];
	}
	// end inline asm
	// begin inline asm
	{	
ld.global.ca.u64 %rd3567, [%rd3565];
	}
	// end inline asm
	// begin inline asm
	{	
ld.global.ca.u64 %rd3569, [%rd3567];
	}
	// end inline asm
	// begin inline asm
	{	
ld.global.ca.u64 %rd3571, [%rd3569];
	}
	// end inline asm
	// begin inline asm
	{	
ld.global.ca.u64 %rd3573, [%rd3571];
	}
	// end inline asm
	// begin inline asm
	{	
ld.global.ca.u64 %rd3575, [%rd3573];
	}
	// end inline asm
	// begin inline asm
	{	
ld.global.ca.u64 %rd3577, [%rd3575];
	}
	// end inline asm
	// begin inline asm
	{	
ld.global.ca.u64 %rd3579, [%rd3577];
	}
	// end inline asm
	// begin inline asm
	{	
ld.global.ca.u64 %rd3581, [%rd3579];
	}
	// end inline asm
	// begin inline asm
	{	
ld.global.ca.u64 %rd3583, [%rd3581];
	}
	// end inline asm
	// begin inline asm
	{	
ld.global.ca.u64 %rd3585, [%rd3583];
	}
	// end inline asm
	// begin inline asm
	{	
ld.global.ca.u64 %rd3587, [%rd3585];
	}
	// end inline asm
	// begin inline asm
	{	
ld.global.ca.u64 %rd3589, [%rd3587];
	}
	// end inline asm
	// begin inline asm
	{	
ld.global.ca.u64 %rd3591, [%rd3589];
	}
	// end inline asm
	// begin inline asm
	{	
ld.global.ca.u64 %rd3593, [%rd3591];
	}
	// end inline asm
	// begin inline asm
	{	
ld.global.ca.u64 %rd3595, [%rd3593];
	}
	// end inline asm
	// begin inline asm
	{	
ld.global.ca.u64 %rd3597, [%rd3595];
	}
	// end inline asm
	// begin inline asm
	{	
ld.global.ca.u64 %rd3599, [%rd3597];
	}
	// end inline asm
	// begin inline asm
	{	
ld.global.ca.u64 %rd3601, [%rd3599];
	}
	// end inline asm
	// begin inline asm
	{	
ld.global.ca.u64 %rd3603, [%rd3601];
	}
	// end inline asm
	// begin inline asm
	{	
ld.global.ca.u64 %rd3605, [%rd3603];
	}
	// end inline asm
	// begin inline asm
	{	
ld.global.ca.u64 %rd3607, [%rd3605];
	}
	// end inline asm
	// begin inline asm
	{	
ld.global.ca.u64 %rd3609, [%rd3607];
	}
	// end inline asm
	// begin inline asm
	{	
ld.global.ca.u64 %rd3611, [%rd3609];
	}
	// end inline asm
	// begin inline asm
	{	
ld.global.ca.u64 %rd3613, [%rd3611];
	}
	// end inline asm
	// begin inline asm
	{	
ld.global.ca.u64 %rd3615, [%rd3613];
	}
	// end inline asm
	// begin inline asm
	{	
ld.global.ca.u64 %rd3617, [%rd3615];
	}
	// end inline asm
	// begin inline asm
	{	
ld.global.ca.u64 %rd3619, [%rd3617];
	}
	// end inline asm
	// begin inline asm
	{	
ld.global.ca.u64 %rd3621, [%rd3619];
	}
	// end inline asm
	// begin inline asm
	{	
ld.global.ca.u64 %rd3623, [%rd3621];
	}
	// end inline asm
	// begin inline asm
	{	
ld.global.ca.u64 %rd3625, [%rd3623];
	}
	// end inline asm
	// begin inline asm
	{	
ld.global.ca.u64 %rd3627, [%rd3625];
	}
	// end inline asm
	// begin inline asm
	{	
ld.global.ca.u64 %rd3629, [%rd3627];
	}
	// end inline asm
	// begin inline asm
	{	
ld.global.ca.u64 %rd3631, [%rd3629];
	}
	// end inline asm
	// begin inline asm
	{	
ld.global.ca.u64 %rd3633, [%rd3631];
	}
	// end inline asm
	// begin inline asm
	{	
ld.global.ca.u64 %rd3635, [%rd3633];
	}
	// end inline asm
	// begin inline asm
	{	
ld.global.ca.u64 %rd3637, [%rd3635];
	}
	// end inline asm
	// begin inline asm
	{	
ld.global.ca.u64 %rd3639, [%rd3637];
	}
	// end inline asm
	// begin inline asm
	{	
ld.global.ca.u64 %rd3641, [%rd3639];
	}
	// end inline asm
	// begin inline asm
	{	
ld.global.ca.u64 %rd3643, [%rd3641];
	}
	// end inline asm
	// begin inline asm
	{	
ld.global.ca.u64 %rd3645, [%rd3643];
	}
	// end inline asm
	// begin inline asm
	{	
ld.global.ca.u64 %rd3647, [%rd3645];
	}
	// end inline asm
	// begin inline asm
	{	
ld.global.ca.u64 %rd3649, [%rd3647];
	}
	// end inline asm
	// begin inline asm
	{	
ld.global.ca.u64 %rd3651, [%rd3649];
	}
	// end inline asm
	// begin inline asm
	{	
ld.global.ca.u64 %rd3653, [%rd3651];
	}
	// end inline asm
	// begin inline asm
	{	
ld.global.ca.u64 %rd3655, [%rd3653];
	}
	// end inline asm
	// begin inline asm
	{	
ld.global.ca.u64 %rd3657, [%rd3655];
	}
	// end inline asm
	// begin inline asm
	{	
ld.global.ca.u64 %rd3659, [%rd3657];
	}
	// end inline asm
	// begin inline asm
	{	
ld.global.ca.u64 %rd3661, [%rd3659];
	}
	// end inline asm
	// begin inline asm
	{	
ld.global.ca.u64 %rd3663, [%rd3661];
	}
	// end inline asm
	// begin inline asm
	{	
ld.global.ca.u64 %rd3665, [%rd3663];
	}
	// end inline asm
	// begin inline asm
	{	
ld.global.ca.u64 %rd3667, [%rd3665];
	}
	// end inline asm
	// begin inline asm
	{	
ld.global.ca.u64 %rd3669, [%rd3667];
	}
	// end inline asm
	// begin inline asm
	{	
ld.global.ca.u64 %rd3671, [%rd3669];
	}
	// end inline asm
	// begin inline asm
	{	
ld.global.ca.u64 %rd3673, [%rd3671];
	}
	// end inline asm
	// begin inline asm
	{	
ld.global.ca.u64 %rd3675, [%rd3673];
	}
	// end inline asm
	// begin inline asm
	{	
ld.global.ca.u64 %rd3677, [%rd3675];
	}
	// end inline asm
	// begin inline asm
	{	
ld.global.ca.u64 %rd3679, [%rd3677];
	}
	// end inline asm
	// begin inline asm
	{	
ld.global.ca.u64 %rd3681, [%rd3679];
	}
	// end inline asm
	// begin inline asm
	{	
ld.global.ca.u64 %rd3683, [%rd3681];
	}
	// end inline asm
	// begin inline asm
	{	
ld.global.ca.u64 %rd3685, [%rd3683];
	}
	// end inline asm
	// begin inline asm
	{	
ld.global.ca.u64 %rd3687, [%rd3685];
	}
	// end inline asm
	// begin inline asm
	{	
ld.global.ca.u64 %rd3689, [%rd3687];
	}
	// end inline asm
	// begin inline asm
	{	
ld.global.ca.u64 %rd3691, [%rd3689];
	}
	// end inline asm
	// begin inline asm
	{	
ld.global.ca.u64 %rd3693, [%rd3691];
	}
	// end inline asm
	// begin inline asm
	{	
ld.global.ca.u64 %rd3695, [%rd3693];
	}
	// end inline asm
	// begin inline asm
	{	
ld.global.ca.u64 %rd3697, [%rd3695];
	}
	// end inline asm
	// begin inline asm
	{	
ld.global.ca.u64 %rd3699, [%rd3697];
	}
	// end inline asm
	// begin inline asm
	{	
ld.global.ca.u64 %rd3701, [%rd3699];
	}
	// end inline asm
	// begin inline asm
	{	
ld.global.ca.u64 %rd3703, [%rd3701];
	}
	// end inline asm
	// begin inline asm
	{	
ld.global.ca.u64 %rd3705, [%rd3703];
	}
	// end inline asm
	// begin inline asm
	{	
ld.global.ca.u64 %rd3707, [%rd3705];
	}
	// end inline asm
	// begin inline asm
	{	
ld.global.ca.u64 %rd3709, [%rd3707];
	}
	// end inline asm
	// begin inline asm
	{	
ld.global.ca.u64 %rd3711, [%rd3709];
	}
	// end inline asm
	// begin inline asm
	{	
ld.global.ca.u64 %rd3713, [%rd3711];
	}
	// end inline asm
	// begin inline asm
	{	
ld.global.ca.u64 %rd3715, [%rd3713];
	}
	// end inline asm
	// begin inline asm
	{	
ld.global.ca.u64 %rd3717, [%rd3715];
	}
	// end inline asm
	// begin inline asm
	{	
ld.global.ca.u64 %rd3719, [%rd3717];
	}
	// end inline asm
	// begin inline asm
	{	
ld.global.ca.u64 %rd3721, [%rd3719];
	}
	// end inline asm
	// begin inline asm
	{	
ld.global.ca.u64 %rd3723, [%rd3721];
	}
	// end inline asm
	// begin inline asm
	{	
ld.global.ca.u64 %rd3725, [%rd3723];
	}
	// end inline asm
	// begin inline asm
	{	
ld.global.ca.u64 %rd3727, [%rd3725];
	}
	// end inline asm
	// begin inline asm
	{	
ld.global.ca.u64 %rd3729, [%rd3727];
	}
	// end inline asm
	// begin inline asm
	{	
ld.global.ca.u64 %rd3731, [%rd3729];
	}
	// end inline asm
	// begin inline asm
	{	
ld.global.ca.u64 %rd3733, [%rd3731];
	}
	// end inline asm
	// begin inline asm
	{	
ld.global.ca.u64 %rd3735, [%rd3733];
	}
	// end inline asm
	// begin inline asm
	{	
ld.global.ca.u64 %rd3737, [%rd3735];
	}
	// end inline asm
	// begin inline asm
	{	
ld.global.ca.u64 %rd3739, [%rd3737];
	}
	// end inline asm
	// begin inline asm
	{	
ld.global.ca.u64 %rd3741, [%rd3739];
	}
	// end inline asm
	// begin inline asm
	{	
ld.global.ca.u64 %rd3743, [%rd3741];
	}
	// end inline asm
	// begin inline asm
	{	
ld.global.ca.u64 %rd3745, [%rd3743];
	}
	// end inline asm
	// begin inline asm
	{	
ld.global.ca.u64 %rd3747, [%rd3745];
	}
	// end inline asm
	// begin inline asm
	{	
ld.global.ca.u64 %rd3749, [%rd3747];
	}
	// end inline asm
	// begin inline asm
	{	
ld.global.ca.u64 %rd3751, [%rd3749];
	}
	// end inline asm
	// begin inline asm
	{	
ld.global.ca.u64 %rd3753, [%rd3751];
	}
	// end inline asm
	// begin inline asm
	{	
ld.global.ca.u64 %rd3755, [%rd3753];
	}
	// end inline asm
	// begin inline asm
	{	
ld.global.ca.u64 %rd3757, [%rd3755];
	}
	// end inline asm
	// begin inline asm
	{	
ld.global.ca.u64 %rd3759, [%rd3757];
	}
	// end inline asm
	// begin inline asm
	{	
ld.global.ca.u64 %rd3761, [%rd3759];
	}
	// end inline asm
	// begin inline asm
	{	
ld.global.ca.u64 %rd3763, [%rd3761];
	}
	// end inline asm
	// begin inline asm
	{	
ld.global.ca.u64 %rd3765, [%rd3763];
	}
	// end inline asm
	// begin inline asm
	{	
ld.global.ca.u64 %rd3767, [%rd3765];
	}
	// end inline asm
	// begin inline asm
	{	
ld.global.ca.u64 %rd3769, [%rd3767];
	}
	// end inline asm
	// begin inline asm
	{	
ld.global.ca.u64 %rd3771, [%rd3769];
	}
	// end inline asm
	// begin inline asm
	{	
ld.global.ca.u64 %rd3773, [%rd3771];
	}
	// end inline asm
	// begin inline asm
	{	
ld.global.ca.u64 %rd3775, [%rd3773];
	}
	// end inline asm
	// begin inline asm
	{	
ld.global.ca.u64 %rd3777, [%rd3775];
	}
	// end inline asm
	// begin inline asm
	{	
ld.global.ca.u64 %rd3779, [%rd3777];
	}
	// end inline asm
	// begin inline asm
	{	
ld.global.ca.u64 %rd3781, [%rd3779];
	}
	// end inline asm
	// begin inline asm
	{	
ld.global.ca.u64 %rd3783, [%rd3781];
	}
	// end inline asm
	// begin inline asm
	{	
ld.global.ca.u64 %rd3785, [%rd3783];
	}
	// end inline asm
	// begin inline asm
	{	
ld.global.ca.u64 %rd3787, [%rd3785];
	}
	// end inline asm
	// begin inline asm
	{	
ld.global.ca.u64 %rd3789, [%rd3787];
	}
	// end inline asm
	// begin inline asm
	{	
ld.global.ca.u64 %rd3791, [%rd3789];
	}
	// end inline asm
	// begin inline asm
	{	
ld.global.ca.u64 %rd3793, [%rd3791];
	}
	// end inline asm
	// begin inline asm
	{	
ld.global.ca.u64 %rd3795, [%rd3793];
	}
	// end inline asm
	// begin inline asm
	{	
ld.global.ca.u64 %rd3797, [%rd3795];
	}
	// end inline asm
	// begin inline asm
	{	
ld.global.ca.u64 %rd3799, [%rd3797];
	}
	// end inline asm
	// begin inline asm
	{	
ld.global.ca.u64 %rd3801, [%rd3799];
	}
	// end inline asm
	// begin inline asm
	{	
ld.global.ca.u64 %rd3803, [%rd3801];
	}
	// end inline asm
	// begin inline asm
	{	
ld.global.ca.u64 %rd3805, [%rd3803];
	}
	// end inline asm
	// begin inline asm
	{	
ld.global.ca.u64 %rd3807, [%rd3805];
	}
	// end inline asm
	// begin inline asm
	{	
ld.global.ca.u64 %rd3809, [%rd3807];
	}
	// end inline asm
	// begin inline asm
	{	
ld.global.ca.u64 %rd3811, [%rd3809];
	}
	// end inline asm
	// begin inline asm
	{	
ld.global.ca.u64 %rd3813, [%rd3811];
	}
	// end inline asm
	// begin inline asm
	{	
ld.global.ca.u64 %rd3815, [%rd3813];
	}
	// end inline asm
	// begin inline asm
	{	
ld.global.ca.u64 %rd3817, [%rd3815];
	}
	// end inline asm
	// begin inline asm
	{	
ld.global.ca.u64 %rd3819, [%rd3817];
	}
	// end inline asm
	// begin inline asm
	{	
ld.global.ca.u64 %rd3821, [%rd3819];
	}
	// end inline asm
	// begin inline asm
	{	
ld.global.ca.u64 %rd3823, [%rd3821];
	}
	// end inline asm
	// begin inline asm
	{	
ld.global.ca.u64 %rd3825, [%rd3823];
	}
	// end inline asm
	// begin inline asm
	{	
ld.global.ca.u64 %rd3827, [%rd3825];
	}
	// end inline asm
	// begin inline asm
	{	
ld.global.ca.u64 %rd3829, [%rd3827];
	}
	// end inline asm
	// begin inline asm
	{	
ld.global.ca.u64 %rd3831, [%rd3829];
	}
	// end inline asm
	// begin inline asm
	{	
ld.global.ca.u64 %rd3833, [%rd3831];
	}
	// end inline asm
	// begin inline asm
	{	
ld.global.ca.u64 %rd3835, [%rd3833];
	}
	// end inline asm
	// begin inline asm
	{	
ld.global.ca.u64 %rd3837, [%rd3835];
	}
	// end inline asm
	// begin inline asm
	{	
ld.global.ca.u64 %rd3839, [%rd3837];
	}
	// end inline asm
	// begin inline asm
	{	
ld.global.ca.u64 %rd3841, [%rd3839];
	}
	// end inline asm
	// begin inline asm
	{	
ld.global.ca.u64 %rd3843, [%rd3841];
	}
	// end inline asm
	// begin inline asm
	{	
ld.global.ca.u64 %rd3845, [%rd3843];
	}
	// end inline asm
	// begin inline asm
	{	
ld.global.ca.u64 %rd3847, [%rd3845];
	}
	// end inline asm
	// begin inline asm
	{	
ld.global.ca.u64 %rd3849, [%rd3847];
	}
	// end inline asm
	// begin inline asm
	{	
ld.global.ca.u64 %rd3851, [%rd3849];
	}
	// end inline asm
	// begin inline asm
	{	
ld.global.ca.u64 %rd3853, [%rd3851];
	}
	// end inline asm
	// begin inline asm
	{	
ld.global.ca.u64 %rd3855, [%rd3853];
	}
	// end inline asm
	// begin inline asm
	{	
ld.global.ca.u64 %rd3857, [%rd3855];
	}
	// end inline asm
	// begin inline asm
	{	
ld.global.ca.u64 %rd3859, [%rd3857];
	}
	// end inline asm
	// begin inline asm
	{	
ld.global.ca.u64 %rd3861, [%rd3859];
	}
	// end inline asm
	// begin inline asm
	{	
ld.global.ca.u64 %rd3863, [%rd3861];
	}
	// end inline asm
	// begin inline asm
	{	
ld.global.ca.u64 %rd3865, [%rd3863];
	}
	// end inline asm
	// begin inline asm
	{	
ld.global.ca.u64 %rd3867, [%rd3865];
	}
	// end inline asm
	// begin inline asm
	{	
ld.global.ca.u64 %rd3869, [%rd3867];
	}
	// end inline asm
	// begin inline asm
	{	
ld.global.ca.u64 %rd3871, [%rd3869];
	}
	// end inline asm
	// begin inline asm
	{	
ld.global.ca.u64 %rd3873, [%rd3871];
	}
	// end inline asm
	// begin inline asm
	{	
ld.global.ca.u64 %rd3875, [%rd3873];
	}
	// end inline asm
	// begin inline asm
	{	
ld.global.ca.u64 %rd3877, [%rd3875];
	}
	// end inline asm
	// begin inline asm
	{	
ld.global.ca.u64 %rd3879, [%rd3877];
	}
	// end inline asm
	// begin inline asm
	{	
ld.global.ca.u64 %rd3881, [%rd3879];
	}
	// end inline asm
	// begin inline asm
	{	
ld.global.ca.u64 %rd3883, [%rd3881];
	}
	// end inline asm
	// begin inline asm
	{	
ld.global.ca.u64 %rd3885, [%rd3883];
	}
	// end inline asm
	// begin inline asm
	{	
ld.global.ca.u64 %rd3887, [%rd3885];
	}
	// end inline asm
	// begin inline asm
	{	
ld.global.ca.u64 %rd3889, [%rd3887];
	}
	// end inline asm
	// begin inline asm
	{	
ld.global.ca.u64 %rd3891, [%rd3889];
	}
	// end inline asm
	// begin inline asm
	{	
ld.global.ca.u64 %rd3893, [%rd3891];
	}
	// end inline asm
	// begin inline asm
	{	
ld.global.ca.u64 %rd3895, [%rd3893];
	}
	// end inline asm
	// begin inline asm
	{	
ld.global.ca.u64 %rd3897, [%rd3895];
	}
	// end inline asm
	// begin inline asm
	{	
ld.global.ca.u64 %rd3899, [%rd3897];
	}
	// end inline asm
	// begin inline asm
	{	
ld.global.ca.u64 %rd3901, [%rd3899];
	}
	// end inline asm
	// begin inline asm
	{	
ld.global.ca.u64 %rd3903, [%rd3901];
	}
	// end inline asm
	// begin inline asm
	{	
ld.global.ca.u64 %rd3905, [%rd3903];
	}
	// end inline asm
	// begin inline asm
	{	
ld.global.ca.u64 %rd3907, [%rd3905];
	}
	// end inline asm
	// begin inline asm
	{	
ld.global.ca.u64 %rd3909, [%rd3907];
	}
	// end inline asm
	// begin inline asm
	{	
ld.global.ca.u64 %rd3911, [%rd3909];
	}
	// end inline asm
	// begin inline asm
	{	
ld.global.ca.u64 %rd3913, [%rd3911];
	}
	// end inline asm
	// begin inline asm
	{	
ld.global.ca.u64 %rd3915, [%rd3913];
	}
	// end inline asm
	// begin inline asm
	{	
ld.global.ca.u64 %rd3917, [%rd3915];
	}
	// end inline asm
	// begin inline asm
	{	
ld.global.ca.u64 %rd3919, [%rd3917];
	}
	// end inline asm
	// begin inline asm
	{	
ld.global.ca.u64 %rd3921, [%rd3919];
	}
	// end inline asm
	// begin inline asm
	{	
ld.global.ca.u64 %rd3923, [%rd3921];
	}
	// end inline asm
	// begin inline asm
	{	
ld.global.ca.u64 %rd3925, [%rd3923];
	}
	// end inline asm
	// begin inline asm
	{	
ld.global.ca.u64 %rd3927, [%rd3925];
	}
	// end inline asm
	// begin inline asm
	{	
ld.global.ca.u64 %rd3929, [%rd3927];
	}
	// end inline asm
	// begin inline asm
	{	
ld.global.ca.u64 %rd3931, [%rd3929];
	}
	// end inline asm
	// begin inline asm
	{	
ld.global.ca.u64 %rd3933, [%rd3931];
	}
	// end inline asm
	// begin inline asm
	{	
ld.global.ca.u64 %rd3935, [%rd3933];
	}
	// end inline asm
	// begin inline asm
	{	
ld.global.ca.u64 %rd3937, [%rd3935];
	}
	// end inline asm
	// begin inline asm
	{	
ld.global.ca.u64 %rd3939, [%rd3937];
	}
	// end inline asm
	// begin inline asm
	{	
ld.global.ca.u64 %rd3941, [%rd3939];
	}
	// end inline asm
	// begin inline asm
	{	
ld.global.ca.u64 %rd3943, [%rd3941];
	}
	// end inline asm
	// begin inline asm
	{	
ld.global.ca.u64 %rd3945, [%rd3943];
	}
	// end inline asm
	// begin inline asm
	{	
ld.global.ca.u64 %rd3947, [%rd3945];
	}
	// end inline asm
	// begin inline asm
	{	
ld.global.ca.u64 %rd3949, [%rd3947];
	}
	// end inline asm
	// begin inline asm
	{	
ld.global.ca.u64 %rd3951, [%rd3949];
	}
	// end inline asm
	// begin inline asm
	{	
ld.global.ca.u64 %rd3953, [%rd3951];
	}
	// end inline asm
	// begin inline asm
	{	
ld.global.ca.u64 %rd3955, [%rd3953];
	}
	// end inline asm
	// begin inline asm
	{	
ld.global.ca.u64 %rd3957, [%rd3955];
	}
	// end inline asm
	// begin inline asm
	{	
ld.global.ca.u64 %rd3959, [%rd3957];
	}
	// end inline asm
	// begin inline asm
	{	
ld.global.ca.u64 %rd3961, [%rd3959];
	}
	// end inline asm
	// begin inline asm
	{	
ld.global.ca.u64 %rd3963, [%rd3961];
	}
	// end inline asm
	// begin inline asm
	{	
ld.global.ca.u64 %rd3965, [%rd3963];
	}
	// end inline asm
	// begin inline asm
	{	
ld.global.ca.u64 %rd3967, [%rd3965];
	}
	// end inline asm
	// begin inline asm
	{	
ld.global.ca.u64 %rd3969, [%rd3967];
	}
	// end inline asm
	// begin inline asm
	{	
ld.global.ca.u64 %rd3971, [%rd3969];
	}
	// end inline asm
	// begin inline asm
	{	
ld.global.ca.u64 %rd3973, [%rd3971];
	}
	// end inline asm
	// begin inline asm
	{	
ld.global.ca.u64 %rd3975, [%rd3973];
	}
	// end inline asm
	// begin inline asm
	{	
ld.global.ca.u64 %rd3977, [%rd3975];
	}
	// end inline asm
	// begin inline asm
	{	
ld.global.ca.u64 %rd3979, [%rd3977];
	}
	// end inline asm
	// begin inline asm
	{	
ld.global.ca.u64 %rd3981, [%rd3979];
	}
	// end inline asm
	// begin inline asm
	{	
ld.global.ca.u64 %rd3983, [%rd3981];
	}
	// end inline asm
	// begin inline asm
	{	
ld.global.ca.u64 %rd3985, [%rd3983];
	}
	// end inline asm
	// begin inline asm
	{	
ld.global.ca.u64 %rd3987, [%rd3985];
	}
	// end inline asm
	// begin inline asm
	{	
ld.global.ca.u64 %rd3989, [%rd3987];
	}
	// end inline asm
	// begin inline asm
	{	
ld.global.ca.u64 %rd3991, [%rd3989];
	}
	// end inline asm
	// begin inline asm
	{	
ld.global.ca.u64 %rd3993, [%rd3991];
	}
	// end inline asm
	// begin inline asm
	{	
ld.global.ca.u64 %rd3995, [%rd3993];
	}
	// end inline asm
	// begin inline asm
	{	
ld.global.ca.u64 %rd3997, [%rd3995];
	}
	// end inline asm
	// begin inline asm
	{	
ld.global.ca.u64 %rd3999, [%rd3997];
	}
	// end inline asm
	// begin inline asm
	{	
ld.global.ca.u64 %rd4001, [%rd3999];
	}
	// end inline asm
	// begin inline asm
	{	
ld.global.ca.u64 %rd4003, [%rd4001];
	}
	// end inline asm
	// begin inline asm
	{	
ld.global.ca.u64 %rd4005, [%rd4003];
	}
	// end inline asm
	// begin inline asm
	{	
ld.global.ca.u64 %rd4007, [%rd4005];
	}
	// end inline asm
	// begin inline asm
	{	
ld.global.ca.u64 %rd4009, [%rd4007];
	}
	// end inline asm
	// begin inline asm
	{	
ld.global.ca.u64 %rd4011, [%rd4009];
	}
	// end inline asm
	// begin inline asm
	{	
ld.global.ca.u64 %rd4013, [%rd4011];
	}
	// end inline asm
	// begin inline asm
	{	
ld.global.ca.u64 %rd4015, [%rd4013];
	}
	// end inline asm
	// begin inline asm
	{	
ld.global.ca.u64 %rd4017, [%rd4015];
	}
	// end inline asm
	// begin inline asm
	{	
ld.global.ca.u64 %rd4019, [%rd4017];
	}
	// end inline asm
	// begin inline asm
	{	
ld.global.ca.u64 %rd4021, [%rd4019];
	}
	// end inline asm
	// begin inline asm
	{	
ld.global.ca.u64 %rd4023, [%rd4021];
	}
	// end inline asm
	// begin inline asm
	{	
ld.global.ca.u64 %rd4025, [%rd4023];
	}
	// end inline asm
	// begin inline asm
	{	
ld.global.ca.u64 %rd4027, [%rd4025];
	}
	// end inline asm
	// begin inline asm
	{	
ld.global.ca.u64 %rd4029, [%rd4027];
	}
	// end inline asm
	// begin inline asm
	{	
ld.global.ca.u64 %rd4031, [%rd4029];
	}
	// end inline asm
	// begin inline asm
	{	
ld.global.ca.u64 %rd4033, [%rd4031];
	}
	// end inline asm
	// begin inline asm
	{	
ld.global.ca.u64 %rd4035, [%rd4033];
	}
	// end inline asm
	// begin inline asm
	{	
ld.global.ca.u64 %rd4037, [%rd4035];
	}
	// end inline asm
	// begin inline asm
	{	
ld.global.ca.u64 %rd4039, [%rd4037];
	}
	// end inline asm
	// begin inline asm
	{	
ld.global.ca.u64 %rd4041, [%rd4039];
	}
	// end inline asm
	// begin inline asm
	{	
ld.global.ca.u64 %rd4043, [%rd4041];
	}
	// end inline asm
	// begin inline asm
	{	
ld.global.ca.u64 %rd4045, [%rd4043];
	}
	// end inline asm
	// begin inline asm
	{	
ld.global.ca.u64 %rd4047, [%rd4045];
	}
	// end inline asm
	// begin inline asm
	{	
ld.global.ca.u64 %rd4049, [%rd4047];
	}
	// end inline asm
	// begin inline asm
	{	
ld.global.ca.u64 %rd4051, [%rd4049];
	}
	// end inline asm
	// begin inline asm
	{	
ld.global.ca.u64 %rd4053, [%rd4051];
	}
	// end inline asm
	// begin inline asm
	{	
ld.global.ca.u64 %rd4055, [%rd4053];
	}
	// end inline asm
	// begin inline asm
	{	
ld.global.ca.u64 %rd4057, [%rd4055];
	}
	// end inline asm
	// begin inline asm
	{	
ld.global.ca.u64 %rd4059, [%rd4057];
	}
	// end inline asm
	// begin inline asm
	{	
ld.global.ca.u64 %rd4061, [%rd4059];
	}
	// end inline asm
	// begin inline asm
	{	
ld.global.ca.u64 %rd4063, [%rd4061];
	}
	// end inline asm
	// begin inline asm
	{	
ld.global.ca.u64 %rd4065, [%rd4063];
	}
	// end inline asm
	// begin inline asm
	{	
ld.global.ca.u64 %rd4067, [%rd4065];
	}
	// end inline asm
	// begin inline asm
	{	
ld.global.ca.u64 %rd4069, [%rd4067];
	}
	// end inline asm
	// begin inline asm
	{	
ld.global.ca.u64 %rd4071, [%rd4069];
	}
	// end inline asm
	// begin inline asm
	{	
ld.global.ca.u64 %rd4073, [%rd4071];
	}
	// end inline asm
	// begin inline asm
	{	
ld.global.ca.u64 %rd4075, [%rd4073];
	}
	// end inline asm
	// begin inline asm
	{	
ld.global.ca.u64 %rd4077, [%rd4075];
	}
	// end inline asm
	// begin inline asm
	{	
ld.global.ca.u64 %rd4079, [%rd4077];
	}
	// end inline asm
	// begin inline asm
	{	
ld.global.ca.u64 %rd4081, [%rd4079];
	}
	// end inline asm
	// begin inline asm
	{	
ld.global.ca.u64 %rd4083, [%rd4081];
	}
	// end inline asm
	// begin inline asm
	{	
ld.global.ca.u64 %rd4085, [%rd4083];
	}
	// end inline asm
	// begin inline asm
	{	
ld.global.ca.u64 %rd4087, [%rd4085];
	}
	// end inline asm
	// begin inline asm
	{	
ld.global.ca.u64 %rd4089, [%rd4087];
	}
	// end inline asm
	// begin inline asm
	{	
ld.global.ca.u64 %rd4091, [%rd4089];
	}
	// end inline asm
	// begin inline asm
	{	
ld.global.ca.u64 %rd4093, [%rd4091];
	}
	// end inline asm
	// begin inline asm
	{	
ld.global.ca.u64 %rd4095, [%rd4093];
	}
	// end inline asm
	// begin inline asm
	{	
ld.global.ca.u64 %rd4097, [%rd4095];
	}
	// end inline asm
	// begin inline asm
	{	
ld.global.ca.u64 %rd4099, [%rd4097];
	}
	// end inline asm
	// begin inline asm
	{	
ld.global.ca.u64 %rd4101, [%rd4099];
	}
	// end inline asm
	// begin inline asm
	{	
ld.global.ca.u64 %rd4103, [%rd4101];
	}
	// end inline asm
	// begin inline asm
	{	
ld.global.ca.u64 %rd4105, [%rd4103];
	}
	// end inline asm
	// begin inline asm
	{	
ld.global.ca.u64 %rd4107, [%rd4105];
	}
	// end inline asm
	// begin inline asm
	{	
ld.global.ca.u64 %rd4109, [%rd4107];
	}
	// end inline asm
	// begin inline asm
	{	
ld.global.ca.u64 %rd4111, [%rd4109];
	}
	// end inline asm
	// begin inline asm
	{	
ld.global.ca.u64 %rd4113, [%rd4111];
	}
	// end inline asm
	// begin inline asm
	{	
ld.global.ca.u64 %rd4115, [%rd4113];
	}
	// end inline asm
	// begin inline asm
	{	
ld.global.ca.u64 %rd4117, [%rd4115];
	}
	// end inline asm
	// begin inline asm
	{	
ld.global.ca.u64 %rd4119, [%rd4117];
	}
	// end inline asm
	// begin inline asm
	{	
ld.global.ca.u64 %rd4121, [%rd4119];
	}
	// end inline asm
	// begin inline asm
	{	
ld.global.ca.u64 %rd4123, [%rd4121];
	}
	// end inline asm
	// begin inline asm
	{	
ld.global.ca.u64 %rd4125, [%rd4123];
	}
	// end inline asm
	// begin inline asm
	{	
ld.global.ca.u64 %rd4127, [%rd4125];
	}
	// end inline asm
	// begin inline asm
	{	
ld.global.ca.u64 %rd4129, [%rd4127];
	}
	// end inline asm
	// begin inline asm
	{	
ld.global.ca.u64 %rd4131, [%rd4129];
	}
	// end inline asm
	// begin inline asm
	{	
ld.global.ca.u64 %rd4133, [%rd4131];
	}
	// end inline asm
	// begin inline asm
	{	
ld.global.ca.u64 %rd4135, [%rd4133];
	}
	// end inline asm
	// begin inline asm
	{	
ld.global.ca.u64 %rd4137, [%rd4135];
	}
	// end inline asm
	// begin inline asm
	{	
ld.global.ca.u64 %rd4139, [%rd4137];
	}
	// end inline asm
	// begin inline asm
	{	
ld.global.ca.u64 %rd4141, [%rd4139];
	}
	// end inline asm
	// begin inline asm
	{	
ld.global.ca.u64 %rd4143, [%rd4141];
	}
	// end inline asm
	// begin inline asm
	{	
ld.global.ca.u64 %rd4145, [%rd4143];
	}
	// end inline asm
	// begin inline asm
	{	
ld.global.ca.u64 %rd4147, [%rd4145];
	}
	// end inline asm
	// begin inline asm
	{	
ld.global.ca.u64 %rd4149, [%rd4147];
	}
	// end inline asm
	// begin inline asm
	{	
ld.global.ca.u64 %rd4151, [%rd4149];
	}
	// end inline asm
	// begin inline asm
	{	
ld.global.ca.u64 %rd4153, [%rd4151];
	}
	// end inline asm
	// begin inline asm
	{	
ld.global.ca.u64 %rd4155, [%rd4153];
	}
	// end inline asm
	// begin inline asm
	{	
ld.global.ca.u64 %rd4157, [%rd4155];
	}
	// end inline asm
	// begin inline asm
	{	
ld.global.ca.u64 %rd4159, [%rd4157];
	}
	// end inline asm
	// begin inline asm
	{	
ld.global.ca.u64 %rd4161, [%rd4159];
	}
	// end inline asm
	// begin inline asm
	{	
ld.global.ca.u64 %rd4163, [%rd4161];
	}
	// end inline asm
	// begin inline asm
	{	
ld.global.ca.u64 %rd4165, [%rd4163];
	}
	// end inline asm
	// begin inline asm
	{	
ld.global.ca.u64 %rd4167, [%rd4165];
	}
	// end inline asm
	// begin inline asm
	{	
ld.global.ca.u64 %rd4169, [%rd4167];
	}
	// end inline asm
	// begin inline asm
	{	
ld.global.ca.u64 %rd4171, [%rd4169];
	}
	// end inline asm
	// begin inline asm
	{	
ld.global.ca.u64 %rd4173, [%rd4171];
	}
	// end inline asm
	// begin inline asm
	{	
ld.global.ca.u64 %rd4175, [%rd4173];
	}
	// end inline asm
	// begin inline asm
	{	
ld.global.ca.u64 %rd4177, [%rd4175];
	}
	// end inline asm
	// begin inline asm
	{	
ld.global.ca.u64 %rd4179, [%rd4177];
	}
	// end inline asm
	// begin inline asm
	{	
ld.global.ca.u64 %rd4181, [%rd4179];
	}
	// end inline asm
	// begin inline asm
	{	
ld.global.ca.u64 %rd4183, [%rd4181];
	}
	// end inline asm
	// begin inline asm
	{	
ld.global.ca.u64 %rd4185, [%rd4183];
	}
	// end inline asm
	// begin inline asm
	{	
ld.global.ca.u64 %rd4187, [%rd4185];
	}
	// end inline asm
	// begin inline asm
	{	
ld.global.ca.u64 %rd4189, [%rd4187];
	}
	// end inline asm
	// begin inline asm
	{	
ld.global.ca.u64 %rd4191, [%rd4189];
	}
	// end inline asm
	// begin inline asm
	{	
ld.global.ca.u64 %rd4193, [%rd4191];
	}
	// end inline asm
	// begin inline asm
	{	
ld.global.ca.u64 %rd4195, [%rd4193];
	}
	// end inline asm
	// begin inline asm
	{	
ld.global.ca.u64 %rd4197, [%rd4195];
	}
	// end inline asm
	// begin inline asm
	{	
ld.global.ca.u64 %rd4199, [%rd4197];
	}
	// end inline asm
	// begin inline asm
	{	
ld.global.ca.u64 %rd4201, [%rd4199];
	}
	// end inline asm
	// begin inline asm
	{	
ld.global.ca.u64 %rd4203, [%rd4201];
	}
	// end inline asm
	// begin inline asm
	{	
ld.global.ca.u64 %rd4205, [%rd4203];
	}
	// end inline asm
	// begin inline asm
	{	
ld.global.ca.u64 %rd4207, [%rd4205];
	}
	// end inline asm
	// begin inline asm
	{	
ld.global.ca.u64 %rd4209, [%rd4207];
	}
	// end inline asm
	// begin inline asm
	{	
ld.global.ca.u64 %rd4211, [%rd4209];
	}
	// end inline asm
	// begin inline asm
	{	
ld.global.ca.u64 %rd4213, [%rd4211];
	}
	// end inline asm
	// begin inline asm
	{	
ld.global.ca.u64 %rd4215, [%rd4213];
	}
	// end inline asm
	// begin inline asm
	{	
ld.global.ca.u64 %rd4217, [%rd4215];
	}
	// end inline asm
	// begin inline asm
	{	
ld.global.ca.u64 %rd4219, [%rd4217];
	}
	// end inline asm
	// begin inline asm
	{	
ld.global.ca.u64 %rd4221, [%rd4219];
	}
	// end inline asm
	// begin inline asm
	{	
ld.global.ca.u64 %rd4223, [%rd4221];
	}
	// end inline asm
	// begin inline asm
	{	
ld.global.ca.u64 %rd4225, [%rd4223];
	}
	// end inline asm
	// begin inline asm
	{	
ld.global.ca.u64 %rd4227, [%rd4225];
	}
	// end inline asm
	// begin inline asm
	{	
ld.global.ca.u64 %rd4229, [%rd4227];
	}
	// end inline asm
	// begin inline asm
	{	
ld.global.ca.u64 %rd4231, [%rd4229];
	}
	// end inline asm
	// begin inline asm
	{	
ld.global.ca.u64 %rd4233, [%rd4231];
	}
	// end inline asm
	// begin inline asm
	{	
ld.global.ca.u64 %rd4235, [%rd4233];
	}
	// end inline asm
	// begin inline asm
	{	
ld.global.ca.u64 %rd4237, [%rd4235];
	}
	// end inline asm
	// begin inline asm
	{	
ld.global.ca.u64 %rd4239, [%rd4237];
	}
	// end inline asm
	// begin inline asm
	{	
ld.global.ca.u64 %rd4241, [%rd4239];
	}
	// end inline asm
	// begin inline asm
	{	
ld.global.ca.u64 %rd4243, [%rd4241];
	}
	// end inline asm
	// begin inline asm
	{	
ld.global.ca.u64 %rd4245, [%rd4243];
	}
	// end inline asm
	// begin inline asm
	{	
ld.global.ca.u64 %rd4247, [%rd4245];
	}
	// end inline asm
	// begin inline asm
	{	
ld.global.ca.u64 %rd4249, [%rd4247];
	}
	// end inline asm
	// begin inline asm
	{	
ld.global.ca.u64 %rd4251, [%rd4249];
	}
	// end inline asm
	// begin inline asm
	{	
ld.global.ca.u64 %rd4253, [%rd4251];
	}
	// end inline asm
	// begin inline asm
	{	
ld.global.ca.u64 %rd4255, [%rd4253];
	}
	// end inline asm
	// begin inline asm
	{	
ld.global.ca.u64 %rd4257, [%rd4255];
	}
	// end inline asm
	// begin inline asm
	{	
ld.global.ca.u64 %rd4259, [%rd4257];
	}
	// end inline asm
	// begin inline asm
	{	
ld.global.ca.u64 %rd4261, [%rd4259];
	}
	// end inline asm
	// begin inline asm
	{	
ld.global.ca.u64 %rd4263, [%rd4261];
	}
	// end inline asm
	// begin inline asm
	{	
ld.global.ca.u64 %rd4265, [%rd4263];
	}
	// end inline asm
	// begin inline asm
	{	
ld.global.ca.u64 %rd4267, [%rd4265];
	}
	// end inline asm
	// begin inline asm
	{	
ld.global.ca.u64 %rd4269, [%rd4267];
	}
	// end inline asm
	// begin inline asm
	{	
ld.global.ca.u64 %rd4271, [%rd4269];
	}
	// end inline asm
	// begin inline asm
	{	
ld.global.ca.u64 %rd4273, [%rd4271];
	}
	// end inline asm
	// begin inline asm
	{	
ld.global.ca.u64 %rd4275, [%rd4273];
	}
	// end inline asm
	// begin inline asm
	{	
ld.global.ca.u64 %rd4277, [%rd4275];
	}
	// end inline asm
	// begin inline asm
	{	
ld.global.ca.u64 %rd4279, [%rd4277];
	}
	// end inline asm
	// begin inline asm
	{	
ld.global.ca.u64 %rd4281, [%rd4279];
	}
	// end inline asm
	// begin inline asm
	{	
ld.global.ca.u64 %rd4283, [%rd4281];
	}
	// end inline asm
	// begin inline asm
	{	
ld.global.ca.u64 %rd4285, [%rd4283];
	}
	// end inline asm
	// begin inline asm
	{	
ld.global.ca.u64 %rd4287, [%rd4285];
	}
	// end inline asm
	// begin inline asm
	{	
ld.global.ca.u64 %rd4289, [%rd4287];
	}
	// end inline asm
	// begin inline asm
	{	
ld.global.ca.u64 %rd4291, [%rd4289];
	}
	// end inline asm
	// begin inline asm
	{	
ld.global.ca.u64 %rd4293, [%rd4291];
	}
	// end inline asm
	// begin inline asm
	{	
ld.global.ca.u64 %rd4295, [%rd4293];
	}
	// end inline asm
	// begin inline asm
	{	
ld.global.ca.u64 %rd4297, [%rd4295];
	}
	// end inline asm
	// begin inline asm
	{	
ld.global.ca.u64 %rd4299, [%rd4297];
	}
	// end inline asm
	// begin inline asm
	{	
ld.global.ca.u64 %rd4301, [%rd4299];
	}
	// end inline asm
	// begin inline asm
	{	
ld.global.ca.u64 %rd4303, [%rd4301];
	}
	// end inline asm
	// begin inline asm
	{	
ld.global.ca.u64 %rd4305, [%rd4303];
	}
	// end inline asm
	// begin inline asm
	{	
ld.global.ca.u64 %rd4307, [%rd4305];
	}
	// end inline asm
	// begin inline asm
	{	
ld.global.ca.u64 %rd4309, [%rd4307];
	}
	// end inline asm
	// begin inline asm
	{	
ld.global.ca.u64 %rd4311, [%rd4309];
	}
	// end inline asm
	// begin inline asm
	{	
ld.global.ca.u64 %rd4313, [%rd4311];
	}
	// end inline asm
	// begin inline asm
	{	
ld.global.ca.u64 %rd4315, [%rd4313];
	}
	// end inline asm
	// begin inline asm
	{	
ld.global.ca.u64 %rd4317, [%rd4315];
	}
	// end inline asm
	// begin inline asm
	{	
ld.global.ca.u64 %rd4319, [%rd4317];
	}
	// end inline asm
	// begin inline asm
	{	
ld.global.ca.u64 %rd4321, [%rd4319];
	}
	// end inline asm
	// begin inline asm
	{	
ld.global.ca.u64 %rd4323, [%rd4321];
	}
	// end inline asm
	// begin inline asm
	{	
ld.global.ca.u64 %rd4325, [%rd4323];
	}
	// end inline asm
	// begin inline asm
	{	
ld.global.ca.u64 %rd4327, [%rd4325];
	}
	// end inline asm
	// begin inline asm
	{	
ld.global.ca.u64 %rd4329, [%rd4327];
	}
	// end inline asm
	// begin inline asm
	{	
ld.global.ca.u64 %rd4331, [%rd4329];
	}
	// end inline asm
	// begin inline asm
	{	
ld.global.ca.u64 %rd4333, [%rd4331];
	}
	// end inline asm
	// begin inline asm
	{	
ld.global.ca.u64 %rd4335, [%rd4333];
	}
	// end inline asm
	// begin inline asm
	{	
ld.global.ca.u64 %rd4337, [%rd4335];
	}
	// end inline asm
	// begin inline asm
	{	
ld.global.ca.u64 %rd4339, [%rd4337];
	}
	// end inline asm
	// begin inline asm
	{	
ld.global.ca.u64 %rd4341, [%rd4339];
	}
	// end inline asm
	// begin inline asm
	{	
ld.global.ca.u64 %rd4343, [%rd4341];
	}
	// end inline asm
	// begin inline asm
	{	
ld.global.ca.u64 %rd4345, [%rd4343];
	}
	// end inline asm
	// begin inline asm
	{	
ld.global.ca.u64 %rd4347, [%rd4345];
	}
	// end inline asm
	// begin inline asm
	{	
ld.global.ca.u64 %rd4349, [%rd4347];
	}
	// end inline asm
	// begin inline asm
	{	
ld.global.ca.u64 %rd4351, [%rd4349];
	}
	// end inline asm
	// begin inline asm
	{	
ld.global.ca.u64 %rd4353, [%rd4351];
	}
	// end inline asm
	// begin inline asm
	{	
ld.global.ca.u64 %rd4355, [%rd4353];
	}
	// end inline asm
	// begin inline asm
	{	
ld.global.ca.u64 %rd4357, [%rd4355];
	}
	// end inline asm
	// begin inline asm
	{	
ld.global.ca.u64 %rd4359, [%rd4357];
	}
	// end inline asm
	// begin inline asm
	{	
ld.global.ca.u64 %rd4361, [%rd4359];
	}
	// end inline asm
	// begin inline asm
	{	
ld.global.ca.u64 %rd4363, [%rd4361];
	}
	// end inline asm
	// begin inline asm
	{	
ld.global.ca.u64 %rd4365, [%rd4363];
	}
	// end inline asm
	// begin inline asm
	{	
ld.global.ca.u64 %rd4367, [%rd4365];
	}
	// end inline asm
	// begin inline asm
	{	
ld.global.ca.u64 %rd4369, [%rd4367];
	}
	// end inline asm
	// begin inline asm
	{	
ld.global.ca.u64 %rd4371, [%rd4369];
	}
	// end inline asm
	// begin inline asm
	{	
ld.global.ca.u64 %rd4373, [%rd4371];
	}
	// end inline asm
	// begin inline asm
	{	
ld.global.ca.u64 %rd4375, [%rd4373];
	}
	// end inline asm
	// begin inline asm
	{	
ld.global.ca.u64 %rd4377, [%rd4375];
	}
	// end inline asm
	// begin inline asm
	{	
ld.global.ca.u64 %rd4379, [%rd4377];
	}
	// end inline asm
	// begin inline asm
	{	
ld.global.ca.u64 %rd4381, [%rd4379];
	}
	// end inline asm
	// begin inline asm
	{	
ld.global.ca.u64 %rd4383, [%rd4381];
	}
	// end inline asm
	// begin inline asm
	{	
ld.global.ca.u64 %rd4385, [%rd4383];
	}
	// end inline asm
	// begin inline asm
	{	
ld.global.ca.u64 %rd4387, [%rd4385];
	}
	// end inline asm
	// begin inline asm
	{	
ld.global.ca.u64 %rd4389, [%rd4387];
	}
	// end inline asm
	// begin inline asm
	{	
ld.global.ca.u64 %rd4391, [%rd4389];
	}
	// end inline asm
	// begin inline asm
	{	
ld.global.ca.u64 %rd4393, [%rd4391];
	}
	// end inline asm
	// begin inline asm
	{	
ld.global.ca.u64 %rd4395, [%rd4393];
	}
	// end inline asm
	// begin inline asm
	{	
ld.global.ca.u64 %rd4397, [%rd4395];
	}
	// end inline asm
	// begin inline asm
	{	
ld.global.ca.u64 %rd4399, [%rd4397];
	}
	// end inline asm
	// begin inline asm
	{	
ld.global.ca.u64 %rd4401, [%rd4399];
	}
	// end inline asm
	// begin inline asm
	{	
ld.global.ca.u64 %rd4403, [%rd4401];
	}
	// end inline asm
	// begin inline asm
	{	
ld.global.ca.u64 %rd4405, [%rd4403];
	}
	// end inline asm
	// begin inline asm
	{	
ld.global.ca.u64 %rd4407, [%rd4405];
	}
	// end inline asm
	// begin inline asm
	{	
ld.global.ca.u64 %rd4409, [%rd4407];
	}
	// end inline asm
	// begin inline asm
	{	
ld.global.ca.u64 %rd4411, [%rd4409];
	}
	// end inline asm
	// begin inline asm
	{	
ld.global.ca.u64 %rd4413, [%rd4411];
	}
	// end inline asm
	// begin inline asm
	{	
ld.global.ca.u64 %rd4415, [%rd4413];
	}
	// end inline asm
	// begin inline asm
	{	
ld.global.ca.u64 %rd4417, [%rd4415];
	}
	// end inline asm
	// begin inline asm
	{	
ld.global.ca.u64 %rd4419, [%rd4417];
	}
	// end inline asm
	// begin inline asm
	{	
ld.global.ca.u64 %rd4421, [%rd4419];
	}
	// end inline asm
	// begin inline asm
	{	
ld.global.ca.u64 %rd4423, [%rd4421];
	}
	// end inline asm
	// begin inline asm
	{	
ld.global.ca.u64 %rd4425, [%rd4423];
	}
	// end inline asm
	// begin inline asm
	{	
ld.global.ca.u64 %rd4427, [%rd4425];
	}
	// end inline asm
	// begin inline asm
	{	
ld.global.ca.u64 %rd4429, [%rd4427];
	}
	// end inline asm
	// begin inline asm
	{	
ld.global.ca.u64 %rd4431, [%rd4429];
	}
	// end inline asm
	// begin inline asm
	{	
ld.global.ca.u64 %rd4433, [%rd4431];
	}
	// end inline asm
	// begin inline asm
	{	
ld.global.ca.u64 %rd4435, [%rd4433];
	}
	// end inline asm
	// begin inline asm
	{	
ld.global.ca.u64 %rd4437, [%rd4435];
	}
	// end inline asm
	// begin inline asm
	{	
ld.global.ca.u64 %rd4439, [%rd4437];
	}
	// end inline asm
	// begin inline asm
	{	
ld.global.ca.u64 %rd4441, [%rd4439];
	}
	// end inline asm
	// begin inline asm
	{	
ld.global.ca.u64 %rd4443, [%rd4441];
	}
	// end inline asm
	// begin inline asm
	{	
ld.global.ca.u64 %rd4445, [%rd4443];
	}
	// end inline asm
	// begin inline asm
	{	
ld.global.ca.u64 %rd4447, [%rd4445];
	}
	// end inline asm
	// begin inline asm
	{	
ld.global.ca.u64 %rd4449, [%rd4447];
	}
	// end inline asm
	// begin inline asm
	{	
ld.global.ca.u64 %rd4451, [%rd4449];
	}
	// end inline asm
	// begin inline asm
	{	
ld.global.ca.u64 %rd4453, [%rd4451];
	}
	// end inline asm
	// begin inline asm
	{	
ld.global.ca.u64 %rd4455, [%rd4453];
	}
	// end inline asm
	// begin inline asm
	{	
ld.global.ca.u64 %rd4457, [%rd4455];
	}
	// end inline asm
	// begin inline asm
	{	
ld.global.ca.u64 %rd4459, [%rd4457];
	}
	// end inline asm
	// begin inline asm
	{	
ld.global.ca.u64 %rd4461, [%rd4459];
	}
	// end inline asm
	// begin inline asm
	{	
ld.global.ca.u64 %rd4463, [%rd4461];
	}
	// end inline asm
	// begin inline asm
	{	
ld.global.ca.u64 %rd4465, [%rd4463];
	}
	// end inline asm
	// begin inline asm
	{	
ld.global.ca.u64 %rd4467, [%rd4465];
	}
	// end inline asm
	// begin inline asm
	{	
ld.global.ca.u64 %rd4469, [%rd4467];
	}
	// end inline asm
	// begin inline asm
	{	
ld.global.ca.u64 %rd4471, [%rd4469];
	}
	// end inline asm
	// begin inline asm
	{	
ld.global.ca.u64 %rd4473, [%rd4471];
	}
	// end inline asm
	// begin inline asm
	{	
ld.global.ca.u64 %rd4475, [%rd4473];
	}
	// end inline asm
	// begin inline asm
	{	
ld.global.ca.u64 %rd4477, [%rd4475];
	}
	// end inline asm
	// begin inline asm
	{	
ld.global.ca.u64 %rd4479, [%rd4477];
	}
	// end inline asm
	// begin inline asm
	{	
ld.global.ca.u64 %rd4481, [%rd4479];
	}
	// end inline asm
	// begin inline asm
	{	
ld.global.ca.u64 %rd4483, [%rd4481];
	}
	// end inline asm
	// begin inline asm
	{	
ld.global.ca.u64 %rd4485, [%rd4483];
	}
	// end inline asm
	// begin inline asm
	{	
ld.global.ca.u64 %rd4487, [%rd4485];
	}
	// end inline asm
	// begin inline asm
	{	
ld.global.ca.u64 %rd4489, [%rd4487];
	}
	// end inline asm
	// begin inline asm
	{	
ld.global.ca.u64 %rd4491, [%rd4489];
	}
	// end inline asm
	// begin inline asm
	{	
ld.global.ca.u64 %rd4493, [%rd4491];
	}
	// end inline asm
	// begin inline asm
	{	
ld.global.ca.u64 %rd4495, [%rd4493];
	}
	// end inline asm
	// begin inline asm
	{	
ld.global.ca.u64 %rd4497, [%rd4495];
	}
	// end inline asm
	// begin inline asm
	{	
ld.global.ca.u64 %rd4499, [%rd4497];
	}
	// end inline asm
	// begin inline asm
	{	
ld.global.ca.u64 %rd4501, [%rd4499];
	}
	// end inline asm
	// begin inline asm
	{	
ld.global.ca.u64 %rd4503, [%rd4501];
	}
	// end inline asm
	// begin inline asm
	{	
ld.global.ca.u64 %rd4505, [%rd4503];
	}
	// end inline asm
	// begin inline asm
	{	
ld.global.ca.u64 %rd4507, [%rd4505];
	}
	// end inline asm
	// begin inline asm
	{	
ld.global.ca.u64 %rd4509, [%rd4507];
	}
	// end inline asm
	// begin inline asm
	{	
ld.global.ca.u64 %rd4511, [%rd4509];
	}
	// end inline asm
	// begin inline asm
	{	
ld.global.ca.u64 %rd4513, [%rd4511];
	}
	// end inline asm
	// begin inline asm
	{	
ld.global.ca.u64 %rd4515, [%rd4513];
	}
	// end inline asm
	// begin inline asm
	{	
ld.global.ca.u64 %rd4517, [%rd4515];
	}
	// end inline asm
	// begin inline asm
	{	
ld.global.ca.u64 %rd4519, [%rd4517];
	}
	// end inline asm
	// begin inline asm
	{	
ld.global.ca.u64 %rd4521, [%rd4519];
	}
	// end inline asm
	// begin inline asm
	{	
ld.global.ca.u64 %rd4523, [%rd4521];
	}
	// end inline asm
	// begin inline asm
	{	
ld.global.ca.u64 %rd4525, [%rd4523];
	}
	// end inline asm
	// begin inline asm
	{	
ld.global.ca.u64 %rd4527, [%rd4525];
	}
	// end inline asm
	// begin inline asm
	{	
ld.global.ca.u64 %rd4529, [%rd4527];
	}
	// end inline asm
	// begin inline asm
	{	
ld.global.ca.u64 %rd4531, [%rd4529];
	}
	// end inline asm
	// begin inline asm
	{	
ld.global.ca.u64 %rd4533, [%rd4531];
	}
	// end inline asm
	// begin inline asm
	{	
ld.global.ca.u64 %rd4535, [%rd4533];
	}
	// end inline asm
	// begin inline asm
	{	
ld.global.ca.u64 %rd4537, [%rd4535];
	}
	// end inline asm
	// begin inline asm
	{	
ld.global.ca.u64 %rd4539, [%rd4537];
	}
	// end inline asm
	// begin inline asm
	{	
ld.global.ca.u64 %rd4541, [%rd4539];
	}
	// end inline asm
	// begin inline asm
	{	
ld.global.ca.u64 %rd4543, [%rd4541];
	}
	// end inline asm
	// begin inline asm
	{	
ld.global.ca.u64 %rd4545, [%rd4543];
	}
	// end inline asm
	// begin inline asm
	{	
ld.global.ca.u64 %rd4547, [%rd4545];
	}
	// end inline asm
	// begin inline asm
	{	
ld.global.ca.u64 %rd4549, [%rd4547];
	}
	// end inline asm
	// begin inline asm
	{	
ld.global.ca.u64 %rd4551, [%rd4549];
	}
	// end inline asm
	// begin inline asm
	{	
ld.global.ca.u64 %rd4553, [%rd4551];
	}
	// end inline asm
	// begin inline asm
	{	
ld.global.ca.u64 %rd4555, [%rd4553];
	}
	// end inline asm
	// begin inline asm
	{	
ld.global.ca.u64 %rd4557, [%rd4555];
	}
	// end inline asm
	// begin inline asm
	{	
ld.global.ca.u64 %rd4559, [%rd4557];
	}
	// end inline asm
	// begin inline asm
	{	
ld.global.ca.u64 %rd4561, [%rd4559];
	}
	// end inline asm
	// begin inline asm
	{	
ld.global.ca.u64 %rd4563, [%rd4561];
	}
	// end inline asm
	// begin inline asm
	{	
ld.global.ca.u64 %rd4565, [%rd4563];
	}
	// end inline asm
	// begin inline asm
	{	
ld.global.ca.u64 %rd4567, [%rd4565];
	}
	// end inline asm
	// begin inline asm
	{	
ld.global.ca.u64 %rd4569, [%rd4567];
	}
	// end inline asm
	// begin inline asm
	{	
ld.global.ca.u64 %rd4571, [%rd4569];
	}
	// end inline asm
	// begin inline asm
	{	
ld.global.ca.u64 %rd4573, [%rd4571];
	}
	// end inline asm
	// begin inline asm
	{	
ld.global.ca.u64 %rd4575, [%rd4573];
	}
	// end inline asm
	// begin inline asm
	{	
ld.global.ca.u64 %rd4577, [%rd4575];
	}
	// end inline asm
	// begin inline asm
	{	
ld.global.ca.u64 %rd4579, [%rd4577];
	}
	// end inline asm
	// begin inline asm
	{	
ld.global.ca.u64 %rd4581, [%rd4579];
	}
	// end inline asm
	// begin inline asm
	{	
ld.global.ca.u64 %rd4583, [%rd4581];
	}
	// end inline asm
	// begin inline asm
	{	
ld.global.ca.u64 %rd4585, [%rd4583];
	}
	// end inline asm
	// begin inline asm
	{	
ld.global.ca.u64 %rd4587, [%rd4585];
	}
	// end inline asm
	// begin inline asm
	{	
ld.global.ca.u64 %rd4589, [%rd4587];
	}
	// end inline asm
	// begin inline asm
	{	
ld.global.ca.u64 %rd4591, [%rd4589];
	}
	// end inline asm
	// begin inline asm
	{	
ld.global.ca.u64 %rd4593, [%rd4591];
	}
	// end inline asm
	// begin inline asm
	{	
ld.global.ca.u64 %rd4595, [%rd4593];
	}
	// end inline asm
	// begin inline asm
	{	
ld.global.ca.u64 %rd4597, [%rd4595];
	}
	// end inline asm
	// begin inline asm
	{	
ld.global.ca.u64 %rd4599, [%rd4597];
	}
	// end inline asm
	// begin inline asm
	{	
ld.global.ca.u64 %rd4601, [%rd4599];
	}
	// end inline asm
	// begin inline asm
	{	
ld.global.ca.u64 %rd4603, [%rd4601];
	}
	// end inline asm
	// begin inline asm
	{	
ld.global.ca.u64 %rd4605, [%rd4603];
	}
	// end inline asm
	// begin inline asm
	{	
ld.global.ca.u64 %rd4607, [%rd4605];
	}
	// end inline asm
	// begin inline asm
	{	
ld.global.ca.u64 %rd4609, [%rd4607];
	}
	// end inline asm
	// begin inline asm
	{	
ld.global.ca.u64 %rd4611, [%rd4609];
	}
	// end inline asm
	// begin inline asm
	{	
ld.global.ca.u64 %rd4613, [%rd4611];
	}
	// end inline asm
	// begin inline asm
	{	
ld.global.ca.u64 %rd4615, [%rd4613];
	}
	// end inline asm
	// begin inline asm
	{	
ld.global.ca.u64 %rd4617, [%rd4615];
	}
	// end inline asm
	// begin inline asm
	{	
ld.global.ca.u64 %rd4619, [%rd4617];
	}
	// end inline asm
	// begin inline asm
	{	
ld.global.ca.u64 %rd4621, [%rd4619];
	}
	// end inline asm
	// begin inline asm
	{	
ld.global.ca.u64 %rd4623, [%rd4621];
	}
	// end inline asm
	// begin inline asm
	{	
ld.global.ca.u64 %rd4625, [%rd4623];
	}
	// end inline asm
	// begin inline asm
	{	
ld.global.ca.u64 %rd4627, [%rd4625];
	}
	// end inline asm
	// begin inline asm
	{	
ld.global.ca.u64 %rd4629, [%rd4627];
	}
	// end inline asm
	// begin inline asm
	{	
ld.global.ca.u64 %rd4631, [%rd4629];
	}
	// end inline asm
	// begin inline asm
	{	
ld.global.ca.u64 %rd4633, [%rd4631];
	}
	// end inline asm
	// begin inline asm
	{	
ld.global.ca.u64 %rd4635, [%rd4633];
	}
	// end inline asm
	// begin inline asm
	{	
ld.global.ca.u64 %rd4637, [%rd4635];
	}
	// end inline asm
	// begin inline asm
	{	
ld.global.ca.u64 %rd4639, [%rd4637];
	}
	// end inline asm
	// begin inline asm
	{	
ld.global.ca.u64 %rd4641, [%rd4639];
	}
	// end inline asm
	// begin inline asm
	{	
ld.global.ca.u64 %rd4643, [%rd4641];
	}
	// end inline asm
	// begin inline asm
	{	
ld.global.ca.u64 %rd4645, [%rd4643];
	}
	// end inline asm
	// begin inline asm
	{	
ld.global.ca.u64 %rd4647, [%rd4645];
	}
	// end inline asm
	// begin inline asm
	{	
ld.global.ca.u64 %rd4649, [%rd4647];
	}
	// end inline asm
	// begin inline asm
	{	
ld.global.ca.u64 %rd4651, [%rd4649];
	}
	// end inline asm
	// begin inline asm
	{	
ld.global.ca.u64 %rd4653, [%rd4651];
	}
	// end inline asm
	// begin inline asm
	{	
ld.global.ca.u64 %rd4655, [%rd4653];
	}
	// end inline asm
	// begin inline asm
	{	
ld.global.ca.u64 %rd4657, [%rd4655];
	}
	// end inline asm
	// begin inline asm
	{	
ld.global.ca.u64 %rd4659, [%rd4657];
	}
	// end inline asm
	// begin inline asm
	{	
ld.global.ca.u64 %rd4661, [%rd4659];
	}
	// end inline asm
	// begin inline asm
	{	
ld.global.ca.u64 %rd4663, [%rd4661];
	}
	// end inline asm
	// begin inline asm
	{	
ld.global.ca.u64 %rd4665, [%rd4663];
	}
	// end inline asm
	// begin inline asm
	{	
ld.global.ca.u64 %rd4667, [%rd4665];
	}
	// end inline asm
	// begin inline asm
	{	
ld.global.ca.u64 %rd4669, [%rd4667];
	}
	// end inline asm
	// begin inline asm
	{	
ld.global.ca.u64 %rd4671, [%rd4669];
	}
	// end inline asm
	// begin inline asm
	{	
ld.global.ca.u64 %rd4673, [%rd4671];
	}
	// end inline asm
	// begin inline asm
	{	
ld.global.ca.u64 %rd4675, [%rd4673];
	}
	// end inline asm
	// begin inline asm
	{	
ld.global.ca.u64 %rd4677, [%rd4675];
	}
	// end inline asm
	// begin inline asm
	{	
ld.global.ca.u64 %rd4679, [%rd4677];
	}
	// end inline asm
	// begin inline asm
	{	
ld.global.ca.u64 %rd4681, [%rd4679];
	}
	// end inline asm
	// begin inline asm
	{	
ld.global.ca.u64 %rd4683, [%rd4681];
	}
	// end inline asm
	// begin inline asm
	{	
ld.global.ca.u64 %rd4685, [%rd4683];
	}
	// end inline asm
	// begin inline asm
	{	
ld.global.ca.u64 %rd4687, [%rd4685];
	}
	// end inline asm
	// begin inline asm
	{	
ld.global.ca.u64 %rd4689, [%rd4687];
	}
	// end inline asm
	// begin inline asm
	{	
ld.global.ca.u64 %rd4691, [%rd4689];
	}
	// end inline asm
	// begin inline asm
	{	
ld.global.ca.u64 %rd4693, [%rd4691];
	}
	// end inline asm
	// begin inline asm
	{	
ld.global.ca.u64 %rd4695, [%rd4693];
	}
	// end inline asm
	// begin inline asm
	{	
ld.global.ca.u64 %rd4697, [%rd4695];
	}
	// end inline asm
	// begin inline asm
	{	
ld.global.ca.u64 %rd4699, [%rd4697];
	}
	// end inline asm
	// begin inline asm
	{	
ld.global.ca.u64 %rd4701, [%rd4699];
	}
	// end inline asm
	// begin inline asm
	{	
ld.global.ca.u64 %rd4703, [%rd4701];
	}
	// end inline asm
	// begin inline asm
	{	
ld.global.ca.u64 %rd4705, [%rd4703];
	}
	// end inline asm
	// begin inline asm
	{	
ld.global.ca.u64 %rd4707, [%rd4705];
	}
	// end inline asm
	// begin inline asm
	{	
ld.global.ca.u64 %rd4709, [%rd4707];
	}
	// end inline asm
	// begin inline asm
	{	
ld.global.ca.u64 %rd4711, [%rd4709];
	}
	// end inline asm
	// begin inline asm
	{	
ld.global.ca.u64 %rd4713, [%rd4711];
	}
	// end inline asm
	// begin inline asm
	{	
ld.global.ca.u64 %rd4715, [%rd4713];
	}
	// end inline asm
	// begin inline asm
	{	
ld.global.ca.u64 %rd4717, [%rd4715];
	}
	// end inline asm
	// begin inline asm
	{	
ld.global.ca.u64 %rd4719, [%rd4717];
	}
	// end inline asm
	// begin inline asm
	{	
ld.global.ca.u64 %rd4721, [%rd4719];
	}
	// end inline asm
	// begin inline asm
	{	
ld.global.ca.u64 %rd4723, [%rd4721];
	}
	// end inline asm
	// begin inline asm
	{	
ld.global.ca.u64 %rd4725, [%rd4723];
	}
	// end inline asm
	// begin inline asm
	{	
ld.global.ca.u64 %rd4727, [%rd4725];
	}
	// end inline asm
	// begin inline asm
	{	
ld.global.ca.u64 %rd4729, [%rd4727];
	}
	// end inline asm
	// begin inline asm
	{	
ld.global.ca.u64 %rd4731, [%rd4729];
	}
	// end inline asm
	// begin inline asm
	{	
ld.global.ca.u64 %rd4733, [%rd4731];
	}
	// end inline asm
	// begin inline asm
	{	
ld.global.ca.u64 %rd4735, [%rd4733];
	}
	// end inline asm
	// begin inline asm
	{	
ld.global.ca.u64 %rd4737, [%rd4735];
	}
	// end inline asm
	// begin inline asm
	{	
ld.global.ca.u64 %rd4739, [%rd4737];
	}
	// end inline asm
	// begin inline asm
	{	
ld.global.ca.u64 %rd4741, [%rd4739];
	}
	// end inline asm
	// begin inline asm
	{	
ld.global.ca.u64 %rd4743, [%rd4741];
	}
	// end inline asm
	// begin inline asm
	{	
ld.global.ca.u64 %rd4745, [%rd4743];
	}
	// end inline asm
	// begin inline asm
	{	
ld.global.ca.u64 %rd4747, [%rd4745];
	}
	// end inline asm
	// begin inline asm
	{	
ld.global.ca.u64 %rd4749, [%rd4747];
	}
	// end inline asm
	// begin inline asm
	{	
ld.global.ca.u64 %rd4751, [%rd4749];
	}
	// end inline asm
	// begin inline asm
	{	
ld.global.ca.u64 %rd4753, [%rd4751];
	}
	// end inline asm
	// begin inline asm
	{	
ld.global.ca.u64 %rd4755, [%rd4753];
	}
	// end inline asm
	// begin inline asm
	{	
ld.global.ca.u64 %rd4757, [%rd4755];
	}
	// end inline asm
	// begin inline asm
	{	
ld.global.ca.u64 %rd4759, [%rd4757];
	}
	// end inline asm
	// begin inline asm
	{	
ld.global.ca.u64 %rd4761, [%rd4759];
	}
	// end inline asm
	// begin inline asm
	{	
ld.global.ca.u64 %rd4763, [%rd4761];
	}
	// end inline asm
	// begin inline asm
	{	
ld.global.ca.u64 %rd4765, [%rd4763];
	}
	// end inline asm
	// begin inline asm
	{	
ld.global.ca.u64 %rd4767, [%rd4765];
	}
	// end inline asm
	// begin inline asm
	{	
ld.global.ca.u64 %rd4769, [%rd4767];
	}
	// end inline asm
	// begin inline asm
	{	
ld.global.ca.u64 %rd4771, [%rd4769];
	}
	// end inline asm
	// begin inline asm
	{	
ld.global.ca.u64 %rd4773, [%rd4771];
	}
	// end inline asm
	// begin inline asm
	{	
ld.global.ca.u64 %rd4775, [%rd4773];
	}
	// end inline asm
	// begin inline asm
	{	
ld.global.ca.u64 %rd4777, [%rd4775];
	}
	// end inline asm
	// begin inline asm
	{	
ld.global.ca.u64 %rd4779, [%rd4777];
	}
	// end inline asm
	// begin inline asm
	{	
ld.global.ca.u64 %rd4781, [%rd4779];
	}
	// end inline asm
	// begin inline asm
	{	
ld.global.ca.u64 %rd4783, [%rd4781];
	}
	// end inline asm
	// begin inline asm
	{	
ld.global.ca.u64 %rd4785, [%rd4783];
	}
	// end inline asm
	// begin inline asm
	{	
ld.global.ca.u64 %rd4787, [%rd4785];
	}
	// end inline asm
	// begin inline asm
	{	
ld.global.ca.u64 %rd4789, [%rd4787];
	}
	// end inline asm
	// begin inline asm
	{	
ld.global.ca.u64 %rd4791, [%rd4789];
	}
	// end inline asm
	// begin inline asm
	{	
ld.global.ca.u64 %rd4793, [%rd4791];
	}
	// end inline asm
	// begin inline asm
	{	
ld.global.ca.u64 %rd4795, [%rd4793];
	}
	// end inline asm
	// begin inline asm
	{	
ld.global.ca.u64 %rd4797, [%rd4795];
	}
	// end inline asm
	// begin inline asm
	{	
ld.global.ca.u64 %rd4799, [%rd4797];
	}
	// end inline asm
	// begin inline asm
	{	
ld.global.ca.u64 %rd4801, [%rd4799];
	}
	// end inline asm
	// begin inline asm
	{	
ld.global.ca.u64 %rd4803, [%rd4801];
	}
	// end inline asm
	// begin inline asm
	{	
ld.global.ca.u64 %rd4805, [%rd4803];
	}
	// end inline asm
	// begin inline asm
	{	
ld.global.ca.u64 %rd4807, [%rd4805];
	}
	// end inline asm
	// begin inline asm
	{	
ld.global.ca.u64 %rd4809, [%rd4807];
	}
	// end inline asm
	// begin inline asm
	{	
ld.global.ca.u64 %rd4811, [%rd4809];
	}
	// end inline asm
	// begin inline asm
	{	
ld.global.ca.u64 %rd4813, [%rd4811];
	}
	// end inline asm
	// begin inline asm
	{	
ld.global.ca.u64 %rd4815, [%rd4813];
	}
	// end inline asm
	// begin inline asm
	{	
ld.global.ca.u64 %rd4817, [%rd4815];
	}
	// end inline asm
	// begin inline asm
	{	
ld.global.ca.u64 %rd4819, [%rd4817];
	}
	// end inline asm
	// begin inline asm
	{	
ld.global.ca.u64 %rd4821, [%rd4819];
	}
	// end inline asm
	// begin inline asm
	{	
ld.global.ca.u64 %rd4823, [%rd4821];
	}
	// end inline asm
	// begin inline asm
	{	
ld.global.ca.u64 %rd4825, [%rd4823];
	}
	// end inline asm
	// begin inline asm
	{	
ld.global.ca.u64 %rd4827, [%rd4825];
	}
	// end inline asm
	// begin inline asm
	{	
ld.global.ca.u64 %rd4829, [%rd4827];
	}
	// end inline asm
	// begin inline asm
	{	
ld.global.ca.u64 %rd4831, [%rd4829];
	}
	// end inline asm
	// begin inline asm
	{	
ld.global.ca.u64 %rd4833, [%rd4831];
	}
	// end inline asm
	// begin inline asm
	{	
ld.global.ca.u64 %rd4835, [%rd4833];
	}
	// end inline asm
	// begin inline asm
	{	
ld.global.ca.u64 %rd4837, [%rd4835];
	}
	// end inline asm
	// begin inline asm
	{	
ld.global.ca.u64 %rd4839, [%rd4837];
	}
	// end inline asm
	// begin inline asm
	{	
ld.global.ca.u64 %rd4841, [%rd4839];
	}
	// end inline asm
	// begin inline asm
	{	
ld.global.ca.u64 %rd4843, [%rd4841];
	}
	// end inline asm
	// begin inline asm
	{	
ld.global.ca.u64 %rd4845, [%rd4843];
	}
	// end inline asm
	// begin inline asm
	{	
ld.global.ca.u64 %rd4847, [%rd4845];
	}
	// end inline asm
	// begin inline asm
	{	
ld.global.ca.u64 %rd4849, [%rd4847];
	}
	// end inline asm
	// begin inline asm
	{	
ld.global.ca.u64 %rd4851, [%rd4849];
	}
	// end inline asm
	// begin inline asm
	{	
ld.global.ca.u64 %rd4853, [%rd4851];
	}
	// end inline asm
	// begin inline asm
	{	
ld.global.ca.u64 %rd4855, [%rd4853];
	}
	// end inline asm
	// begin inline asm
	{	
ld.global.ca.u64 %rd4857, [%rd4855];
	}
	// end inline asm
	// begin inline asm
	{	
ld.global.ca.u64 %rd4859, [%rd4857];
	}
	// end inline asm
	// begin inline asm
	{	
ld.global.ca.u64 %rd4861, [%rd4859];
	}
	// end inline asm
	// begin inline asm
	{	
ld.global.ca.u64 %rd4863, [%rd4861];
	}
	// end inline asm
	// begin inline asm
	{	
ld.global.ca.u64 %rd4865, [%rd4863];
	}
	// end inline asm
	// begin inline asm
	{	
ld.global.ca.u64 %rd4867, [%rd4865];
	}
	// end inline asm
	// begin inline asm
	{	
ld.global.ca.u64 %rd4869, [%rd4867];
	}
	// end inline asm
	// begin inline asm
	{	
ld.global.ca.u64 %rd4871, [%rd4869];
	}
	// end inline asm
	// begin inline asm
	{	
ld.global.ca.u64 %rd4873, [%rd4871];
	}
	// end inline asm
	// begin inline asm
	{	
ld.global.ca.u64 %rd4875, [%rd4873];
	}
	// end inline asm
	// begin inline asm
	{	
ld.global.ca.u64 %rd4877, [%rd4875];
	}
	// end inline asm
	// begin inline asm
	{	
ld.global.ca.u64 %rd4879, [%rd4877];
	}
	// end inline asm
	// begin inline asm
	{	
ld.global.ca.u64 %rd4881, [%rd4879];
	}
	// end inline asm
	// begin inline asm
	{	
ld.global.ca.u64 %rd4883, [%rd4881];
	}
	// end inline asm
	// begin inline asm
	{	
ld.global.ca.u64 %rd4885, [%rd4883];
	}
	// end inline asm
	// begin inline asm
	{	
ld.global.ca.u64 %rd4887, [%rd4885];
	}
	// end inline asm
	// begin inline asm
	{	
ld.global.ca.u64 %rd4889, [%rd4887];
	}
	// end inline asm
	// begin inline asm
	{	
ld.global.ca.u64 %rd4891, [%rd4889];
	}
	// end inline asm
	// begin inline asm
	{	
ld.global.ca.u64 %rd4893, [%rd4891];
	}
	// end inline asm
	// begin inline asm
	{	
ld.global.ca.u64 %rd4895, [%rd4893];
	}
	// end inline asm
	// begin inline asm
	{	
ld.global.ca.u64 %rd4897, [%rd4895];
	}
	// end inline asm
	// begin inline asm
	{	
ld.global.ca.u64 %rd4899, [%rd4897];
	}
	// end inline asm
	// begin inline asm
	{	
ld.global.ca.u64 %rd4901, [%rd4899];
	}
	// end inline asm
	// begin inline asm
	{	
ld.global.ca.u64 %rd4903, [%rd4901];
	}
	// end inline asm
	// begin inline asm
	{	
ld.global.ca.u64 %rd4905, [%rd4903];
	}
	// end inline asm
	// begin inline asm
	{	
ld.global.ca.u64 %rd4907, [%rd4905];
	}
	// end inline asm
	// begin inline asm
	{	
ld.global.ca.u64 %rd4909, [%rd4907];
	}
	// end inline asm
	// begin inline asm
	{	
ld.global.ca.u64 %rd4911, [%rd4909];
	}
	// end inline asm
	// begin inline asm
	{	
ld.global.ca.u64 %rd4913, [%rd4911];
	}
	// end inline asm
	// begin inline asm
	{	
ld.global.ca.u64 %rd4915, [%rd4913];
	}
	// end inline asm
	// begin inline asm
	{	
ld.global.ca.u64 %rd4917, [%rd4915];
	}
	// end inline asm
	// begin inline asm
	{	
ld.global.ca.u64 %rd4919, [%rd4917];
	}
	// end inline asm
	// begin inline asm
	{	
ld.global.ca.u64 %rd4921, [%rd4919];
	}
	// end inline asm
	// begin inline asm
	{	
ld.global.ca.u64 %rd4923, [%rd4921];
	}
	// end inline asm
	// begin inline asm
	{	
ld.global.ca.u64 %rd4925, [%rd4923];
	}
	// end inline asm
	// begin inline asm
	{	
ld.global.ca.u64 %rd4927, [%rd4925];
	}
	// end inline asm
	// begin inline asm
	{	
ld.global.ca.u64 %rd4929, [%rd4927];
	}
	// end inline asm
	// begin inline asm
	{	
ld.global.ca.u64 %rd4931, [%rd4929];
	}
	// end inline asm
	// begin inline asm
	{	
ld.global.ca.u64 %rd4933, [%rd4931];
	}
	// end inline asm
	// begin inline asm
	{	
ld.global.ca.u64 %rd4935, [%rd4933];
	}
	// end inline asm
	// begin inline asm
	{	
ld.global.ca.u64 %rd4937, [%rd4935];
	}
	// end inline asm
	// begin inline asm
	{	
ld.global.ca.u64 %rd4939, [%rd4937];
	}
	// end inline asm
	// begin inline asm
	{	
ld.global.ca.u64 %rd4941, [%rd4939];
	}
	// end inline asm
	// begin inline asm
	{	
ld.global.ca.u64 %rd4943, [%rd4941];
	}
	// end inline asm
	// begin inline asm
	{	
ld.global.ca.u64 %rd4945, [%rd4943];
	}
	// end inline asm
	// begin inline asm
	{	
ld.global.ca.u64 %rd4947, [%rd4945];
	}
	// end inline asm
	// begin inline asm
	{	
ld.global.ca.u64 %rd4949, [%rd4947];
	}
	// end inline asm
	// begin inline asm
	{	
ld.global.ca.u64 %rd4951, [%rd4949];
	}
	// end inline asm
	// begin inline asm
	{	
ld.global.ca.u64 %rd4953, [%rd4951];
	}
	// end inline asm
	// begin inline asm
	{	
ld.global.ca.u64 %rd4955, [%rd4953];
	}
	// end inline asm
	// begin inline asm
	{	
ld.global.ca.u64 %rd4957, [%rd4955];
	}
	// end inline asm
	// begin inline asm
	{	
ld.global.ca.u64 %rd4959, [%rd4957];
	}
	// end inline asm
	// begin inline asm
	{	
ld.global.ca.u64 %rd4961, [%rd4959];
	}
	// end inline asm
	// begin inline asm
	{	
ld.global.ca.u64 %rd4963, [%rd4961];
	}
	// end inline asm
	// begin inline asm
	{	
ld.global.ca.u64 %rd4965, [%rd4963];
	}
	// end inline asm
	// begin inline asm
	{	
ld.global.ca.u64 %rd4967, [%rd4965];
	}
	// end inline asm
	// begin inline asm
	{	
ld.global.ca.u64 %rd4969, [%rd4967];
	}
	// end inline asm
	// begin inline asm
	{	
ld.global.ca.u64 %rd4971, [%rd4969];
	}
	// end inline asm
	// begin inline asm
	{	
ld.global.ca.u64 %rd4973, [%rd4971];
	}
	// end inline asm
	// begin inline asm
	{	
ld.global.ca.u64 %rd4975, [%rd4973];
	}
	// end inline asm
	// begin inline asm
	{	
ld.global.ca.u64 %rd4977, [%rd4975];
	}
	// end inline asm
	// begin inline asm
	{	
ld.global.ca.u64 %rd4979, [%rd4977];
	}
	// end inline asm
	// begin inline asm
	{	
ld.global.ca.u64 %rd4981, [%rd4979];
	}
	// end inline asm
	// begin inline asm
	{	
ld.global.ca.u64 %rd4983, [%rd4981];
	}
	// end inline asm
	// begin inline asm
	{	
ld.global.ca.u64 %rd4985, [%rd4983];
	}
	// end inline asm
	// begin inline asm
	{	
ld.global.ca.u64 %rd4987, [%rd4985];
	}
	// end inline asm
	// begin inline asm
	{	
ld.global.ca.u64 %rd4989, [%rd4987];
	}
	// end inline asm
	// begin inline asm
	{	
ld.global.ca.u64 %rd4991, [%rd4989];
	}
	// end inline asm
	// begin inline asm
	{	
ld.global.ca.u64 %rd4993, [%rd4991];
	}
	// end inline asm
	// begin inline asm
	{	
ld.global.ca.u64 %rd4995, [%rd4993];
	}
	// end inline asm
	// begin inline asm
	{	
ld.global.ca.u64 %rd4997, [%rd4995];
	}
	// end inline asm
	// begin inline asm
	{	
ld.global.ca.u64 %rd4999, [%rd4997];
	}
	// end inline asm
	// begin inline asm
	{	
ld.global.ca.u64 %rd5001, [%rd4999];
	}
	// end inline asm
	// begin inline asm
	{	
ld.global.ca.u64 %rd5003, [%rd5001];
	}
	// end inline asm
	// begin inline asm
	{	
ld.global.ca.u64 %rd5005, [%rd5003];
	}
	// end inline asm
	// begin inline asm
	{	
ld.global.ca.u64 %rd5007, [%rd5005];
	}
	// end inline asm
	// begin inline asm
	{	
ld.global.ca.u64 %rd5009, [%rd5007];
	}
	// end inline asm
	// begin inline asm
	{	
ld.global.ca.u64 %rd5011, [%rd5009];
	}
	// end inline asm
	// begin inline asm
	{	
ld.global.ca.u64 %rd5013, [%rd5011];
	}
	// end inline asm
	// begin inline asm
	{	
ld.global.ca.u64 %rd5015, [%rd5013];
	}
	// end inline asm
	// begin inline asm
	{	
ld.global.ca.u64 %rd5017, [%rd5015];
	}
	// end inline asm
	// begin inline asm
	{	
ld.global.ca.u64 %rd5019, [%rd5017];
	}
	// end inline asm
	// begin inline asm
	{	
ld.global.ca.u64 %rd5021, [%rd5019];
	}
	// end inline asm
	// begin inline asm
	{	
ld.global.ca.u64 %rd5023, [%rd5021];
	}
	// end inline asm
	// begin inline asm
	{	
ld.global.ca.u64 %rd5025, [%rd5023];
	}
	// end inline asm
	// begin inline asm
	{	
ld.global.ca.u64 %rd5027, [%rd5025];
	}
	// end inline asm
	// begin inline asm
	{	
ld.global.ca.u64 %rd5029, [%rd5027];
	}
	// end inline asm
	// begin inline asm
	{	
ld.global.ca.u64 %rd5031, [%rd5029];
	}
	// end inline asm
	// begin inline asm
	{	
ld.global.ca.u64 %rd5033, [%rd5031];
	}
	// end inline asm
	// begin inline asm
	{	
ld.global.ca.u64 %rd5035, [%rd5033];
	}
	// end inline asm
	// begin inline asm
	{	
ld.global.ca.u64 %rd5037, [%rd5035];
	}
	// end inline asm
	// begin inline asm
	{	
ld.global.ca.u64 %rd5039, [%rd5037];
	}
	// end inline asm
	// begin inline asm
	{	
ld.global.ca.u64 %rd5041, [%rd5039];
	}
	// end inline asm
	// begin inline asm
	{	
ld.global.ca.u64 %rd5043, [%rd5041];
	}
	// end inline asm
	// begin inline asm
	{	
ld.global.ca.u64 %rd5045, [%rd5043];
	}
	// end inline asm
	// begin inline asm
	{	
ld.global.ca.u64 %rd5047, [%rd5045];
	}
	// end inline asm
	// begin inline asm
	{	
ld.global.ca.u64 %rd5049, [%rd5047];
	}
	// end inline asm
	// begin inline asm
	{	
ld.global.ca.u64 %rd5051, [%rd5049];
	}
	// end inline asm
	// begin inline asm
	{	
ld.global.ca.u64 %rd5053, [%rd5051];
	}
	// end inline asm
	// begin inline asm
	{	
ld.global.ca.u64 %rd5055, [%rd5053];
	}
	// end inline asm
	// begin inline asm
	{	
ld.global.ca.u64 %rd5057, [%rd5055];
	}
	// end inline asm
	// begin inline asm
	{	
ld.global.ca.u64 %rd5059, [%rd5057];
	}
	// end inline asm
	// begin inline asm
	{	
ld.global.ca.u64 %rd5061, [%rd5059];
	}
	// end inline asm
	// begin inline asm
	{	
ld.global.ca.u64 %rd5063, [%rd5061];
	}
	// end inline asm
	// begin inline asm
	{	
ld.global.ca.u64 %rd5065, [%rd5063];
	}
	// end inline asm
	// begin inline asm
	{	
ld.global.ca.u64 %rd5067, [%rd5065];
	}
	// end inline asm
	// begin inline asm
	{	
ld.global.ca.u64 %rd5069, [%rd5067];
	}
	// end inline asm
	// begin inline asm
	{	
ld.global.ca.u64 %rd5071, [%rd5069];
	}
	// end inline asm
	// begin inline asm
	{	
ld.global.ca.u64 %rd5073, [%rd5071];
	}
	// end inline asm
	// begin inline asm
	{	
ld.global.ca.u64 %rd5075, [%rd5073];
	}
	// end inline asm
	// begin inline asm
	{	
ld.global.ca.u64 %rd5077, [%rd5075];
	}
	// end inline asm
	// begin inline asm
	{	
ld.global.ca.u64 %rd5079, [%rd5077];
	}
	// end inline asm
	// begin inline asm
	{	
ld.global.ca.u64 %rd5081, [%rd5079];
	}
	// end inline asm
	// begin inline asm
	{	
ld.global.ca.u64 %rd5083, [%rd5081];
	}
	// end inline asm
	// begin inline asm
	{	
ld.global.ca.u64 %rd5085, [%rd5083];
	}
	// end inline asm
	// begin inline asm
	{	
ld.global.ca.u64 %rd5087, [%rd5085];
	}
	// end inline asm
	// begin inline asm
	{	
ld.global.ca.u64 %rd5089, [%rd5087];
	}
	// end inline asm
	// begin inline asm
	{	
ld.global.ca.u64 %rd5091, [%rd5089];
	}
	// end inline asm
	// begin inline asm
	{	
ld.global.ca.u64 %rd5093, [%rd5091];
	}
	// end inline asm
	// begin inline asm
	{	
ld.global.ca.u64 %rd5095, [%rd5093];
	}
	// end inline asm
	// begin inline asm
	{	
ld.global.ca.u64 %rd5097, [%rd5095];
	}
	// end inline asm
	// begin inline asm
	{	
ld.global.ca.u64 %rd5099, [%rd5097];
	}
	// end inline asm
	// begin inline asm
	{	
ld.global.ca.u64 %rd5101, [%rd5099];
	}
	// end inline asm
	// begin inline asm
	{	
ld.global.ca.u64 %rd5103, [%rd5101];
	}
	// end inline asm
	// begin inline asm
	{	
ld.global.ca.u64 %rd5105, [%rd5103];
	}
	// end inline asm
	// begin inline asm
	{	
ld.global.ca.u64 %rd5107, [%rd5105];
	}
	// end inline asm
	// begin inline asm
	{	
ld.global.ca.u64 %rd5109, [%rd5107];
	}
	// end inline asm
	// begin inline asm
	{	
ld.global.ca.u64 %rd5111, [%rd5109];
	}
	// end inline asm
	// begin inline asm
	{	
ld.global.ca.u64 %rd5113, [%rd5111];
	}
	// end inline asm
	// begin inline asm
	{	
ld.global.ca.u64 %rd5115, [%rd5113];
	}
	// end inline asm
	// begin inline asm
	{	
ld.global.ca.u64 %rd5117, [%rd5115];
	}
	// end inline asm
	// begin inline asm
	{	
ld.global.ca.u64 %rd5119, [%rd5117];
	}
	// end inline asm
	// begin inline asm
	{	
ld.global.ca.u64 %rd5121, [%rd5119];
	}
	// end inline asm
	// begin inline asm
	{	
ld.global.ca.u64 %rd5123, [%rd5121];
	}
	// end inline asm
	// begin inline asm
	{	
ld.global.ca.u64 %rd5125, [%rd5123];
	}
	// end inline asm
	// begin inline asm
	{	
ld.global.ca.u64 %rd5127, [%rd5125];
	}
	// end inline asm
	// begin inline asm
	{	
ld.global.ca.u64 %rd5129, [%rd5127];
	}
	// end inline asm
	// begin inline asm
	{	
ld.global.ca.u64 %rd5131, [%rd5129];
	}
	// end inline asm
	// begin inline asm
	{	
ld.global.ca.u64 %rd5133, [%rd5131];
	}
	// end inline asm
	// begin inline asm
	{	
ld.global.ca.u64 %rd5135, [%rd5133];
	}
	// end inline asm
	// begin inline asm
	{	
ld.global.ca.u64 %rd5137, [%rd5135];
	}
	// end inline asm
	// begin inline asm
	{	
ld.global.ca.u64 %rd5139, [%rd5137];
	}
	// end inline asm
	// begin inline asm
	{	
ld.global.ca.u64 %rd5141, [%rd5139];
	}
	// end inline asm
	// begin inline asm
	{	
ld.global.ca.u64 %rd5143, [%rd5141];
	}
	// end inline asm
	// begin inline asm
	{	
ld.global.ca.u64 %rd5145, [%rd5143];
	}
	// end inline asm
	// begin inline asm
	{	
ld.global.ca.u64 %rd5147, [%rd5145];
	}
	// end inline asm
	// begin inline asm
	{	
ld.global.ca.u64 %rd5149, [%rd5147];
	}
	// end inline asm
	// begin inline asm
	{	
ld.global.ca.u64 %rd5151, [%rd5149];
	}
	// end inline asm
	// begin inline asm
	{	
ld.global.ca.u64 %rd5153, [%rd5151];
	}
	// end inline asm
	// begin inline asm
	{	
ld.global.ca.u64 %rd5155, [%rd5153];
	}
	// end inline asm
	// begin inline asm
	{	
ld.global.ca.u64 %rd5157, [%rd5155];
	}
	// end inline asm
	// begin inline asm
	{	
ld.global.ca.u64 %rd5159, [%rd5157];
	}
	// end inline asm
	// begin inline asm
	{	
ld.global.ca.u64 %rd5161, [%rd5159];
	}
	// end inline asm
	// begin inline asm
	{	
ld.global.ca.u64 %rd5163, [%rd5161];
	}
	// end inline asm
	// begin inline asm
	{	
ld.global.ca.u64 %rd5165, [%rd5163];
	}
	// end inline asm
	// begin inline asm
	{	
ld.global.ca.u64 %rd5167, [%rd5165];
	}
	// end inline asm
	// begin inline asm
	{	
ld.global.ca.u64 %rd5169, [%rd5167];
	}
	// end inline asm
	// begin inline asm
	{	
ld.global.ca.u64 %rd5171, [%rd5169];
	}
	// end inline asm
	// begin inline asm
	{	
ld.global.ca.u64 %rd5173, [%rd5171];
	}
	// end inline asm
	// begin inline asm
	{	
ld.global.ca.u64 %rd5175, [%rd5173];
	}
	// end inline asm
	// begin inline asm
	{	
ld.global.ca.u64 %rd5177, [%rd5175];
	}
	// end inline asm
	// begin inline asm
	{	
ld.global.ca.u64 %rd5179, [%rd5177];
	}
	// end inline asm
	// begin inline asm
	{	
ld.global.ca.u64 %rd5181, [%rd5179];
	}
	// end inline asm
	// begin inline asm
	{	
ld.global.ca.u64 %rd5183, [%rd5181];
	}
	// end inline asm
	// begin inline asm
	{	
ld.global.ca.u64 %rd5185, [%rd5183];
	}
	// end inline asm
	// begin inline asm
	{	
ld.global.ca.u64 %rd5187, [%rd5185];
	}
	// end inline asm
	// begin inline asm
	{	
ld.global.ca.u64 %rd5189, [%rd5187];
	}
	// end inline asm
	// begin inline asm
	{	
ld.global.ca.u64 %rd5191, [%rd5189];
	}
	// end inline asm
	// begin inline asm
	{	
ld.global.ca.u64 %rd5193, [%rd5191];
	}
	// end inline asm
	// begin inline asm
	{	
ld.global.ca.u64 %rd5195, [%rd5193];
	}
	// end inline asm
	// begin inline asm
	{	
ld.global.ca.u64 %rd5197, [%rd5195];
	}
	// end inline asm
	// begin inline asm
	{	
ld.global.ca.u64 %rd5199, [%rd5197];
	}
	// end inline asm
	// begin inline asm
	{	
ld.global.ca.u64 %rd5201, [%rd5199];
	}
	// end inline asm
	// begin inline asm
	{	
ld.global.ca.u64 %rd5203, [%rd5201];
	}
	// end inline asm
	// begin inline asm
	{	
ld.global.ca.u64 %rd5205, [%rd5203];
	}
	// end inline asm
	// begin inline asm
	{	
ld.global.ca.u64 %rd5207, [%rd5205];
	}
	// end inline asm
	// begin inline asm
	{	
ld.global.ca.u64 %rd5209, [%rd5207];
	}
	// end inline asm
	// begin inline asm
	{	
ld.global.ca.u64 %rd5211, [%rd5209];
	}
	// end inline asm
	// begin inline asm
	{	
ld.global.ca.u64 %rd5213, [%rd5211];
	}
	// end inline asm
	// begin inline asm
	{	
ld.global.ca.u64 %rd5215, [%rd5213];
	}
	// end inline asm
	// begin inline asm
	{	
ld.global.ca.u64 %rd5217, [%rd5215];
	}
	// end inline asm
	// begin inline asm
	{	
ld.global.ca.u64 %rd5219, [%rd5217];
	}
	// end inline asm
	// begin inline asm
	{	
ld.global.ca.u64 %rd5221, [%rd5219];
	}
	// end inline asm
	// begin inline asm
	{	
ld.global.ca.u64 %rd5223, [%rd5221];
	}
	// end inline asm
	// begin inline asm
	{	
ld.global.ca.u64 %rd5225, [%rd5223];
	}
	// end inline asm
	// begin inline asm
	{	
ld.global.ca.u64 %rd5227, [%rd5225];
	}
	// end inline asm
	// begin inline asm
	{	
ld.global.ca.u64 %rd5229, [%rd5227];
	}
	// end inline asm
	// begin inline asm
	{	
ld.global.ca.u64 %rd5231, [%rd5229];
	}
	// end inline asm
	// begin inline asm
	{	
ld.global.ca.u64 %rd5233, [%rd5231];
	}
	// end inline asm
	// begin inline asm
	{	
ld.global.ca.u64 %rd5235, [%rd5233];
	}
	// end inline asm
	// begin inline asm
	{	
ld.global.ca.u64 %rd5237, [%rd5235];
	}
	// end inline asm
	// begin inline asm
	{	
ld.global.ca.u64 %rd5239, [%rd5237];
	}
	// end inline asm
	// begin inline asm
	{	
ld.global.ca.u64 %rd5241, [%rd5239];
	}
	// end inline asm
	// begin inline asm
	{	
ld.global.ca.u64 %rd5243, [%rd5241];
	}
	// end inline asm
	// begin inline asm
	{	
ld.global.ca.u64 %rd5245, [%rd5243];
	}
	// end inline asm
	// begin inline asm
	{	
ld.global.ca.u64 %rd5247, [%rd5245];
	}
	// end inline asm
	// begin inline asm
	{	
ld.global.ca.u64 %rd5249, [%rd5247];
	}
	// end inline asm
	// begin inline asm
	{	
ld.global.ca.u64 %rd5251, [%rd5249];
	}
	// end inline asm
	// begin inline asm
	{	
ld.global.ca.u64 %rd5253, [%rd5251];
	}
	// end inline asm
	// begin inline asm
	{	
ld.global.ca.u64 %rd5255, [%rd5253];
	}
	// end inline asm
	// begin inline asm
	{	
ld.global.ca.u64 %rd5257, [%rd5255];
	}
	// end inline asm
	// begin inline asm
	{	
ld.global.ca.u64 %rd5259, [%rd5257];
	}
	// end inline asm
	// begin inline asm
	{	
ld.global.ca.u64 %rd5261, [%rd5259];
	}
	// end inline asm
	// begin inline asm
	{	
ld.global.ca.u64 %rd5263, [%rd5261];
	}
	// end inline asm
	// begin inline asm
	{	
ld.global.ca.u64 %rd5265, [%rd5263];
	}
	// end inline asm
	// begin inline asm
	{	
ld.global.ca.u64 %rd5267, [%rd5265];
	}
	// end inline asm
	// begin inline asm
	{	
ld.global.ca.u64 %rd5269, [%rd5267];
	}
	// end inline asm
	// begin inline asm
	{	
ld.global.ca.u64 %rd5271, [%rd5269];
	}
	// end inline asm
	// begin inline asm
	{	
ld.global.ca.u64 %rd5273, [%rd5271];
	}
	// end inline asm
	// begin inline asm
	{	
ld.global.ca.u64 %rd5275, [%rd5273];
	}
	// end inline asm
	// begin inline asm
	{	
ld.global.ca.u64 %rd5277, [%rd5275];
	}
	// end inline asm
	// begin inline asm
	{	
ld.global.ca.u64 %rd5279, [%rd5277];
	}
	// end inline asm
	// begin inline asm
	{	
ld.global.ca.u64 %rd5281, [%rd5279];
	}
	// end inline asm
	// begin inline asm
	{	
ld.global.ca.u64 %rd5283, [%rd5281];
	}
	// end inline asm
	// begin inline asm
	{	
ld.global.ca.u64 %rd5285, [%rd5283];
	}
	// end inline asm
	// begin inline asm
	{	
ld.global.ca.u64 %rd5287, [%rd5285];
	}
	// end inline asm
	// begin inline asm
	{	
ld.global.ca.u64 %rd5289, [%rd5287];
	}
	// end inline asm
	// begin inline asm
	{	
ld.global.ca.u64 %rd5291, [%rd5289];
	}
	// end inline asm
	// begin inline asm
	{	
ld.global.ca.u64 %rd5293, [%rd5291];
	}
	// end inline asm
	// begin inline asm
	{	
ld.global.ca.u64 %rd5295, [%rd5293];
	}
	// end inline asm
	// begin inline asm
	{	
ld.global.ca.u64 %rd5297, [%rd5295];
	}
	// end inline asm
	// begin inline asm
	{	
ld.global.ca.u64 %rd5299, [%rd5297];
	}
	// end inline asm
	// begin inline asm
	{	
ld.global.ca.u64 %rd5301, [%rd5299];
	}
	// end inline asm
	// begin inline asm
	{	
ld.global.ca.u64 %rd5303, [%rd5301];
	}
	// end inline asm
	// begin inline asm
	{	
ld.global.ca.u64 %rd5305, [%rd5303];
	}
	// end inline asm
	// begin inline asm
	{	
ld.global.ca.u64 %rd5307, [%rd5305];
	}
	// end inline asm
	// begin inline asm
	{	
ld.global.ca.u64 %rd5309, [%rd5307];
	}
	// end inline asm
	// begin inline asm
	{	
ld.global.ca.u64 %rd5311, [%rd5309];
	}
	// end inline asm
	// begin inline asm
	{	
ld.global.ca.u64 %rd5313, [%rd5311];
	}
	// end inline asm
	// begin inline asm
	{	
ld.global.ca.u64 %rd5315, [%rd5313];
	}
	// end inline asm
	// begin inline asm
	{	
ld.global.ca.u64 %rd5317, [%rd5315];
	}
	// end inline asm
	// begin inline asm
	{	
ld.global.ca.u64 %rd5319, [%rd5317];
	}
	// end inline asm
	// begin inline asm
	{	
ld.global.ca.u64 %rd5321, [%rd5319];
	}
	// end inline asm
	// begin inline asm
	{	
ld.global.ca.u64 %rd5323, [%rd5321];
	}
	// end inline asm
	// begin inline asm
	{	
ld.global.ca.u64 %rd5325, [%rd5323];
	}
	// end inline asm
	// begin inline asm
	{	
ld.global.ca.u64 %rd5327, [%rd5325];
	}
	// end inline asm
	// begin inline asm
	{	
ld.global.ca.u64 %rd5329, [%rd5327];
	}
	// end inline asm
	// begin inline asm
	{	
ld.global.ca.u64 %rd5331, [%rd5329];
	}
	// end inline asm
	// begin inline asm
	{	
ld.global.ca.u64 %rd5333, [%rd5331];
	}
	// end inline asm
	// begin inline asm
	{	
ld.global.ca.u64 %rd5335, [%rd5333];
	}
	// end inline asm
	// begin inline asm
	{	
ld.global.ca.u64 %rd5337, [%rd5335];
	}
	// end inline asm
	// begin inline asm
	{	
ld.global.ca.u64 %rd5339, [%rd5337];
	}
	// end inline asm
	// begin inline asm
	{	
ld.global.ca.u64 %rd5341, [%rd5339];
	}
	// end inline asm
	// begin inline asm
	{	
ld.global.ca.u64 %rd5343, [%rd5341];
	}
	// end inline asm
	// begin inline asm
	{	
ld.global.ca.u64 %rd5345, [%rd5343];
	}
	// end inline asm
	// begin inline asm
	{	
ld.global.ca.u64 %rd5347, [%rd5345];
	}
	// end inline asm
	// begin inline asm
	{	
ld.global.ca.u64 %rd5349, [%rd5347];
	}
	// end inline asm
	// begin inline asm
	{	
ld.global.ca.u64 %rd5351, [%rd5349];
	}
	// end inline asm
	// begin inline asm
	{	
ld.global.ca.u64 %rd5353, [%rd5351];
	}
	// end inline asm
	// begin inline asm
	{	
ld.global.ca.u64 %rd5355, [%rd5353];
	}
	// end inline asm
	// begin inline asm
	{	
ld.global.ca.u64 %rd5357, [%rd5355];
	}
	// end inline asm
	// begin inline asm
	{	
ld.global.ca.u64 %rd5359, [%rd5357];
	}
	// end inline asm
	// begin inline asm
	{	
ld.global.ca.u64 %rd5361, [%rd5359];
	}
	// end inline asm
	// begin inline asm
	{	
ld.global.ca.u64 %rd5363, [%rd5361];
	}
	// end inline asm
	// begin inline asm
	{	
ld.global.ca.u64 %rd5365, [%rd5363];
	}
	// end inline asm
	// begin inline asm
	{	
ld.global.ca.u64 %rd5367, [%rd5365];
	}
	// end inline asm
	// begin inline asm
	{	
ld.global.ca.u64 %rd5369, [%rd5367];
	}
	// end inline asm
	// begin inline asm
	{	
ld.global.ca.u64 %rd5371, [%rd5369];
	}
	// end inline asm
	// begin inline asm
	{	
ld.global.ca.u64 %rd5373, [%rd5371];
	}
	// end inline asm
	// begin inline asm
	{	
ld.global.ca.u64 %rd5375, [%rd5373];
	}
	// end inline asm
	// begin inline asm
	{	
ld.global.ca.u64 %rd5377, [%rd5375];
	}
	// end inline asm
	// begin inline asm
	{	
ld.global.ca.u64 %rd5379, [%rd5377];
	}
	// end inline asm
	// begin inline asm
	{	
ld.global.ca.u64 %rd5381, [%rd5379];
	}
	// end inline asm
	// begin inline asm
	{	
ld.global.ca.u64 %rd5383, [%rd5381];
	}
	// end inline asm
	// begin inline asm
	{	
ld.global.ca.u64 %rd5385, [%rd5383];
	}
	// end inline asm
	// begin inline asm
	{	
ld.global.ca.u64 %rd5387, [%rd5385];
	}
	// end inline asm
	// begin inline asm
	{	
ld.global.ca.u64 %rd5389, [%rd5387];
	}
	// end inline asm
	// begin inline asm
	{	
ld.global.ca.u64 %rd5391, [%rd5389];
	}
	// end inline asm
	// begin inline asm
	{	
ld.global.ca.u64 %rd5393, [%rd5391];
	}
	// end inline asm
	// begin inline asm
	{	
ld.global.ca.u64 %rd5395, [%rd5393];
	}
	// end inline asm
	// begin inline asm
	{	
ld.global.ca.u64 %rd5397, [%rd5395];
	}
	// end inline asm
	// begin inline asm
	{	
ld.global.ca.u64 %rd5399, [%rd5397];
	}
	// end inline asm
	// begin inline asm
	{	
ld.global.ca.u64 %rd5401, [%rd5399];
	}
	// end inline asm
	// begin inline asm
	{	
ld.global.ca.u64 %rd5403, [%rd5401];
	}
	// end inline asm
	// begin inline asm
	{	
ld.global.ca.u64 %rd5405, [%rd5403];
	}
	// end inline asm
	// begin inline asm
	{	
ld.global.ca.u64 %rd5407, [%rd5405];
	}
	// end inline asm
	// begin inline asm
	{	
ld.global.ca.u64 %rd5409, [%rd5407];
	}
	// end inline asm
	// begin inline asm
	{	
ld.global.ca.u64 %rd5411, [%rd5409];
	}
	// end inline asm
	// begin inline asm
	{	
ld.global.ca.u64 %rd5413, [%rd5411];
	}
	// end inline asm
	// begin inline asm
	{	
ld.global.ca.u64 %rd5415, [%rd5413];
	}
	// end inline asm
	// begin inline asm
	{	
ld.global.ca.u64 %rd5417, [%rd5415];
	}
	// end inline asm
	// begin inline asm
	{	
ld.global.ca.u64 %rd5419, [%rd5417];
	}
	// end inline asm
	// begin inline asm
	{	
ld.global.ca.u64 %rd5421, [%rd5419];
	}
	// end inline asm
	// begin inline asm
	{	
ld.global.ca.u64 %rd5423, [%rd5421];
	}
	// end inline asm
	// begin inline asm
	{	
ld.global.ca.u64 %rd5425, [%rd5423];
	}
	// end inline asm
	// begin inline asm
	{	
ld.global.ca.u64 %rd5427, [%rd5425];
	}
	// end inline asm
	// begin inline asm
	{	
ld.global.ca.u64 %rd5429, [%rd5427];
	}
	// end inline asm
	// begin inline asm
	{	
ld.global.ca.u64 %rd5431, [%rd5429];
	}
	// end inline asm
	// begin inline asm
	{	
ld.global.ca.u64 %rd5433, [%rd5431];
	}
	// end inline asm
	// begin inline asm
	{	
ld.global.ca.u64 %rd5435, [%rd5433];
	}
	// end inline asm
	// begin inline asm
	{	
ld.global.ca.u64 %rd5437, [%rd5435];
	}
	// end inline asm
	// begin inline asm
	{	
ld.global.ca.u64 %rd5439, [%rd5437];
	}
	// end inline asm
	// begin inline asm
	{	
ld.global.ca.u64 %rd5441, [%rd5439];
	}
	// end inline asm
	// begin inline asm
	{	
ld.global.ca.u64 %rd5443, [%rd5441];
	}
	// end inline asm
	// begin inline asm
	{	
ld.global.ca.u64 %rd5445, [%rd5443];
	}
	// end inline asm
	// begin inline asm
	{	
ld.global.ca.u64 %rd5447, [%rd5445];
	}
	// end inline asm
	// begin inline asm
	{	
ld.global.ca.u64 %rd5449, [%rd5447];
	}
	// end inline asm
	// begin inline asm
	{	
ld.global.ca.u64 %rd5451, [%rd5449];
	}
	// end inline asm
	// begin inline asm
	{	
ld.global.ca.u64 %rd5453, [%rd5451];
	}
	// end inline asm
	// begin inline asm
	{	
ld.global.ca.u64 %rd5455, [%rd5453];
	}
	// end inline asm
	// begin inline asm
	{	
ld.global.ca.u64 %rd5457, [%rd5455];
	}
	// end inline asm
	// begin inline asm
	{	
ld.global.ca.u64 %rd5459, [%rd5457];
	}
	// end inline asm
	// begin inline asm
	{	
ld.global.ca.u64 %rd5461, [%rd5459];
	}
	// end inline asm
	// begin inline asm
	{	
ld.global.ca.u64 %rd5463, [%rd5461];
	}
	// end inline asm
	// begin inline asm
	{	
ld.global.ca.u64 %rd5465, [%rd5463];
	}
	// end inline asm
	// begin inline asm
	{	
ld.global.ca.u64 %rd5467, [%rd5465];
	}
	// end inline asm
	// begin inline asm
	{	
ld.global.ca.u64 %rd5469, [%rd5467];
	}
	// end inline asm
	// begin inline asm
	{	
ld.global.ca.u64 %rd5471, [%rd5469];
	}
	// end inline asm
	// begin inline asm
	{	
ld.global.ca.u64 %rd5473, [%rd5471];
	}
	// end inline asm
	// begin inline asm
	{	
ld.global.ca.u64 %rd5475, [%rd5473];
	}
	// end inline asm
	// begin inline asm
	{	
ld.global.ca.u64 %rd5477, [%rd5475];
	}
	// end inline asm
	// begin inline asm
	{	
ld.global.ca.u64 %rd5479, [%rd5477];
	}
	// end inline asm
	// begin inline asm
	{	
ld.global.ca.u64 %rd5481, [%rd5479];
	}
	// end inline asm
	// begin inline asm
	{	
ld.global.ca.u64 %rd5483, [%rd5481];
	}
	// end inline asm
	// begin inline asm
	{	
ld.global.ca.u64 %rd5485, [%rd5483];
	}
	// end inline asm
	// begin inline asm
	{	
ld.global.ca.u64 %rd5487, [%rd5485];
	}
	// end inline asm
	// begin inline asm
	{	
ld.global.ca.u64 %rd5489, [%rd5487];
	}
	// end inline asm
	// begin inline asm
	{	
ld.global.ca.u64 %rd5491, [%rd5489];
	}
	// end inline asm
	// begin inline asm
	{	
ld.global.ca.u64 %rd5493, [%rd5491];
	}
	// end inline asm
	// begin inline asm
	{	
ld.global.ca.u64 %rd5495, [%rd5493];
	}
	// end inline asm
	// begin inline asm
	{	
ld.global.ca.u64 %rd5497, [%rd5495];
	}
	// end inline asm
	// begin inline asm
	{	
ld.global.ca.u64 %rd5499, [%rd5497];
	}
	// end inline asm
	// begin inline asm
	{	
ld.global.ca.u64 %rd5501, [%rd5499];
	}
	// end inline asm
	// begin inline asm
	{	
ld.global.ca.u64 %rd5503, [%rd5501];
	}
	// end inline asm
	// begin inline asm
	{	
ld.global.ca.u64 %rd5505, [%rd5503];
	}
	// end inline asm
	// begin inline asm
	{	
ld.global.ca.u64 %rd5507, [%rd5505];
	}
	// end inline asm
	// begin inline asm
	{	
ld.global.ca.u64 %rd5509, [%rd5507];
	}
	// end inline asm
	// begin inline asm
	{	
ld.global.ca.u64 %rd5511, [%rd5509];
	}
	// end inline asm
	// begin inline asm
	{	
ld.global.ca.u64 %rd5513, [%rd5511];
	}
	// end inline asm
	// begin inline asm
	{	
ld.global.ca.u64 %rd5515, [%rd5513];
	}
	// end inline asm
	// begin inline asm
	{	
ld.global.ca.u64 %rd5517, [%rd5515];
	}
	// end inline asm
	// begin inline asm
	{	
ld.global.ca.u64 %rd5519, [%rd5517];
	}
	// end inline asm
	// begin inline asm
	{	
ld.global.ca.u64 %rd5521, [%rd5519];
	}
	// end inline asm
	// begin inline asm
	{	
ld.global.ca.u64 %rd5523, [%rd5521];
	}
	// end inline asm
	// begin inline asm
	{	
ld.global.ca.u64 %rd5525, [%rd5523];
	}
	// end inline asm
	// begin inline asm
	{	
ld.global.ca.u64 %rd5527, [%rd5525];
	}
	// end inline asm
	// begin inline asm
	{	
ld.global.ca.u64 %rd5529, [%rd5527];
	}
	// end inline asm
	// begin inline asm
	{	
ld.global.ca.u64 %rd5531, [%rd5529];
	}
	// end inline asm
	// begin inline asm
	{	
ld.global.ca.u64 %rd5533, [%rd5531];
	}
	// end inline asm
	// begin inline asm
	{	
ld.global.ca.u64 %rd5535, [%rd5533];
	}
	// end inline asm
	// begin inline asm
	{	
ld.global.ca.u64 %rd5537, [%rd5535];
	}
	// end inline asm
	// begin inline asm
	{	
ld.global.ca.u64 %rd5539, [%rd5537];
	}
	// end inline asm
	// begin inline asm
	{	
ld.global.ca.u64 %rd5541, [%rd5539];
	}
	// end inline asm
	// begin inline asm
	{	
ld.global.ca.u64 %rd5543, [%rd5541];
	}
	// end inline asm
	// begin inline asm
	{	
ld.global.ca.u64 %rd5545, [%rd5543];
	}
	// end inline asm
	// begin inline asm
	{	
ld.global.ca.u64 %rd5547, [%rd5545];
	}
	// end inline asm
	// begin inline asm
	{	
ld.global.ca.u64 %rd5549, [%rd5547];
	}
	// end inline asm
	// begin inline asm
	{	
ld.global.ca.u64 %rd5551, [%rd5549];
	}
	// end inline asm
	// begin inline asm
	{	
ld.global.ca.u64 %rd5553, [%rd5551];
	}
	// end inline asm
	// begin inline asm
	{	
ld.global.ca.u64 %rd5555, [%rd5553];
	}
	// end inline asm
	// begin inline asm
	{	
ld.global.ca.u64 %rd5557, [%rd5555];
	}
	// end inline asm
	// begin inline asm
	{	
ld.global.ca.u64 %rd5559, [%rd5557];
	}
	// end inline asm
	// begin inline asm
	{	
ld.global.ca.u64 %rd5561, [%rd5559];
	}
	// end inline asm
	// begin inline asm
	{	
ld.global.ca.u64 %rd5563, [%rd5561];
	}
	// end inline asm
	// begin inline asm
	{	
ld.global.ca.u64 %rd5565, [%rd5563];
	}
	// end inline asm
	// begin inline asm
	{	
ld.global.ca.u64 %rd5567, [%rd5565];
	}
	// end inline asm
	// begin inline asm
	{	
ld.global.ca.u64 %rd5569, [%rd5567];
	}
	// end inline asm
	// begin inline asm
	{	
ld.global.ca.u64 %rd5571, [%rd5569];
	}
	// end inline asm
	// begin inline asm
	{	
ld.global.ca.u64 %rd5573, [%rd5571];
	}
	// end inline asm
	// begin inline asm
	{	
ld.global.ca.u64 %rd5575, [%rd5573];
	}
	// end inline asm
	// begin inline asm
	{	
ld.global.ca.u64 %rd5577, [%rd5575];
	}
	// end inline asm
	// begin inline asm
	{	
ld.global.ca.u64 %rd5579, [%rd5577];
	}
	// end inline asm
	// begin inline asm
	{	
ld.global.ca.u64 %rd5581, [%rd5579];
	}
	// end inline asm
	// begin inline asm
	{	
ld.global.ca.u64 %rd5583, [%rd5581];
	}
	// end inline asm
	// begin inline asm
	{	
ld.global.ca.u64 %rd5585, [%rd5583];
	}
	// end inline asm
	// begin inline asm
	{	
ld.global.ca.u64 %rd5587, [%rd5585];
	}
	// end inline asm
	// begin inline asm
	{	
ld.global.ca.u64 %rd5589, [%rd5587];
	}
	// end inline asm
	// begin inline asm
	{	
ld.global.ca.u64 %rd5591, [%rd5589];
	}
	// end inline asm
	// begin inline asm
	{	
ld.global.ca.u64 %rd5593, [%rd5591];
	}
	// end inline asm
	// begin inline asm
	{	
ld.global.ca.u64 %rd5595, [%rd5593];
	}
	// end inline asm
	// begin inline asm
	{	
ld.global.ca.u64 %rd5597, [%rd5595];
	}
	// end inline asm
	// begin inline asm
	{	
ld.global.ca.u64 %rd5599, [%rd5597];
	}
	// end inline asm
	// begin inline asm
	{	
ld.global.ca.u64 %rd5601, [%rd5599];
	}
	// end inline asm
	// begin inline asm
	{	
ld.global.ca.u64 %rd5603, [%rd5601];
	}
	// end inline asm
	// begin inline asm
	{	
ld.global.ca.u64 %rd5605, [%rd5603];
	}
	// end inline asm
	// begin inline asm
	{	
ld.global.ca.u64 %rd5607, [%rd5605];
	}
	// end inline asm
	// begin inline asm
	{	
ld.global.ca.u64 %rd5609, [%rd5607];
	}
	// end inline asm
	// begin inline asm
	{	
ld.global.ca.u64 %rd5611, [%rd5609];
	}
	// end inline asm
	// begin inline asm
	{	
ld.global.ca.u64 %rd5613, [%rd5611];
	}
	// end inline asm
	// begin inline asm
	{	
ld.global.ca.u64 %rd5615, [%rd5613];
	}
	// end inline asm
	// begin inline asm
	{	
ld.global.ca.u64 %rd5617, [%rd5615];
	}
	// end inline asm
	// begin inline asm
	{	
ld.global.ca.u64 %rd5619, [%rd5617];
	}
	// end inline asm
	// begin inline asm
	{	
ld.global.ca.u64 %rd5621, [%rd5619];
	}
	// end inline asm
	// begin inline asm
	{	
ld.global.ca.u64 %rd5623, [%rd5621];
	}
	// end inline asm
	// begin inline asm
	{	
ld.global.ca.u64 %rd5625, [%rd5623];
	}
	// end inline asm
	// begin inline asm
	{	
ld.global.ca.u64 %rd5627, [%rd5625];
	}
	// end inline asm
	// begin inline asm
	{	
ld.global.ca.u64 %rd5629, [%rd5627];
	}
	// end inline asm
	// begin inline asm
	{	
ld.global.ca.u64 %rd5631, [%rd5629];
	}
	// end inline asm
	// begin inline asm
	{	
ld.global.ca.u64 %rd5633, [%rd5631];
	}
	// end inline asm
	// begin inline asm
	{	
ld.global.ca.u64 %rd5635, [%rd5633];
	}
	// end inline asm
	// begin inline asm
	{	
ld.global.ca.u64 %rd5637, [%rd5635];
	}
	// end inline asm
	// begin inline asm
	{	
ld.global.ca.u64 %rd5639, [%rd5637];
	}
	// end inline asm
	// begin inline asm
	{	
ld.global.ca.u64 %rd5641, [%rd5639];
	}
	// end inline asm
	// begin inline asm
	{	
ld.global.ca.u64 %rd5643, [%rd5641];
	}
	// end inline asm
	// begin inline asm
	{	
ld.global.ca.u64 %rd5645, [%rd5643];
	}
	// end inline asm
	// begin inline asm
	{	
ld.global.ca.u64 %rd5647, [%rd5645];
	}
	// end inline asm
	// begin inline asm
	{	
ld.global.ca.u64 %rd5649, [%rd5647];
	}
	// end inline asm
	// begin inline asm
	{	
ld.global.ca.u64 %rd5651, [%rd5649];
	}
	// end inline asm
	// begin inline asm
	{	
ld.global.ca.u64 %rd5653, [%rd5651];
	}
	// end inline asm
	// begin inline asm
	{	
ld.global.ca.u64 %rd5655, [%rd5653];
	}
	// end inline asm
	// begin inline asm
	{	
ld.global.ca.u64 %rd5657, [%rd5655];
	}
	// end inline asm
	// begin inline asm
	{	
ld.global.ca.u64 %rd5659, [%rd5657];
	}
	// end inline asm
	// begin inline asm
	{	
ld.global.ca.u64 %rd5661, [%rd5659];
	}
	// end inline asm
	// begin inline asm
	{	
ld.global.ca.u64 %rd5663, [%rd5661];
	}
	// end inline asm
	// begin inline asm
	{	
ld.global.ca.u64 %rd5665, [%rd5663];
	}
	// end inline asm
	// begin inline asm
	{	
ld.global.ca.u64 %rd5667, [%rd5665];
	}
	// end inline asm
	// begin inline asm
	{	
ld.global.ca.u64 %rd5669, [%rd5667];
	}
	// end inline asm
	// begin inline asm
	{	
ld.global.ca.u64 %rd5671, [%rd5669];
	}
	// end inline asm
	// begin inline asm
	{	
ld.global.ca.u64 %rd5673, [%rd5671];
	}
	// end inline asm
	// begin inline asm
	{	
ld.global.ca.u64 %rd5675, [%rd5673];
	}
	// end inline asm
	// begin inline asm
	{	
ld.global.ca.u64 %rd5677, [%rd5675];
	}
	// end inline asm
	// begin inline asm
	{	
ld.global.ca.u64 %rd5679, [%rd5677];
	}
	// end inline asm
	// begin inline asm
	{	
ld.global.ca.u64 %rd5681, [%rd5679];
	}
	// end inline asm
	// begin inline asm
	{	
ld.global.ca.u64 %rd5683, [%rd5681];
	}
	// end inline asm
	// begin inline asm
	{	
ld.global.ca.u64 %rd5685, [%rd5683];
	}
	// end inline asm
	// begin inline asm
	{	
ld.global.ca.u64 %rd5687, [%rd5685];
	}
	// end inline asm
	// begin inline asm
	{	
ld.global.ca.u64 %rd5689, [%rd5687];
	}
	// end inline asm
	// begin inline asm
	{	
ld.global.ca.u64 %rd5691, [%rd5689];
	}
	// end inline asm
	// begin inline asm
	{	
ld.global.ca.u64 %rd5693, [%rd5691];
	}
	// end inline asm
	// begin inline asm
	{	
ld.global.ca.u64 %rd5695, [%rd5693];
	}
	// end inline asm
	// begin inline asm
	{	
ld.global.ca.u64 %rd5697, [%rd5695];
	}
	// end inline asm
	// begin inline asm
	{	
ld.global.ca.u64 %rd5699, [%rd5697];
	}
	// end inline asm
	// begin inline asm
	{	
ld.global.ca.u64 %rd5701, [%rd5699];
	}
	// end inline asm
	// begin inline asm
	{	
ld.global.ca.u64 %rd5703, [%rd5701];
	}
	// end inline asm
	// begin inline asm
	{	
ld.global.ca.u64 %rd5705, [%rd5703];
	}
	// end inline asm
	// begin inline asm
	{	
ld.global.ca.u64 %rd5707, [%rd5705];
	}
	// end inline asm
	// begin inline asm
	{	
ld.global.ca.u64 %rd5709, [%rd5707];
	}
	// end inline asm
	// begin inline asm
	{	
ld.global.ca.u64 %rd5711, [%rd5709];
	}
	// end inline asm
	// begin inline asm
	{	
ld.global.ca.u64 %rd5713, [%rd5711];
	}
	// end inline asm
	// begin inline asm
	{	
ld.global.ca.u64 %rd5715, [%rd5713];
	}
	// end inline asm
	// begin inline asm
	{	
ld.global.ca.u64 %rd5717, [%rd5715];
	}
	// end inline asm
	// begin inline asm
	{	
ld.global.ca.u64 %rd5719, [%rd5717];
	}
	// end inline asm
	// begin inline asm
	{	
ld.global.ca.u64 %rd5721, [%rd5719];
	}
	// end inline asm
	// begin inline asm
	{	
ld.global.ca.u64 %rd5723, [%rd5721];
	}
	// end inline asm
	// begin inline asm
	{	
ld.global.ca.u64 %rd5725, [%rd5723];
	}
	// end inline asm
	// begin inline asm
	{	
ld.global.ca.u64 %rd5727, [%rd5725];
	}
	// end inline asm
	// begin inline asm
	{	
ld.global.ca.u64 %rd5729, [%rd5727];
	}
	// end inline asm
	// begin inline asm
	{	
ld.global.ca.u64 %rd5731, [%rd5729];
	}
	// end inline asm
	// begin inline asm
	{	
ld.global.ca.u64 %rd5733, [%rd5731];
	}
	// end inline asm
	// begin inline asm
	{	
ld.global.ca.u64 %rd5735, [%rd5733];
	}
	// end inline asm
	// begin inline asm
	{	
ld.global.ca.u64 %rd5737, [%rd5735];
	}
	// end inline asm
	// begin inline asm
	{	
ld.global.ca.u64 %rd5739, [%rd5737];
	}
	// end inline asm
	// begin inline asm
	{	
ld.global.ca.u64 %rd5741, [%rd5739];
	}
	// end inline asm
	// begin inline asm
	{	
ld.global.ca.u64 %rd5743, [%rd5741];
	}
	// end inline asm
	// begin inline asm
	{	
ld.global.ca.u64 %rd5745, [%rd5743];
	}
	// end inline asm
	// begin inline asm
	{	
ld.global.ca.u64 %rd5747, [%rd5745];
	}
	// end inline asm
	// begin inline asm
	{	
ld.global.ca.u64 %rd5749, [%rd5747];
	}
	// end inline asm
	// begin inline asm
	{	
ld.global.ca.u64 %rd5751, [%rd5749];
	}
	// end inline asm
	// begin inline asm
	{	
ld.global.ca.u64 %rd5753, [%rd5751];
	}
	// end inline asm
	// begin inline asm
	{	
ld.global.ca.u64 %rd5755, [%rd5753];
	}
	// end inline asm
	// begin inline asm
	{	
ld.global.ca.u64 %rd5757, [%rd5755];
	}
	// end inline asm
	// begin inline asm
	{	
ld.global.ca.u64 %rd5759, [%rd5757];
	}
	// end inline asm
	// begin inline asm
	{	
ld.global.ca.u64 %rd5761, [%rd5759];
	}
	// end inline asm
	// begin inline asm
	{	
ld.global.ca.u64 %rd5763, [%rd5761];
	}
	// end inline asm
	// begin inline asm
	{	
ld.global.ca.u64 %rd5765, [%rd5763];
	}
	// end inline asm
	// begin inline asm
	{	
ld.global.ca.u64 %rd5767, [%rd5765];
	}
	// end inline asm
	// begin inline asm
	{	
ld.global.ca.u64 %rd5769, [%rd5767];
	}
	// end inline asm
	// begin inline asm
	{	
ld.global.ca.u64 %rd5771, [%rd5769];
	}
	// end inline asm
	// begin inline asm
	{	
ld.global.ca.u64 %rd5773, [%rd5771];
	}
	// end inline asm
	// begin inline asm
	{	
ld.global.ca.u64 %rd5775, [%rd5773];
	}
	// end inline asm
	// begin inline asm
	{	
ld.global.ca.u64 %rd5777, [%rd5775];
	}
	// end inline asm
	// begin inline asm
	{	
ld.global.ca.u64 %rd5779, [%rd5777];
	}
	// end inline asm
	// begin inline asm
	{	
ld.global.ca.u64 %rd5781, [%rd5779];
	}
	// end inline asm
	// begin inline asm
	{	
ld.global.ca.u64 %rd5783, [%rd5781];
	}
	// end inline asm
	// begin inline asm
	{	
ld.global.ca.u64 %rd5785, [%rd5783];
	}
	// end inline asm
	// begin inline asm
	{	
ld.global.ca.u64 %rd5787, [%rd5785];
	}
	// end inline asm
	// begin inline asm
	{	
ld.global.ca.u64 %rd5789, [%rd5787];
	}
	// end inline asm
	// begin inline asm
	{	
ld.global.ca.u64 %rd5791, [%rd5789];
	}
	// end inline asm
	// begin inline asm
	{	
ld.global.ca.u64 %rd5793, [%rd5791];
	}
	// end inline asm
	// begin inline asm
	{	
ld.global.ca.u64 %rd5795, [%rd5793];
	}
	// end inline asm
	// begin inline asm
	{	
ld.global.ca.u64 %rd5797, [%rd5795];
	}
	// end inline asm
	// begin inline asm
	{	
ld.global.ca.u64 %rd5799, [%rd5797];
	}
	// end inline asm
	// begin inline asm
	{	
ld.global.ca.u64 %rd5801, [%rd5799];
	}
	// end inline asm
	// begin inline asm
	{	
ld.global.ca.u64 %rd5803, [%rd5801];
	}
	// end inline asm
	// begin inline asm
	{	
ld.global.ca.u64 %rd5805, [%rd5803];
	}
	// end inline asm
	// begin inline asm
	{	
ld.global.ca.u64 %rd5807, [%rd5805];
	}
	// end inline asm
	// begin inline asm
	{	
ld.global.ca.u64 %rd5809, [%rd5807];
	}
	// end inline asm
	// begin inline asm
	{	
ld.global.ca.u64 %rd5811, [%rd5809];
	}
	// end inline asm
	// begin inline asm
	{	
ld.global.ca.u64 %rd5813, [%rd5811];
	}
	// end inline asm
	// begin inline asm
	{	
ld.global.ca.u64 %rd5815, [%rd5813];
	}
	// end inline asm
	// begin inline asm
	{	
ld.global.ca.u64 %rd5817, [%rd5815];
	}
	// end inline asm
	// begin inline asm
	{	
ld.global.ca.u64 %rd5819, [%rd5817];
	}
	// end inline asm
	// begin inline asm
	{	
ld.global.ca.u64 %rd5821, [%rd5819];
	}
	// end inline asm
	// begin inline asm
	{	
ld.global.ca.u64 %rd5823, [%rd5821];
	}
	// end inline asm
	// begin inline asm
	{	
ld.global.ca.u64 %rd5825, [%rd5823];
	}
	// end inline asm
	// begin inline asm
	{	
ld.global.ca.u64 %rd5827, [%rd5825];
	}
	// end inline asm
	// begin inline asm
	{	
ld.global.ca.u64 %rd5829, [%rd5827];
	}
	// end inline asm
	// begin inline asm
	{	
ld.global.ca.u64 %rd5831, [%rd5829];
	}
	// end inline asm
	// begin inline asm
	{	
ld.global.ca.u64 %rd5833, [%rd5831];
	}
	// end inline asm
	// begin inline asm
	{	
ld.global.ca.u64 %rd5835, [%rd5833];
	}
	// end inline asm
	// begin inline asm
	{	
ld.global.ca.u64 %rd5837, [%rd5835];
	}
	// end inline asm
	// begin inline asm
	{	
ld.global.ca.u64 %rd5839, [%rd5837];
	}
	// end inline asm
	// begin inline asm
	{	
ld.global.ca.u64 %rd5841, [%rd5839];
	}
	// end inline asm
	// begin inline asm
	{	
ld.global.ca.u64 %rd5843, [%rd5841];
	}
	// end inline asm
	// begin inline asm
	{	
ld.global.ca.u64 %rd5845, [%rd5843];
	}
	// end inline asm
	// begin inline asm
	{	
ld.global.ca.u64 %rd5847, [%rd5845];
	}
	// end inline asm
	// begin inline asm
	{	
ld.global.ca.u64 %rd5849, [%rd5847];
	}
	// end inline asm
	// begin inline asm
	{	
ld.global.ca.u64 %rd5851, [%rd5849];
	}
	// end inline asm
	// begin inline asm
	{	
ld.global.ca.u64 %rd5853, [%rd5851];
	}
	// end inline asm
	// begin inline asm
	{	
ld.global.ca.u64 %rd5855, [%rd5853];
	}
	// end inline asm
	// begin inline asm
	{	
ld.global.ca.u64 %rd5857, [%rd5855];
	}
	// end inline asm
	// begin inline asm
	{	
ld.global.ca.u64 %rd5859, [%rd5857];
	}
	// end inline asm
	// begin inline asm
	{	
ld.global.ca.u64 %rd5861, [%rd5859];
	}
	// end inline asm
	// begin inline asm
	{	
ld.global.ca.u64 %rd5863, [%rd5861];
	}
	// end inline asm
	// begin inline asm
	{	
ld.global.ca.u64 %rd5865, [%rd5863];
	}
	// end inline asm
	// begin inline asm
	{	
ld.global.ca.u64 %rd5867, [%rd5865];
	}
	// end inline asm
	// begin inline asm
	{	
ld.global.ca.u64 %rd5869, [%rd5867];
	}
	// end inline asm
	// begin inline asm
	{	
ld.global.ca.u64 %rd5871, [%rd5869];
	}
	// end inline asm
	// begin inline asm
	{	
ld.global.ca.u64 %rd5873, [%rd5871];
	}
	// end inline asm
	// begin inline asm
	{	
ld.global.ca.u64 %rd5875, [%rd5873];
	}
	// end inline asm
	// begin inline asm
	{	
ld.global.ca.u64 %rd5877, [%rd5875];
	}
	// end inline asm
	// begin inline asm
	{	
ld.global.ca.u64 %rd5879, [%rd5877];
	}
	// end inline asm
	// begin inline asm
	{	
ld.global.ca.u64 %rd5881, [%rd5879];
	}
	// end inline asm
	// begin inline asm
	{	
ld.global.ca.u64 %rd5883, [%rd5881];
	}
	// end inline asm
	// begin inline asm
	{	
ld.global.ca.u64 %rd5885, [%rd5883];
	}
	// end inline asm
	// begin inline asm
	{	
ld.global.ca.u64 %rd5887, [%rd5885];
	}
	// end inline asm
	// begin inline asm
	{	
ld.global.ca.u64 %rd5889, [%rd5887];
	}
	// end inline asm
	// begin inline asm
	{	
ld.global.ca.u64 %rd5891, [%rd5889];
	}
	// end inline asm
	// begin inline asm
	{	
ld.global.ca.u64 %rd5893, [%rd5891];
	}
	// end inline asm
	// begin inline asm
	{	
ld.global.ca.u64 %rd5895, [%rd5893];
	}
	// end inline asm
	// begin inline asm
	{	
ld.global.ca.u64 %rd5897, [%rd5895];
	}
	// end inline asm
	// begin inline asm
	{	
ld.global.ca.u64 %rd5899, [%rd5897];
	}
	// end inline asm
	// begin inline asm
	{	
ld.global.ca.u64 %rd5901, [%rd5899];
	}
	// end inline asm
	// begin inline asm
	{	
ld.global.ca.u64 %rd5903, [%rd5901];
	}
	// end inline asm
	// begin inline asm
	{	
ld.global.ca.u64 %rd5905, [%rd5903];
	}
	// end inline asm
	// begin inline asm
	{	
ld.global.ca.u64 %rd5907, [%rd5905];
	}
	// end inline asm
	// begin inline asm
	{	
ld.global.ca.u64 %rd5909, [%rd5907];
	}
	// end inline asm
	// begin inline asm
	{	
ld.global.ca.u64 %rd5911, [%rd5909];
	}
	// end inline asm
	// begin inline asm
	{	
ld.global.ca.u64 %rd5913, [%rd5911];
	}
	// end inline asm
	// begin inline asm
	{	
ld.global.ca.u64 %rd5915, [%rd5913];
	}
	// end inline asm
	// begin inline asm
	{	
ld.global.ca.u64 %rd5917, [%rd5915];
	}
	// end inline asm
	// begin inline asm
	{	
ld.global.ca.u64 %rd5919, [%rd5917];
	}
	// end inline asm
	// begin inline asm
	{	
ld.global.ca.u64 %rd5921, [%rd5919];
	}
	// end inline asm
	// begin inline asm
	{	
ld.global.ca.u64 %rd5923, [%rd5921];
	}
	// end inline asm
	// begin inline asm
	{	
ld.global.ca.u64 %rd5925, [%rd5923];
	}
	// end inline asm
	// begin inline asm
	{	
ld.global.ca.u64 %rd5927, [%rd5925];
	}
	// end inline asm
	// begin inline asm
	{	
ld.global.ca.u64 %rd5929, [%rd5927];
	}
	// end inline asm
	// begin inline asm
	{	
ld.global.ca.u64 %rd5931, [%rd5929];
	}
	// end inline asm
	// begin inline asm
	{	
ld.global.ca.u64 %rd5933, [%rd5931];
	}
	// end inline asm
	// begin inline asm
	{	
ld.global.ca.u64 %rd5935, [%rd5933];
	}
	// end inline asm
	// begin inline asm
	{	
ld.global.ca.u64 %rd5937, [%rd5935];
	}
	// end inline asm
	// begin inline asm
	{	
ld.global.ca.u64 %rd5939, [%rd5937];
	}
	// end inline asm
	// begin inline asm
	{	
ld.global.ca.u64 %rd5941, [%rd5939];
	}
	// end inline asm
	// begin inline asm
	{	
ld.global.ca.u64 %rd5943, [%rd5941];
	}
	// end inline asm
	// begin inline asm
	{	
ld.global.ca.u64 %rd5945, [%rd5943];
	}
	// end inline asm
	// begin inline asm
	{	
ld.global.ca.u64 %rd5947, [%rd5945];
	}
	// end inline asm
	// begin inline asm
	{	
ld.global.ca.u64 %rd5949, [%rd5947];
	}
	// end inline asm
	// begin inline asm
	{	
ld.global.ca.u64 %rd5951, [%rd5949];
	}
	// end inline asm
	// begin inline asm
	{	
ld.global.ca.u64 %rd5953, [%rd5951];
	}
	// end inline asm
	// begin inline asm
	{	
ld.global.ca.u64 %rd5955, [%rd5953];
	}
	// end inline asm
	// begin inline asm
	{	
ld.global.ca.u64 %rd5957, [%rd5955];
	}
	// end inline asm
	// begin inline asm
	{	
ld.global.ca.u64 %rd5959, [%rd5957];
	}
	// end inline asm
	// begin inline asm
	{	
ld.global.ca.u64 %rd5961, [%rd5959];
	}
	// end inline asm
	// begin inline asm
	{	
ld.global.ca.u64 %rd5963, [%rd5961];
	}
	// end inline asm
	// begin inline asm
	{	
ld.global.ca.u64 %rd5965, [%rd5963];
	}
	// end inline asm
	// begin inline asm
	{	
ld.global.ca.u64 %rd5967, [%rd5965];
	}
	// end inline asm
	// begin inline asm
	{	
ld.global.ca.u64 %rd5969, [%rd5967];
	}
	// end inline asm
	// begin inline asm
	{	
ld.global.ca.u64 %rd5971, [%rd5969];
	}
	// end inline asm
	// begin inline asm
	{	
ld.global.ca.u64 %rd5973, [%rd5971];
	}
	// end inline asm
	// begin inline asm
	{	
ld.global.ca.u64 %rd5975, [%rd5973];
	}
	// end inline asm
	// begin inline asm
	{	
ld.global.ca.u64 %rd5977, [%rd5975];
	}
	// end inline asm
	// begin inline asm
	{	
ld.global.ca.u64 %rd5979, [%rd5977];
	}
	// end inline asm
	// begin inline asm
	{	
ld.global.ca.u64 %rd5981, [%rd5979];
	}
	// end inline asm
	// begin inline asm
	{	
ld.global.ca.u64 %rd5983, [%rd5981];
	}
	// end inline asm
	// begin inline asm
	{	
ld.global.ca.u64 %rd5985, [%rd5983];
	}
	// end inline asm
	// begin inline asm
	{	
ld.global.ca.u64 %rd5987, [%rd5985];
	}
	// end inline asm
	// begin inline asm
	{	
ld.global.ca.u64 %rd5989, [%rd5987];
	}
	// end inline asm
	// begin inline asm
	{	
ld.global.ca.u64 %rd5991, [%rd5989];
	}
	// end inline asm
	// begin inline asm
	{	
ld.global.ca.u64 %rd5993, [%rd5991];
	}
	// end inline asm
	// begin inline asm
	{	
ld.global.ca.u64 %rd5995, [%rd5993];
	}
	// end inline asm
	// begin inline asm
	{	
ld.global.ca.u64 %rd5997, [%rd5995];
	}
	// end inline asm
	// begin inline asm
	{	
ld.global.ca.u64 %rd5999, [%rd5997];
	}
	// end inline asm
	// begin inline asm
	{	
ld.global.ca.u64 %rd6001, [%rd5999];
	}
	// end inline asm
	// begin inline asm
	{	
ld.global.ca.u64 %rd6003, [%rd6001];
	}
	// end inline asm
	// begin inline asm
	{	
ld.global.ca.u64 %rd6005, [%rd6003];
	}
	// end inline asm
	// begin inline asm
	{	
ld.global.ca.u64 %rd6007, [%rd6005];
	}
	// end inline asm
	// begin inline asm
	{	
ld.global.ca.u64 %rd6009, [%rd6007];
	}
	// end inline asm
	// begin inline asm
	{	
ld.global.ca.u64 %rd6011, [%rd6009];
	}
	// end inline asm
	// begin inline asm
	{	
ld.global.ca.u64 %rd6013, [%rd6011];
	}
	// end inline asm
	// begin inline asm
	{	
ld.global.ca.u64 %rd6015, [%rd6013];
	}
	// end inline asm
	// begin inline asm
	{	
ld.global.ca.u64 %rd6017, [%rd6015];
	}
	// end inline asm
	// begin inline asm
	{	
ld.global.ca.u64 %rd6019, [%rd6017];
	}
	// end inline asm
	// begin inline asm
	{	
ld.global.ca.u64 %rd6021, [%rd6019];
	}
	// end inline asm
	// begin inline asm
	{	
ld.global.ca.u64 %rd6023, [%rd6021];
	}
	// end inline asm
	// begin inline asm
	{	
ld.global.ca.u64 %rd6025, [%rd6023];
	}
	// end inline asm
	// begin inline asm
	{	
ld.global.ca.u64 %rd6027, [%rd6025];
	}
	// end inline asm
	// begin inline asm
	{	
ld.global.ca.u64 %rd6029, [%rd6027];
	}
	// end inline asm
	// begin inline asm
	{	
ld.global.ca.u64 %rd6031, [%rd6029];
	}
	// end inline asm
	// begin inline asm
	{	
ld.global.ca.u64 %rd6033, [%rd6031];
	}
	// end inline asm
	// begin inline asm
	{	
ld.global.ca.u64 %rd6035, [%rd6033];
	}
	// end inline asm
	// begin inline asm
	{	
ld.global.ca.u64 %rd6037, [%rd6035];
	}
	// end inline asm
	// begin inline asm
	{	
ld.global.ca.u64 %rd6039, [%rd6037];
	}
	// end inline asm
	// begin inline asm
	{	
ld.global.ca.u64 %rd6041, [%rd6039];
	}
	// end inline asm
	// begin inline asm
	{	
ld.global.ca.u64 %rd6043, [%rd6041];
	}
	// end inline asm
	// begin inline asm
	{	
ld.global.ca.u64 %rd6045, [%rd6043];
	}
	// end inline asm
	// begin inline asm
	{	
ld.global.ca.u64 %rd6047, [%rd6045];
	}
	// end inline asm
	// begin inline asm
	{	
ld.global.ca.u64 %rd6049, [%rd6047];
	}
	// end inline asm
	// begin inline asm
	{	
ld.global.ca.u64 %rd6051, [%rd6049];
	}
	// end inline asm
	// begin inline asm
	{	
ld.global.ca.u64 %rd6053, [%rd6051];
	}
	// end inline asm
	// begin inline asm
	{	
ld.global.ca.u64 %rd6055, [%rd6053];
	}
	// end inline asm
	// begin inline asm
	{	
ld.global.ca.u64 %rd6057, [%rd6055];
	}
	// end inline asm
	// begin inline asm
	{	
ld.global.ca.u64 %rd6059, [%rd6057];
	}
	// end inline asm
	// begin inline asm
	{	
ld.global.ca.u64 %rd6061, [%rd6059];
	}
	// end inline asm
	// begin inline asm
	{	
ld.global.ca.u64 %rd6063, [%rd6061];
	}
	// end inline asm
	// begin inline asm
	{	
ld.global.ca.u64 %rd6065, [%rd6063];
	}
	// end inline asm
	// begin inline asm
	{	
ld.global.ca.u64 %rd6067, [%rd6065];
	}
	// end inline asm
	// begin inline asm
	{	
ld.global.ca.u64 %rd6069, [%rd6067];
	}
	// end inline asm
	// begin inline asm
	{	
ld.global.ca.u64 %rd6071, [%rd6069];
	}
	// end inline asm
	// begin inline asm
	{	
ld.global.ca.u64 %rd6073, [%rd6071];
	}
	// end inline asm
	// begin inline asm
	{	
ld.global.ca.u64 %rd6075, [%rd6073];
	}
	// end inline asm
	// begin inline asm
	{	
ld.global.ca.u64 %rd6077, [%rd6075];
	}
	// end inline asm
	// begin inline asm
	{	
ld.global.ca.u64 %rd6079, [%rd6077];
	}
	// end inline asm
	// begin inline asm
	{	
ld.global.ca.u64 %rd6081, [%rd6079];
	}
	// end inline asm
	// begin inline asm
	{	
ld.global.ca.u64 %rd6083, [%rd6081];
	}
	// end inline asm
	// begin inline asm
	{	
ld.global.ca.u64 %rd6085, [%rd6083];
	}
	// end inline asm
	// begin inline asm
	{	
ld.global.ca.u64 %rd6087, [%rd6085];
	}
	// end inline asm
	// begin inline asm
	{	
ld.global.ca.u64 %rd6089, [%rd6087];
	}
	// end inline asm
	// begin inline asm
	{	
ld.global.ca.u64 %rd6091, [%rd6089];
	}
	// end inline asm
	// begin inline asm
	{	
ld.global.ca.u64 %rd6093, [%rd6091];
	}
	// end inline asm
	// begin inline asm
	{	
ld.global.ca.u64 %rd6095, [%rd6093];
	}
	// end inline asm
	// begin inline asm
	{	
ld.global.ca.u64 %rd6097, [%rd6095];
	}
	// end inline asm
	// begin inline asm
	{	
ld.global.ca.u64 %rd6099, [%rd6097];
	}
	// end inline asm
	// begin inline asm
	{	
ld.global.ca.u64 %rd6101, [%rd6099];
	}
	// end inline asm
	// begin inline asm
	{	
ld.global.ca.u64 %rd6103, [%rd6101];
	}
	// end inline asm
	// begin inline asm
	{	
ld.global.ca.u64 %rd6105, [%rd6103];
	}
	// end inline asm
	// begin inline asm
	{	
ld.global.ca.u64 %rd6107, [%rd6105];
	}
	// end inline asm
	// begin inline asm
	{	
ld.global.ca.u64 %rd6109, [%rd6107];
	}
	// end inline asm
	// begin inline asm
	{	
ld.global.ca.u64 %rd6111, [%rd6109];
	}
	// end inline asm
	// begin inline asm
	{	
ld.global.ca.u64 %rd6113, [%rd6111];
	}
	// end inline asm
	// begin inline asm
	{	
ld.global.ca.u64 %rd6115, [%rd6113];
	}
	// end inline asm
	// begin inline asm
	{	
ld.global.ca.u64 %rd6117, [%rd6115];
	}
	// end inline asm
	// begin inline asm
	{	
ld.global.ca.u64 %rd6119, [%rd6117];
	}
	// end inline asm
	// begin inline asm
	{	
ld.global.ca.u64 %rd6121, [%rd6119];
	}
	// end inline asm
	// begin inline asm
	{	
ld.global.ca.u64 %rd6123, [%rd6121];
	}
	// end inline asm
	// begin inline asm
	{	
ld.global.ca.u64 %rd6125, [%rd6123];
	}
	// end inline asm
	// begin inline asm
	{	
ld.global.ca.u64 %rd6127, [%rd6125];
	}
	// end inline asm
	// begin inline asm
	{	
ld.global.ca.u64 %rd6129, [%rd6127];
	}
	// end inline asm
	// begin inline asm
	{	
ld.global.ca.u64 %rd6131, [%rd6129];
	}
	// end inline asm
	// begin inline asm
	{	
ld.global.ca.u64 %rd6133, [%rd6131];
	}
	// end inline asm
	// begin inline asm
	{	
ld.global.ca.u64 %rd6135, [%rd6133];
	}
	// end inline asm
	// begin inline asm
	{	
ld.global.ca.u64 %rd6137, [%rd6135];
	}
	// end inline asm
	// begin inline asm
	{	
ld.global.ca.u64 %rd6139, [%rd6137];
	}
	// end inline asm
	// begin inline asm
	{	
ld.global.ca.u64 %rd6141, [%rd6139];
	}
	// end inline asm
	// begin inline asm
	{	
ld.global.ca.u64 %rd6143, [%rd6141];
	}
	// end inline asm
	// begin inline asm
	{	
ld.global.ca.u64 %rd6145, [%rd6143];
	}
	// end inline asm
	// begin inline asm
	{	
ld.global.ca.u64 %rd6147, [%rd6145];
	}
	// end inline asm
	// begin inline asm
	{	
ld.global.ca.u64 %rd6149, [%rd6147];
	}
	// end inline asm
	// begin inline asm
	{	
ld.global.ca.u64 %rd6151, [%rd6149];
	}
	// end inline asm
	// begin inline asm
	{	
ld.global.ca.u64 %rd6153, [%rd6151];
	}
	// end inline asm
	// begin inline asm
	{	
ld.global.ca.u64 %rd6155, [%rd6153];
	}
	// end inline asm
	// begin inline asm
	{	
ld.global.ca.u64 %rd6157, [%rd6155];
	}
	// end inline asm
	// begin inline asm
	{	
ld.global.ca.u64 %rd6159, [%rd6157];
	}
	// end inline asm
	// begin inline asm
	{	
ld.global.ca.u64 %rd6161, [%rd6159];
	}
	// end inline asm
	// begin inline asm
	{	
ld.global.ca.u64 %rd6163, [%rd6161];
	}
	// end inline asm
	// begin inline asm
	{	
ld.global.ca.u64 %rd6165, [%rd6163];
	}
	// end inline asm
	// begin inline asm
	{	
ld.global.ca.u64 %rd6167, [%rd6165];
	}
	// end inline asm
	// begin inline asm
	{	
ld.global.ca.u64 %rd6169, [%rd6167];
	}
	// end inline asm
	// begin inline asm
	{	
ld.global.ca.u64 %rd6171, [%rd6169];
	}
	// end inline asm
	// begin inline asm
	{	
ld.global.ca.u64 %rd6173, [%rd6171];
	}
	// end inline asm
	// begin inline asm
	{	
ld.global.ca.u64 %rd6175, [%rd6173];
	}
	// end inline asm
	// begin inline asm
	{	
ld.global.ca.u64 %rd6177, [%rd6175];
	}
	// end inline asm
	// begin inline asm
	{	
ld.global.ca.u64 %rd6179, [%rd6177];
	}
	// end inline asm
	// begin inline asm
	{	
ld.global.ca.u64 %rd6181, [%rd6179];
	}
	// end inline asm
	// begin inline asm
	{	
ld.global.ca.u64 %rd6183, [%rd6181];
	}
	// end inline asm
	// begin inline asm
	{	
ld.global.ca.u64 %rd6185, [%rd6183];
	}
	// end inline asm
	// begin inline asm
	{	
ld.global.ca.u64 %rd6187, [%rd6185];
	}
	// end inline asm
	// begin inline asm
	{	
ld.global.ca.u64 %rd6189, [%rd6187];
	}
	// end inline asm
	// begin inline asm
	{	
ld.global.ca.u64 %rd6191, [%rd6189];
	}
	// end inline asm
	// begin inline asm
	{	
ld.global.ca.u64 %rd6193, [%rd6191];
	}
	// end inline asm
	// begin inline asm
	{	
ld.global.ca.u64 %rd6195, [%rd6193];
	}
	// end inline asm
	// begin inline asm
	{	
ld.global.ca.u64 %rd6197, [%rd6195];
	}
	// end inline asm
	// begin inline asm
	{	
ld.global.ca.u64 %rd6199, [%rd6197];
	}
	// end inline asm
	// begin inline asm
	{	
ld.global.ca.u64 %rd6201, [%rd6199];
	}
	// end inline asm
	// begin inline asm
	{	
ld.global.ca.u64 %rd6203, [%rd6201];
	}
	// end inline asm
	// begin inline asm
	{	
ld.global.ca.u64 %rd6205, [%rd6203];
	}
	// end inline asm
	// begin inline asm
	{	
ld.global.ca.u64 %rd6207, [%rd6205];
	}
	// end inline asm
	// begin inline asm
	{	
ld.global.ca.u64 %rd6209, [%rd6207];
	}
	// end inline asm
	// begin inline asm
	{	
ld.global.ca.u64 %rd6211, [%rd6209];
	}
	// end inline asm
	// begin inline asm
	{	
ld.global.ca.u64 %rd6213, [%rd6211];
	}
	// end inline asm
	// begin inline asm
	{	
ld.global.ca.u64 %rd6215, [%rd6213];
	}
	// end inline asm
	// begin inline asm
	{	
ld.global.ca.u64 %rd6217, [%rd6215];
	}
	// end inline asm
	// begin inline asm
	{	
ld.global.ca.u64 %rd6219, [%rd6217];
	}
	// end inline asm
	// begin inline asm
	{	
ld.global.ca.u64 %rd6221, [%rd6219];
	}
	// end inline asm
	// begin inline asm
	{	
ld.global.ca.u64 %rd6223, [%rd6221];
	}
	// end inline asm
	// begin inline asm
	{	
ld.global.ca.u64 %rd6225, [%rd6223];
	}
	// end inline asm
	// begin inline asm
	{	
ld.global.ca.u64 %rd6227, [%rd6225];
	}
	// end inline asm
	// begin inline asm
	{	
ld.global.ca.u64 %rd6229, [%rd6227];
	}
	// end inline asm
	// begin inline asm
	{	
ld.global.ca.u64 %rd6231, [%rd6229];
	}
	// end inline asm
	// begin inline asm
	{	
ld.global.ca.u64 %rd6233, [%rd6231];
	}
	// end inline asm
	// begin inline asm
	{	
ld.global.ca.u64 %rd6235, [%rd6233];
	}
	// end inline asm
	// begin inline asm
	{	
ld.global.ca.u64 %rd6237, [%rd6235];
	}
	// end inline asm
	// begin inline asm
	{	
ld.global.ca.u64 %rd6239, [%rd6237];
	}
	// end inline asm
	// begin inline asm
	{	
ld.global.ca.u64 %rd6241, [%rd6239];
	}
	// end inline asm
	// begin inline asm
	{	
ld.global.ca.u64 %rd6243, [%rd6241];
	}
	// end inline asm
	// begin inline asm
	{	
ld.global.ca.u64 %rd6245, [%rd6243];
	}
	// end inline asm
	// begin inline asm
	{	
ld.global.ca.u64 %rd6247, [%rd6245];
	}
	// end inline asm
	// begin inline asm
	{	
ld.global.ca.u64 %rd6249, [%rd6247];
	}
	// end inline asm
	// begin inline asm
	{	
ld.global.ca.u64 %rd6251, [%rd6249];
	}
	// end inline asm
	// begin inline asm
	{	
ld.global.ca.u64 %rd6253, [%rd6251];
	}
	// end inline asm
	// begin inline asm
	{	
ld.global.ca.u64 %rd6255, [%rd6253];
	}
	// end inline asm
	// begin inline asm
	{	
ld.global.ca.u64 %rd6257, [%rd6255];
	}
	// end inline asm
	// begin inline asm
	{	
ld.global.ca.u64 %rd6259, [%rd6257];
	}
	// end inline asm
	// begin inline asm
	{	
ld.global.ca.u64 %rd6261, [%rd6259];
	}
	// end inline asm
	// begin inline asm
	{	
ld.global.ca.u64 %rd6263, [%rd6261];
	}
	// end inline asm
	// begin inline asm
	{	
ld.global.ca.u64 %rd6265, [%rd6263];
	}
	// end inline asm
	// begin inline asm
	{	
ld.global.ca.u64 %rd6267, [%rd6265];
	}
	// end inline asm
	// begin inline asm
	{	
ld.global.ca.u64 %rd6269, [%rd6267];
	}
	// end inline asm
	// begin inline asm
	{	
ld.global.ca.u64 %rd6271, [%rd6269];
	}
	// end inline asm
	// begin inline asm
	{	
ld.global.ca.u64 %rd6273, [%rd6271];
	}
	// end inline asm
	// begin inline asm
	{	
ld.global.ca.u64 %rd6275, [%rd6273];
	}
	// end inline asm
	// begin inline asm
	{	
ld.global.ca.u64 %rd6277, [%rd6275];
	}
	// end inline asm
	// begin inline asm
	{	
ld.global.ca.u64 %rd6279, [%rd6277];
	}
	// end inline asm
	// begin inline asm
	{	
ld.global.ca.u64 %rd6281, [%rd6279];
	}
	// end inline asm
	// begin inline asm
	{	
ld.global.ca.u64 %rd6283, [%rd6281];
	}
	// end inline asm
	// begin inline asm
	{	
ld.global.ca.u64 %rd6285, [%rd6283];
	}
	// end inline asm
	// begin inline asm
	{	
ld.global.ca.u64 %rd6287, [%rd6285];
	}
	// end inline asm
	// begin inline asm
	{	
ld.global.ca.u64 %rd6289, [%rd6287];
	}
	// end inline asm
	// begin inline asm
	{	
ld.global.ca.u64 %rd6291, [%rd6289];
	}
	// end inline asm
	// begin inline asm
	{	
ld.global.ca.u64 %rd6293, [%rd6291];
	}
	// end inline asm
	// begin inline asm
	{	
ld.global.ca.u64 %rd6295, [%rd6293];
	}
	// end inline asm
	// begin inline asm
	{	
ld.global.ca.u64 %rd6297, [%rd6295];
	}
	// end inline asm
	// begin inline asm
	{	
ld.global.ca.u64 %rd6299, [%rd6297];
	}
	// end inline asm
	// begin inline asm
	{	
ld.global.ca.u64 %rd6301, [%rd6299];
	}
	// end inline asm
	// begin inline asm
	{	
ld.global.ca.u64 %rd6303, [%rd6301];
	}
	// end inline asm
	// begin inline asm
	{	
ld.global.ca.u64 %rd6305, [%rd6303];
	}
	// end inline asm
	// begin inline asm
	{	
ld.global.ca.u64 %rd6307, [%rd6305];
	}
	// end inline asm
	// begin inline asm
	{	
ld.global.ca.u64 %rd6309, [%rd6307];
	}
	// end inline asm
	// begin inline asm
	{	
ld.global.ca.u64 %rd6311, [%rd6309];
	}
	// end inline asm
	// begin inline asm
	{	
ld.global.ca.u64 %rd6313, [%rd6311];
	}
	// end inline asm
	// begin inline asm
	{	
ld.global.ca.u64 %rd6315, [%rd6313];
	}
	// end inline asm
	// begin inline asm
	{	
ld.global.ca.u64 %rd6317, [%rd6315];
	}
	// end inline asm
	// begin inline asm
	{	
ld.global.ca.u64 %rd6319, [%rd6317];
	}
	// end inline asm
	// begin inline asm
	{	
ld.global.ca.u64 %rd6321, [%rd6319];
	}
	// end inline asm
	// begin inline asm
	{	
ld.global.ca.u64 %rd6323, [%rd6321];
	}
	// end inline asm
	// begin inline asm
	{	
ld.global.ca.u64 %rd6325, [%rd6323];
	}
	// end inline asm
	// begin inline asm
	{	
ld.global.ca.u64 %rd6327, [%rd6325];
	}
	// end inline asm
	// begin inline asm
	{	
ld.global.ca.u64 %rd6329, [%rd6327];
	}
	// end inline asm
	// begin inline asm
	{	
ld.global.ca.u64 %rd6331, [%rd6329];
	}
	// end inline asm
	// begin inline asm
	{	
ld.global.ca.u64 %rd6333, [%rd6331];
	}
	// end inline asm
	// begin inline asm
	{	
ld.global.ca.u64 %rd6335, [%rd6333];
	}
	// end inline asm
	// begin inline asm
	{	
ld.global.ca.u64 %rd6337, [%rd6335];
	}
	// end inline asm
	// begin inline asm
	{	
ld.global.ca.u64 %rd6339, [%rd6337];
	}
	// end inline asm
	// begin inline asm
	{	
ld.global.ca.u64 %rd6341, [%rd6339];
	}
	// end inline asm
	// begin inline asm
	{	
ld.global.ca.u64 %rd6343, [%rd6341];
	}
	// end inline asm
	// begin inline asm
	{	
ld.global.ca.u64 %rd6345, [%rd6343];
	}
	// end inline asm
	// begin inline asm
	{	
ld.global.ca.u64 %rd6347, [%rd6345];
	}
	// end inline asm
	// begin inline asm
	{	
ld.global.ca.u64 %rd6349, [%rd6347];
	}
	// end inline asm
	// begin inline asm
	{	
ld.global.ca.u64 %rd6351, [%rd6349];
	}
	// end inline asm
	// begin inline asm
	{	
ld.global.ca.u64 %rd6353, [%rd6351];
	}
	// end inline asm
	// begin inline asm
	{	
ld.global.ca.u64 %rd6355, [%rd6353];
	}
	// end inline asm
	// begin inline asm
	{	
ld.global.ca.u64 %rd6357, [%rd6355];
	}
	// end inline asm
	// begin inline asm
	{	
ld.global.ca.u64 %rd6359, [%rd6357];
	}
	// end inline asm
	// begin inline asm
	{	
ld.global.ca.u64 %rd6361, [%rd6359];
	}
	// end inline asm
	// begin inline asm
	{	
ld.global.ca.u64 %rd6363, [%rd6361];
	}
	// end inline asm
	// begin inline asm
	{	
ld.global.ca.u64 %rd6365, [%rd6363];
	}
	// end inline asm
	// begin inline asm
	{	
ld.global.ca.u64 %rd6367, [%rd6365];
	}
	// end inline asm
	// begin inline asm
	{	
ld.global.ca.u64 %rd6369, [%rd6367];
	}
	// end inline asm
	// begin inline asm
	{	
ld.global.ca.u64 %rd6371, [%rd6369];
	}
	// end inline asm
	// begin inline asm
	{	
ld.global.ca.u64 %rd6373, [%rd6371];
	}
	// end inline asm
	// begin inline asm
	{	
ld.global.ca.u64 %rd6375, [%rd6373];
	}
	// end inline asm
	// begin inline asm
	{	
ld.global.ca.u64 %rd6377, [%rd6375];
	}
	// end inline asm
	// begin inline asm
	{	
ld.global.ca.u64 %rd6379, [%rd6377];
	}
	// end inline asm
	// begin inline asm
	{	
ld.global.ca.u64 %rd6381, [%rd6379];
	}
	// end inline asm
	// begin inline asm
	{	
ld.global.ca.u64 %rd6383, [%rd6381];
	}
	// end inline asm
	// begin inline asm
	{	
ld.global.ca.u64 %rd6385, [%rd6383];
	}
	// end inline asm
	// begin inline asm
	{	
ld.global.ca.u64 %rd6387, [%rd6385];
	}
	// end inline asm
	// begin inline asm
	{	
ld.global.ca.u64 %rd6389, [%rd6387];
	}
	// end inline asm
	// begin inline asm
	{	
ld.global.ca.u64 %rd6391, [%rd6389];
	}
	// end inline asm
	// begin inline asm
	{	
ld.global.ca.u64 %rd6393, [%rd6391];
	}
	// end inline asm
	// begin inline asm
	{	
ld.global.ca.u64 %rd6395, [%rd6393];
	}
	// end inline asm
	// begin inline asm
	{	
ld.global.ca.u64 %rd6397, [%rd6395];
	}
	// end inline asm
	// begin inline asm
	{	
ld.global.ca.u64 %rd6399, [%rd6397];
	}
	// end inline asm
	// begin inline asm
	{	
ld.global.ca.u64 %rd6401, [%rd6399];
	}
	// end inline asm
	// begin inline asm
	{	
ld.global.ca.u64 %rd6403, [%rd6401];
	}
	// end inline asm
	// begin inline asm
	{	
ld.global.ca.u64 %rd6405, [%rd6403];
	}
	// end inline asm
	// begin inline asm
	{	
ld.global.ca.u64 %rd6407, [%rd6405];
	}
	// end inline asm
	// begin inline asm
	{	
ld.global.ca.u64 %rd6409, [%rd6407];
	}
	// end inline asm
	// begin inline asm
	{	
ld.global.ca.u64 %rd6411, [%rd6409];
	}
	// end inline asm
	// begin inline asm
	{	
ld.global.ca.u64 %rd6413, [%rd6411];
	}
	// end inline asm
	// begin inline asm
	{	
ld.global.ca.u64 %rd6415, [%rd6413];
	}
	// end inline asm
	// begin inline asm
	{	
ld.global.ca.u64 %rd6417, [%rd6415];
	}
	// end inline asm
	// begin inline asm
	{	
ld.global.ca.u64 %rd6419, [%rd6417];
	}
	// end inline asm
	// begin inline asm
	{	
ld.global.ca.u64 %rd6421, [%rd6419];
	}
	// end inline asm
	// begin inline asm
	{	
ld.global.ca.u64 %rd6423, [%rd6421];
	}
	// end inline asm
	// begin inline asm
	{	
ld.global.ca.u64 %rd6425, [%rd6423];
	}
	// end inline asm
	// begin inline asm
	{	
ld.global.ca.u64 %rd6427, [%rd6425];
	}
	// end inline asm
	// begin inline asm
	{	
ld.global.ca.u64 %rd6429, [%rd6427];
	}
	// end inline asm
	// begin inline asm
	{	
ld.global.ca.u64 %rd6431, [%rd6429];
	}
	// end inline asm
	// begin inline asm
	{	
ld.global.ca.u64 %rd6433, [%rd6431];
	}
	// end inline asm
	// begin inline asm
	{	
ld.global.ca.u64 %rd6435, [%rd6433];
	}
	// end inline asm
	// begin inline asm
	{	
ld.global.ca.u64 %rd6437, [%rd6435];
	}
	// end inline asm
	// begin inline asm
	{	
ld.global.ca.u64 %rd6439, [%rd6437];
	}
	// end inline asm
	// begin inline asm
	{	
ld.global.ca.u64 %rd6441, [%rd6439];
	}
	// end inline asm
	// begin inline asm
	{	
ld.global.ca.u64 %rd6443, [%rd6441];
	}
	// end inline asm
	// begin inline asm
	{	
ld.global.ca.u64 %rd6445, [%rd6443];
	}
	// end inline asm
	// begin inline asm
	{	
ld.global.ca.u64 %rd6447, [%rd6445];
	}
	// end inline asm
	// begin inline asm
	{	
ld.global.ca.u64 %rd6449, [%rd6447];
	}
	// end inline asm
	// begin inline asm
	{	
ld.global.ca.u64 %rd6451, [%rd6449];
	}
	// end inline asm
	// begin inline asm
	{	
ld.global.ca.u64 %rd6453, [%rd6451];
	}
	// end inline asm
	// begin inline asm
	{	
ld.global.ca.u64 %rd6455, [%rd6453];
	}
	// end inline asm
	// begin inline asm
	{	
ld.global.ca.u64 %rd6457, [%rd6455];
	}
	// end inline asm
	// begin inline asm
	{	
ld.global.ca.u64 %rd6459, [%rd6457];
	}
	// end inline asm
	// begin inline asm
	{	
ld.global.ca.u64 %rd6461, [%rd6459];
	}
	// end inline asm
	// begin inline asm
	{	
ld.global.ca.u64 %rd6463, [%rd6461];
	}
	// end inline asm
	// begin inline asm
	{	
ld.global.ca.u64 %rd6465, [%rd6463];
	}
	// end inline asm
	// begin inline asm
	{	
ld.global.ca.u64 %rd6467, [%rd6465];
	}
	// end inline asm
	// begin inline asm
	{	
ld.global.ca.u64 %rd6469, [%rd6467];
	}
	// end inline asm
	// begin inline asm
	{	
ld.global.ca.u64 %rd6471, [%rd6469];
	}
	// end inline asm
	// begin inline asm
	{	
ld.global.ca.u64 %rd6473, [%rd6471];
	}
	// end inline asm
	// begin inline asm
	{	
ld.global.ca.u64 %rd6475, [%rd6473];
	}
	// end inline asm
	// begin inline asm
	{	
ld.global.ca.u64 %rd6477, [%rd6475];
	}
	// end inline asm
	// begin inline asm
	{	
ld.global.ca.u64 %rd6479, [%rd6477];
	}
	// end inline asm
	// begin inline asm
	{	
ld.global.ca.u64 %rd6481, [%rd6479];
	}
	// end inline asm
	// begin inline asm
	{	
ld.global.ca.u64 %rd6483, [%rd6481];
	}
	// end inline asm
	// begin inline asm
	{	
ld.global.ca.u64 %rd6485, [%rd6483];
	}
	// end inline asm
	// begin inline asm
	{	
ld.global.ca.u64 %rd6487, [%rd6485];
	}
	// end inline asm
	// begin inline asm
	{	
ld.global.ca.u64 %rd6489, [%rd6487];
	}
	// end inline asm
	// begin inline asm
	{	
ld.global.ca.u64 %rd6491, [%rd6489];
	}
	// end inline asm
	// begin inline asm
	{	
ld.global.ca.u64 %rd6493, [%rd6491];
	}
	// end inline asm
	// begin inline asm
	{	
ld.global.ca.u64 %rd6495, [%rd6493];
	}
	// end inline asm
	// begin inline asm
	{	
ld.global.ca.u64 %rd6497, [%rd6495];
	}
	// end inline asm
	// begin inline asm
	{	
ld.global.ca.u64 %rd6499, [%rd6497];
	}
	// end inline asm
	// begin inline asm
	{	
ld.global.ca.u64 %rd6501, [%rd6499];
	}
	// end inline asm
	// begin inline asm
	{	
ld.global.ca.u64 %rd6503, [%rd6501];
	}
	// end inline asm
	// begin inline asm
	{	
ld.global.ca.u64 %rd6505, [%rd6503];
	}
	// end inline asm
	// begin inline asm
	{	
ld.global.ca.u64 %rd6507, [%rd6505];
	}
	// end inline asm
	// begin inline asm
	{	
ld.global.ca.u64 %rd6509, [%rd6507];
	}
	// end inline asm
	// begin inline asm
	{	
ld.global.ca.u64 %rd6511, [%rd6509];
	}
	// end inline asm
	// begin inline asm
	{	
ld.global.ca.u64 %rd6513, [%rd6511];
	}
	// end inline asm
	// begin inline asm
	{	
ld.global.ca.u64 %rd6515, [%rd6513];
	}
	// end inline asm
	// begin inline asm
	{	
ld.global.ca.u64 %rd6517, [%rd6515];
	}
	// end inline asm
	// begin inline asm
	{	
ld.global.ca.u64 %rd6519, [%rd6517];
	}
	// end inline asm
	// begin inline asm
	{	
ld.global.ca.u64 %rd6521, [%rd6519];
	}
	// end inline asm
	// begin inline asm
	{	
ld.global.ca.u64 %rd6523, [%rd6521];
	}
	// end inline asm
	// begin inline asm
	{	
ld.global.ca.u64 %rd6525, [%rd6523];
	}
	// end inline asm
	// begin inline asm
	{	
ld.global.ca.u64 %rd6527, [%rd6525];
	}
	// end inline asm
	// begin inline asm
	{	
ld.global.ca.u64 %rd6529, [%rd6527];
	}
	// end inline asm
	// begin inline asm
	{	
ld.global.ca.u64 %rd6531, [%rd6529];
	}
	// end inline asm
	// begin inline asm
	{	
ld.global.ca.u64 %rd6533, [%rd6531];
	}
	// end inline asm
	// begin inline asm
	{	
ld.global.ca.u64 %rd6535, [%rd6533];
	}
	// end inline asm
	// begin inline asm
	{	
ld.global.ca.u64 %rd6537, [%rd6535];
	}
	// end inline asm
	// begin inline asm
	{	
ld.global.ca.u64 %rd6539, [%rd6537];
	}
	// end inline asm
	// begin inline asm
	{	
ld.global.ca.u64 %rd6541, [%rd6539];
	}
	// end inline asm
	// begin inline asm
	{	
ld.global.ca.u64 %rd6543, [%rd6541];
	}
	// end inline asm
	// begin inline asm
	{	
ld.global.ca.u64 %rd6545, [%rd6543];
	}
	// end inline asm
	// begin inline asm
	{	
ld.global.ca.u64 %rd6547, [%rd6545];
	}
	// end inline asm
	// begin inline asm
	{	
ld.global.ca.u64 %rd6549, [%rd6547];
	}
	// end inline asm
	// begin inline asm
	{	
ld.global.ca.u64 %rd6551, [%rd6549];
	}
	// end inline asm
	// begin inline asm
	{	
ld.global.ca.u64 %rd6553, [%rd6551];
	}
	// end inline asm
	// begin inline asm
	{	
ld.global.ca.u64 %rd6555, [%rd6553];
	}
	// end inline asm
	// begin inline asm
	{	
ld.global.ca.u64 %rd6557, [%rd6555];
	}
	// end inline asm
	// begin inline asm
	{	
ld.global.ca.u64 %rd6559, [%rd6557];
	}
	// end inline asm
	// begin inline asm
	{	
ld.global.ca.u64 %rd6561, [%rd6559];
	}
	// end inline asm
	// begin inline asm
	{	
ld.global.ca.u64 %rd6563, [%rd6561];
	}
	// end inline asm
	// begin inline asm
	{	
ld.global.ca.u64 %rd6565, [%rd6563];
	}
	// end inline asm
	// begin inline asm
	{	
ld.global.ca.u64 %rd6567, [%rd6565];
	}
	// end inline asm
	// begin inline asm
	{	
ld.global.ca.u64 %rd6569, [%rd6567];
	}
	// end inline asm
	// begin inline asm
	{	
ld.global.ca.u64 %rd6571, [%rd6569];
	}
	// end inline asm
	// begin inline asm
	{	
ld.global.ca.u64 %rd6573, [%rd6571];
	}
	// end inline asm
	// begin inline asm
	{	
ld.global.ca.u64 %rd6575, [%rd6573];
	}
	// end inline asm
	// begin inline asm
	{	
ld.global.ca.u64 %rd6577, [%rd6575];
	}
	// end inline asm
	// begin inline asm
	{	
ld.global.ca.u64 %rd6579, [%rd6577];
	}
	// end inline asm
	// begin inline asm
	{	
ld.global.ca.u64 %rd6581, [%rd6579];
	}
	// end inline asm
	// begin inline asm
	{	
ld.global.ca.u64 %rd6583, [%rd6581];
	}
	// end inline asm
	// begin inline asm
	{	
ld.global.ca.u64 %rd6585, [%rd6583];
	}
	// end inline asm
	// begin inline asm
	{	
ld.global.ca.u64 %rd6587, [%rd6585];
	}
	// end inline asm
	// begin inline asm
	{	
ld.global.ca.u64 %rd6589, [%rd6587];
	}
	// end inline asm
	// begin inline asm
	{	
ld.global.ca.u64 %rd6591, [%rd6589];
	}
	// end inline asm
	// begin inline asm
	{	
ld.global.ca.u64 %rd6593, [%rd6591];
	}
	// end inline asm
	// begin inline asm
	{	
ld.global.ca.u64 %rd6595, [%rd6593];
	}
	// end inline asm
	// begin inline asm
	{	
ld.global.ca.u64 %rd6597, [%rd6595];
	}
	// end inline asm
	// begin inline asm
	{	
ld.global.ca.u64 %rd6599, [%rd6597];
	}
	// end inline asm
	// begin inline asm
	{	
ld.global.ca.u64 %rd6601, [%rd6599];
	}
	// end inline asm
	// begin inline asm
	{	
ld.global.ca.u64 %rd6603, [%rd6601];
	}
	// end inline asm
	// begin inline asm
	{	
ld.global.ca.u64 %rd6605, [%rd6603];
	}
	// end inline asm
	// begin inline asm
	{	
ld.global.ca.u64 %rd6607, [%rd6605];
	}
	// end inline asm
	// begin inline asm
	{	
ld.global.ca.u64 %rd6609, [%rd6607];
	}
	// end inline asm
	// begin inline asm
	{	
ld.global.ca.u64 %rd6611, [%rd6609];
	}
	// end inline asm
	// begin inline asm
	{	
ld.global.ca.u64 %rd6613, [%rd6611];
	}
	// end inline asm
	// begin inline asm
	{	
ld.global.ca.u64 %rd6615, [%rd6613];
	}
	// end inline asm
	// begin inline asm
	{	
ld.global.ca.u64 %rd6617, [%rd6615];
	}
	// end inline asm
	// begin inline asm
	{	
ld.global.ca.u64 %rd6619, [%rd6617];
	}
	// end inline asm
	// begin inline asm
	{	
ld.global.ca.u64 %rd6621, [%rd6619];
	}
	// end inline asm
	// begin inline asm
	{	
ld.global.ca.u64 %rd6623, [%rd6621];
	}
	// end inline asm
	// begin inline asm
	{	
ld.global.ca.u64 %rd6625, [%rd6623];
	}
	// end inline asm
	// begin inline asm
	{	
ld.global.ca.u64 %rd6627, [%rd6625];
	}
	// end inline asm
	// begin inline asm
	{	
ld.global.ca.u64 %rd6629, [%rd6627];
	}
	// end inline asm
	// begin inline asm
	{	
ld.global.ca.u64 %rd6631, [%rd6629];
	}
	// end inline asm
	// begin inline asm
	{	
ld.global.ca.u64 %rd6633, [%rd6631];
	}
	// end inline asm
	// begin inline asm
	{	
ld.global.ca.u64 %rd6635, [%rd6633];
	}
	// end inline asm
	// begin inline asm
	{	
ld.global.ca.u64 %rd6637, [%rd6635];
	}
	// end inline asm
	// begin inline asm
	{	
ld.global.ca.u64 %rd6639, [%rd6637];
	}
	// end inline asm
	// begin inline asm
	{	
ld.global.ca.u64 %rd6641, [%rd6639];
	}
	// end inline asm
	// begin inline asm
	{	
ld.global.ca.u64 %rd6643, [%rd6641];
	}
	// end inline asm
	// begin inline asm
	{	
ld.global.ca.u64 %rd6645, [%rd6643];
	}
	// end inline asm
	// begin inline asm
	{	
ld.global.ca.u64 %rd6647, [%rd6645];
	}
	// end inline asm
	// begin inline asm
	{	
ld.global.ca.u64 %rd6649, [%rd6647];
	}
	// end inline asm
	// begin inline asm
	{	
ld.global.ca.u64 %rd6651, [%rd6649];
	}
	// end inline asm
	// begin inline asm
	{	
ld.global.ca.u64 %rd6653, [%rd6651];
	}
	// end inline asm
	// begin inline asm
	{	
ld.global.ca.u64 %rd6655, [%rd6653];
	}
	// end inline asm
	// begin inline asm
	{	
ld.global.ca.u64 %rd6657, [%rd6655];
	}
	// end inline asm
	// begin inline asm
	{	
ld.global.ca.u64 %rd6659, [%rd6657];
	}
	// end inline asm
	// begin inline asm
	{	
ld.global.ca.u64 %rd6661, [%rd6659];
	}
	// end inline asm
	// begin inline asm
	{	
ld.global.ca.u64 %rd6663, [%rd6661];
	}
	// end inline asm
	// begin inline asm
	{	
ld.global.ca.u64 %rd6665, [%rd6663];
	}
	// end inline asm
	// begin inline asm
	{	
ld.global.ca.u64 %rd6667, [%rd6665];
	}
	// end inline asm
	// begin inline asm
	{	
ld.global.ca.u64 %rd6669, [%rd6667];
	}
	// end inline asm
	// begin inline asm
	{	
ld.global.ca.u64 %rd6671, [%rd6669];
	}
	// end inline asm
	// begin inline asm
	{	
ld.global.ca.u64 %rd6673, [%rd6671];
	}
	// end inline asm
	// begin inline asm
	{	
ld.global.ca.u64 %rd6675, [%rd6673];
	}
	// end inline asm
	// begin inline asm
	{	
ld.global.ca.u64 %rd6677, [%rd6675];
	}
	// end inline asm
	// begin inline asm
	{	
ld.global.ca.u64 %rd6679, [%rd6677];
	}
	// end inline asm
	// begin inline asm
	{	
ld.global.ca.u64 %rd6681, [%rd6679];
	}
	// end inline asm
	// begin inline asm
	{	
ld.global.ca.u64 %rd6683, [%rd6681];
	}
	// end inline asm
	// begin inline asm
	{	
ld.global.ca.u64 %rd6685, [%rd6683];
	}
	// end inline asm
	// begin inline asm
	{	
ld.global.ca.u64 %rd6687, [%rd6685];
	}
	// end inline asm
	// begin inline asm
	{	
ld.global.ca.u64 %rd6689, [%rd6687];
	}
	// end inline asm
	// begin inline asm
	{	
ld.global.ca.u64 %rd6691, [%rd6689];
	}
	// end inline asm
	// begin inline asm
	{	
ld.global.ca.u64 %rd6693, [%rd6691];
	}
	// end inline asm
	// begin inline asm
	{	
ld.global.ca.u64 %rd6695, [%rd6693];
	}
	// end inline asm
	// begin inline asm
	{	
ld.global.ca.u64 %rd6697, [%rd6695];
	}
	// end inline asm
	// begin inline asm
	{	
ld.global.ca.u64 %rd6699, [%rd6697];
	}
	// end inline asm
	// begin inline asm
	{	
ld.global.ca.u64 %rd6701, [%rd6699];
	}
	// end inline asm
	// begin inline asm
	{	
ld.global.ca.u64 %rd6703, [%rd6701];
	}
	// end inline asm
	// begin inline asm
	{	
ld.global.ca.u64 %rd6705, [%rd6703];
	}
	// end inline asm
	// begin inline asm
	{	
ld.global.ca.u64 %rd6707, [%rd6705];
	}
	// end inline asm
	// begin inline asm
	{	
ld.global.ca.u64 %rd6709, [%rd6707];
	}
	// end inline asm
	// begin inline asm
	{	
ld.global.ca.u64 %rd6711, [%rd6709];
	}
	// end inline asm
	// begin inline asm
	{	
ld.global.ca.u64 %rd6713, [%rd6711];
	}
	// end inline asm
	// begin inline asm
	{	
ld.global.ca.u64 %rd6715, [%rd6713];
	}
	// end inline asm
	// begin inline asm
	{	
ld.global.ca.u64 %rd6717, [%rd6715];
	}
	// end inline asm
	// begin inline asm
	{	
ld.global.ca.u64 %rd6719, [%rd6717];
	}
	// end inline asm
	// begin inline asm
	{	
ld.global.ca.u64 %rd6721, [%rd6719];
	}
	// end inline asm
	// begin inline asm
	{	
ld.global.ca.u64 %rd6723, [%rd6721];
	}
	// end inline asm
	// begin inline asm
	{	
ld.global.ca.u64 %rd6725, [%rd6723];
	}
	// end inline asm
	// begin inline asm
	{	
ld.global.ca.u64 %rd6727, [%rd6725];
	}
	// end inline asm
	// begin inline asm
	{	
ld.global.ca.u64 %rd6729, [%rd6727];
	}
	// end inline asm
	// begin inline asm
	{	
ld.global.ca.u64 %rd6731, [%rd6729];
	}
	// end inline asm
	// begin inline asm
	{	
ld.global.ca.u64 %rd6733, [%rd6731];
	}
	// end inline asm
	// begin inline asm
	{	
ld.global.ca.u64 %rd6735, [%rd6733];
	}
	// end inline asm
	// begin inline asm
	{	
ld.global.ca.u64 %rd6737, [%rd6735];
	}
	// end inline asm
	// begin inline asm
	{	
ld.global.ca.u64 %rd6739, [%rd6737];
	}
	// end inline asm
	// begin inline asm
	{	
ld.global.ca.u64 %rd6741, [%rd6739];
	}
	// end inline asm
	// begin inline asm
	{	
ld.global.ca.u64 %rd6743, [%rd6741];
	}
	// end inline asm
	// begin inline asm
	{	
ld.global.ca.u64 %rd6745, [%rd6743];
	}
	// end inline asm
	// begin inline asm
	{	
ld.global.ca.u64 %rd6747, [%rd6745];
	}
	// end inline asm
	// begin inline asm
	{	
ld.global.ca.u64 %rd6749, [%rd6747];
	}
	// end inline asm
	// begin inline asm
	{	
ld.global.ca.u64 %rd6751, [%rd6749];
	}
	// end inline asm
	// begin inline asm
	{	
ld.global.ca.u64 %rd6753, [%rd6751];
	}
	// end inline asm
	// begin inline asm
	{	
ld.global.ca.u64 %rd6755, [%rd6753];
	}
	// end inline asm
	// begin inline asm
	{	
ld.global.ca.u64 %rd6757, [%rd6755];
	}
	// end inline asm
	// begin inline asm
	{	
ld.global.ca.u64 %rd6759, [%rd6757];
	}
	// end inline asm
	// begin inline asm
	{	
ld.global.ca.u64 %rd6761, [%rd6759];
	}
	// end inline asm
	// begin inline asm
	{	
ld.global.ca.u64 %rd6763, [%rd6761];
	}
	// end inline asm
	// begin inline asm
	{	
ld.global.ca.u64 %rd6765, [%rd6763];
	}
	// end inline asm
	// begin inline asm
	{	
ld.global.ca.u64 %rd6767, [%rd6765];
	}
	// end inline asm
	// begin inline asm
	{	
ld.global.ca.u64 %rd6769, [%rd6767];
	}
	// end inline asm
	// begin inline asm
	{	
ld.global.ca.u64 %rd6771, [%rd6769];
	}
	// end inline asm
	// begin inline asm
	{	
ld.global.ca.u64 %rd6773, [%rd6771];
	}
	// end inline asm
	// begin inline asm
	{	
ld.global.ca.u64 %rd6775, [%rd6773];
	}
	// end inline asm
	// begin inline asm
	{	
ld.global.ca.u64 %rd6777, [%rd6775];
	}
	// end inline asm
	// begin inline asm
	{	
ld.global.ca.u64 %rd6779, [%rd6777];
	}
	// end inline asm
	// begin inline asm
	{	
ld.global.ca.u64 %rd6781, [%rd6779];
	}
	// end inline asm
	// begin inline asm
	{	
ld.global.ca.u64 %rd6783, [%rd6781];
	}
	// end inline asm
	// begin inline asm
	{	
ld.global.ca.u64 %rd6785, [%rd6783];
	}
	// end inline asm
	// begin inline asm
	{	
ld.global.ca.u64 %rd6787, [%rd6785];
	}
	// end inline asm
	// begin inline asm
	{	
ld.global.ca.u64 %rd6789, [%rd6787];
	}
	// end inline asm
	// begin inline asm
	{	
ld.global.ca.u64 %rd6791, [%rd6789];
	}
	// end inline asm
	// begin inline asm
	{	
ld.global.ca.u64 %rd6793, [%rd6791];
	}
	// end inline asm
	// begin inline asm
	{	
ld.global.ca.u64 %rd6795, [%rd6793];
	}
	// end inline asm
	// begin inline asm
	{	
ld.global.ca.u64 %rd6797, [%rd6795];
	}
	// end inline asm
	// begin inline asm
	{	
ld.global.ca.u64 %rd6799, [%rd6797];
	}
	// end inline asm
	// begin inline asm
	{	
ld.global.ca.u64 %rd6801, [%rd6799];
	}
	// end inline asm
	// begin inline asm
	{	
ld.global.ca.u64 %rd6803, [%rd6801];
	}
	// end inline asm
	// begin inline asm
	{	
ld.global.ca.u64 %rd6805, [%rd6803];
	}
	// end inline asm
	// begin inline asm
	{	
ld.global.ca.u64 %rd6807, [%rd6805];
	}
	// end inline asm
	// begin inline asm
	{	
ld.global.ca.u64 %rd6809, [%rd6807];
	}
	// end inline asm
	// begin inline asm
	{	
ld.global.ca.u64 %rd6811, [%rd6809];
	}
	// end inline asm
	// begin inline asm
	{	
ld.global.ca.u64 %rd6813, [%rd6811];
	}
	// end inline asm
	// begin inline asm
	{	
ld.global.ca.u64 %rd6815, [%rd6813];
	}
	// end inline asm
	// begin inline asm
	{	
ld.global.ca.u64 %rd6817, [%rd6815];
	}
	// end inline asm
	// begin inline asm
	{	
ld.global.ca.u64 %rd6819, [%rd6817];
	}
	// end inline asm
	// begin inline asm
	{	
ld.global.ca.u64 %rd6821, [%rd6819];
	}
	// end inline asm
	// begin inline asm
	{	
ld.global.ca.u64 %rd6823, [%rd6821];
	}
	// end inline asm
	// begin inline asm
	{	
ld.global.ca.u64 %rd6825, [%rd6823];
	}
	// end inline asm
	// begin inline asm
	{	
ld.global.ca.u64 %rd6827, [%rd6825];
	}
	// end inline asm
	// begin inline asm
	{	
ld.global.ca.u64 %rd6829, [%rd6827];
	}
	// end inline asm
	// begin inline asm
	{	
ld.global.ca.u64 %rd6831, [%rd6829];
	}
	// end inline asm
	// begin inline asm
	{	
ld.global.ca.u64 %rd6833, [%rd6831];
	}
	// end inline asm
	// begin inline asm
	{	
ld.global.ca.u64 %rd6835, [%rd6833];
	}
	// end inline asm
	// begin inline asm
	{	
ld.global.ca.u64 %rd6837, [%rd6835];
	}
	// end inline asm
	// begin inline asm
	{	
ld.global.ca.u64 %rd6839, [%rd6837];
	}
	// end inline asm
	// begin inline asm
	{	
ld.global.ca.u64 %rd6841, [%rd6839];
	}
	// end inline asm
	// begin inline asm
	{	
ld.global.ca.u64 %rd6843, [%rd6841];
	}
	// end inline asm
	// begin inline asm
	{	
ld.global.ca.u64 %rd6845, [%rd6843];
	}
	// end inline asm
	// begin inline asm
	{	
ld.global.ca.u64 %rd6847, [%rd6845];
	}
	// end inline asm
	// begin inline asm
	{	
ld.global.ca.u64 %rd6849, [%rd6847];
	}
	// end inline asm
	// begin inline asm
	{	
ld.global.ca.u64 %rd6851, [%rd6849];
	}
	// end inline asm
	// begin inline asm
	{	
ld.global.ca.u64 %rd6853, [%rd6851];
	}
	// end inline asm
	// begin inline asm
	{	
ld.global.ca.u64 %rd6855, [%rd6853];
	}
	// end inline asm
	// begin inline asm
	{	
ld.global.ca.u64 %rd6857, [%rd6855];
	}
	// end inline asm
	// begin inline asm
	{	
ld.global.ca.u64 %rd6859, [%rd6857];
	}
	// end inline asm
	// begin inline asm
	{	
ld.global.ca.u64 %rd6861, [%rd6859];
	}
	// end inline asm
	// begin inline asm
	{	
ld.global.ca.u64 %rd6863, [%rd6861];
	}
	// end inline asm
	// begin inline asm
	{	
ld.global.ca.u64 %rd6865, [%rd6863];
	}
	// end inline asm
	// begin inline asm
	{	
ld.global.ca.u64 %rd6867, [%rd6865];
	}
	// end inline asm
	// begin inline asm
	{	
ld.global.ca.u64 %rd6869, [%rd6867];
	}
	// end inline asm
	// begin inline asm
	{	
ld.global.ca.u64 %rd6871, [%rd6869];
	}
	// end inline asm
	// begin inline asm
	{	
ld.global.ca.u64 %rd6873, [%rd6871];
	}
	// end inline asm
	// begin inline asm
	{	
ld.global.ca.u64 %rd6875, [%rd6873];
	}
	// end inline asm
	// begin inline asm
	{	
ld.global.ca.u64 %rd6877, [%rd6875];
	}
	// end inline asm
	// begin inline asm
	{	
ld.global.ca.u64 %rd6879, [%rd6877];
	}
	// end inline asm
	// begin inline asm
	{	
ld.global.ca.u64 %rd6881, [%rd6879];
	}
	// end inline asm
	// begin inline asm
	{	
ld.global.ca.u64 %rd6883, [%rd6881];
	}
	// end inline asm
	// begin inline asm
	{	
ld.global.ca.u64 %rd6885, [%rd6883];
	}
	// end inline asm
	// begin inline asm
	{	
ld.global.ca.u64 %rd6887, [%rd6885];
	}
	// end inline asm
	// begin inline asm
	{	
ld.global.ca.u64 %rd6889, [%rd6887];
	}
	// end inline asm
	// begin inline asm
	{	
ld.global.ca.u64 %rd6891, [%rd6889];
	}
	// end inline asm
	// begin inline asm
	{	
ld.global.ca.u64 %rd6893, [%rd6891];
	}
	// end inline asm
	// begin inline asm
	{	
ld.global.ca.u64 %rd6895, [%rd6893];
	}
	// end inline asm
	// begin inline asm
	{	
ld.global.ca.u64 %rd6897, [%rd6895];
	}
	// end inline asm
	// begin inline asm
	{	
ld.global.ca.u64 %rd6899, [%rd6897];
	}
	// end inline asm
	// begin inline asm
	{	
ld.global.ca.u64 %rd6901, [%rd6899];
	}
	// end inline asm
	// begin inline asm
	{	
ld.global.ca.u64 %rd6903, [%rd6901];
	}
	// end inline asm
	// begin inline asm
	{	
ld.global.ca.u64 %rd6905, [%rd6903];
	}
	// end inline asm
	// begin inline asm
	{	
ld.global.ca.u64 %rd6907, [%rd6905];
	}
	// end inline asm
	// begin inline asm
	{	
ld.global.ca.u64 %rd6909, [%rd6907];
	}
	// end inline asm
	// begin inline asm
	{	
ld.global.ca.u64 %rd6911, [%rd6909];
	}
	// end inline asm
	// begin inline asm
	{	
ld.global.ca.u64 %rd6913, [%rd6911];
	}
	// end inline asm
	// begin inline asm
	{	
ld.global.ca.u64 %rd6915, [%rd6913];
	}
	// end inline asm
	// begin inline asm
	{	
ld.global.ca.u64 %rd6917, [%rd6915];
	}
	// end inline asm
	// begin inline asm
	{	
ld.global.ca.u64 %rd6919, [%rd6917];
	}
	// end inline asm
	// begin inline asm
	{	
ld.global.ca.u64 %rd6921, [%rd6919];
	}
	// end inline asm
	// begin inline asm
	{	
ld.global.ca.u64 %rd6923, [%rd6921];
	}
	// end inline asm
	// begin inline asm
	{	
ld.global.ca.u64 %rd6925, [%rd6923];
	}
	// end inline asm
	// begin inline asm
	{	
ld.global.ca.u64 %rd6927, [%rd6925];
	}
	// end inline asm
	// begin inline asm
	{	
ld.global.ca.u64 %rd6929, [%rd6927];
	}
	// end inline asm
	// begin inline asm
	{	
ld.global.ca.u64 %rd6931, [%rd6929];
	}
	// end inline asm
	// begin inline asm
	{	
ld.global.ca.u64 %rd6933, [%rd6931];
	}
	// end inline asm
	// begin inline asm
	{	
ld.global.ca.u64 %rd6935, [%rd6933];
	}
	// end inline asm
	// begin inline asm
	{	
ld.global.ca.u64 %rd6937, [%rd6935];
	}
	// end inline asm
	// begin inline asm
	{	
ld.global.ca.u64 %rd6939, [%rd6937];
	}
	// end inline asm
	// begin inline asm
	{	
ld.global.ca.u64 %rd6941, [%rd6939];
	}
	// end inline asm
	// begin inline asm
	{	
ld.global.ca.u64 %rd6943, [%rd6941];
	}
	// end inline asm
	// begin inline asm
	{	
ld.global.ca.u64 %rd6945, [%rd6943];
	}
	// end inline asm
	// begin inline asm
	{	
ld.global.ca.u64 %rd6947, [%rd6945];
	}
	// end inline asm
	// begin inline asm
	{	
ld.global.ca.u64 %rd6949, [%rd6947];
	}
	// end inline asm
	// begin inline asm
	{	
ld.global.ca.u64 %rd6951, [%rd6949];
	}
	// end inline asm
	// begin inline asm
	{	
ld.global.ca.u64 %rd6953, [%rd6951];
	}
	// end inline asm
	// begin inline asm
	{	
ld.global.ca.u64 %rd6955, [%rd6953];
	}
	// end inline asm
	// begin inline asm
	{	
ld.global.ca.u64 %rd6957, [%rd6955];
	}
	// end inline asm
	// begin inline asm
	{	
ld.global.ca.u64 %rd6959, [%rd6957];
	}
	// end inline asm
	// begin inline asm
	{	
ld.global.ca.u64 %rd6961, [%rd6959];
	}
	// end inline asm
	// begin inline asm
	{	
ld.global.ca.u64 %rd6963, [%rd6961];
	}
	// end inline asm
	// begin inline asm
	{	
ld.global.ca.u64 %rd6965, [%rd6963];
	}
	// end inline asm
	// begin inline asm
	{	
ld.global.ca.u64 %rd6967, [%rd6965];
	}
	// end inline asm
	// begin inline asm
	{	
ld.global.ca.u64 %rd6969, [%rd6967];
	}
	// end inline asm
	// begin inline asm
	{	
ld.global.ca.u64 %rd6971, [%rd6969];
	}
	// end inline asm
	// begin inline asm
	{	
ld.global.ca.u64 %rd6973, [%rd6971];
	}
	// end inline asm
	// begin inline asm
	{	
ld.global.ca.u64 %rd6975, [%rd6973];
	}
	// end inline asm
	// begin inline asm
	{	
ld.global.ca.u64 %rd6977, [%rd6975];
	}
	// end inline asm
	// begin inline asm
	{	
ld.global.ca.u64 %rd6979, [%rd6977];
	}
	// end inline asm
	// begin inline asm
	{	
ld.global.ca.u64 %rd6981, [%rd6979];
	}
	// end inline asm
	// begin inline asm
	{	
ld.global.ca.u64 %rd6983, [%rd6981];
	}
	// end inline asm
	// begin inline asm
	{	
ld.global.ca.u64 %rd6985, [%rd6983];
	}
	// end inline asm
	// begin inline asm
	{	
ld.global.ca.u64 %rd6987, [%rd6985];
	}
	// end inline asm
	// begin inline asm
	{	
ld.global.ca.u64 %rd6989, [%rd6987];
	}
	// end inline asm
	// begin inline asm
	{	
ld.global.ca.u64 %rd6991, [%rd6989];
	}
	// end inline asm
	// begin inline asm
	{	
ld.global.ca.u64 %rd6993, [%rd6991];
	}
	// end inline asm
	// begin inline asm
	{	
ld.global.ca.u64 %rd6995, [%rd6993];
	}
	// end inline asm
	// begin inline asm
	{	
ld.global.ca.u64 %rd6997, [%rd6995];
	}
	// end inline asm
	// begin inline asm
	{	
ld.global.ca.u64 %rd6999, [%rd6997];
	}
	// end inline asm
	// begin inline asm
	{	
ld.global.ca.u64 %rd7001, [%rd6999];
	}
	// end inline asm
	// begin inline asm
	{	
ld.global.ca.u64 %rd7003, [%rd7001];
	}
	// end inline asm
	// begin inline asm
	{	
ld.global.ca.u64 %rd7005, [%rd7003];
	}
	// end inline asm
	// begin inline asm
	{	
ld.global.ca.u64 %rd7007, [%rd7005];
	}
	// end inline asm
	// begin inline asm
	{	
ld.global.ca.u64 %rd7009, [%rd7007];
	}
	// end inline asm
	// begin inline asm
	{	
ld.global.ca.u64 %rd7011, [%rd7009];
	}
	// end inline asm
	// begin inline asm
	{	
ld.global.ca.u64 %rd7013, [%rd7011];
	}
	// end inline asm
	// begin inline asm
	{	
ld.global.ca.u64 %rd7015, [%rd7013];
	}
	// end inline asm
	// begin inline asm
	{	
ld.global.ca.u64 %rd7017, [%rd7015];
	}
	// end inline asm
	// begin inline asm
	{	
ld.global.ca.u64 %rd7019, [%rd7017];
	}
	// end inline asm
	// begin inline asm
	{	
ld.global.ca.u64 %rd7021, [%rd7019];
	}
	// end inline asm
	// begin inline asm
	{	
ld.global.ca.u64 %rd7023, [%rd7021];
	}
	// end inline asm
	// begin inline asm
	{	
ld.global.ca.u64 %rd7025, [%rd7023];
	}
	// end inline asm
	// begin inline asm
	{	
ld.global.ca.u64 %rd7027, [%rd7025];
	}
	// end inline asm
	// begin inline asm
	{	
ld.global.ca.u64 %rd7029, [%rd7027];
	}
	// end inline asm
	// begin inline asm
	{	
ld.global.ca.u64 %rd7031, [%rd7029];
	}
	// end inline asm
	// begin inline asm
	{	
ld.global.ca.u64 %rd7033, [%rd7031];
	}
	// end inline asm
	// begin inline asm
	{	
ld.global.ca.u64 %rd7035, [%rd7033];
	}
	// end inline asm
	// begin inline asm
	{	
ld.global.ca.u64 %rd7037, [%rd7035];
	}
	// end inline asm
	// begin inline asm
	{	
ld.global.ca.u64 %rd7039, [%rd7037];
	}
	// end inline asm
	// begin inline asm
	{	
ld.global.ca.u64 %rd7041, [%rd7039];
	}
	// end inline asm
	// begin inline asm
	{	
ld.global.ca.u64 %rd7043, [%rd7041];
	}
	// end inline asm
	// begin inline asm
	{	
ld.global.ca.u64 %rd7045, [%rd7043];
	}
	// end inline asm
	// begin inline asm
	{	
ld.global.ca.u64 %rd7047, [%rd7045];
	}
	// end inline asm
	// begin inline asm
	{	
ld.global.ca.u64 %rd7049, [%rd7047];
	}
	// end inline asm
	// begin inline asm
	{	
ld.global.ca.u64 %rd7051, [%rd7049];
	}
	// end inline asm
	// begin inline asm
	{	
ld.global.ca.u64 %rd7053, [%rd7051];
	}
	// end inline asm
	// begin inline asm
	{	
ld.global.ca.u64 %rd7055, [%rd7053];
	}
	// end inline asm
	// begin inline asm
	{	
ld.global.ca.u64 %rd7057, [%rd7055];
	}
	// end inline asm
	// begin inline asm
	{	
ld.global.ca.u64 %rd7059, [%rd7057];
	}
	// end inline asm
	// begin inline asm
	{	
ld.global.ca.u64 %rd7061, [%rd7059];
	}
	// end inline asm
	// begin inline asm
	{	
ld.global.ca.u64 %rd7063, [%rd7061];
	}
	// end inline asm
	// begin inline asm
	{	
ld.global.ca.u64 %rd7065, [%rd7063];
	}
	// end inline asm
	// begin inline asm
	{	
ld.global.ca.u64 %rd7067, [%rd7065];
	}
	// end inline asm
	// begin inline asm
	{	
ld.global.ca.u64 %rd7069, [%rd7067];
	}
	// end inline asm
	// begin inline asm
	{	
ld.global.ca.u64 %rd7071, [%rd7069];
	}
	// end inline asm
	// begin inline asm
	{	
ld.global.ca.u64 %rd7073, [%rd7071];
	}
	// end inline asm
	// begin inline asm
	{	
ld.global.ca.u64 %rd7075, [%rd7073];
	}
	// end inline asm
	// begin inline asm
	{	
ld.global.ca.u64 %rd7077, [%rd7075];
	}
	// end inline asm
	// begin inline asm
	{	
ld.global.ca.u64 %rd7079, [%rd7077];
	}
	// end inline asm
	// begin inline asm
	{	
ld.global.ca.u64 %rd7081, [%rd7079];
	}
	// end inline asm
	// begin inline asm
	{	
ld.global.ca.u64 %rd7083, [%rd7081];
	}
	// end inline asm
	// begin inline asm
	{	
ld.global.ca.u64 %rd7085, [%rd7083];
	}
	// end inline asm
	// begin inline asm
	{	
ld.global.ca.u64 %rd7087, [%rd7085];
	}
	// end inline asm
	// begin inline asm
	{	
ld.global.ca.u64 %rd7089, [%rd7087];
	}
	// end inline asm
	// begin inline asm
	{	
ld.global.ca.u64 %rd7091, [%rd7089];
	}
	// end inline asm
	// begin inline asm
	{	
ld.global.ca.u64 %rd7093, [%rd7091];
	}
	// end inline asm
	// begin inline asm
	{	
ld.global.ca.u64 %rd7095, [%rd7093];
	}
	// end inline asm
	// begin inline asm
	{	
ld.global.ca.u64 %rd7097, [%rd7095];
	}
	// end inline asm
	// begin inline asm
	{	
ld.global.ca.u64 %rd7099, [%rd7097];
	}
	// end inline asm
	// begin inline asm
	{	
ld.global.ca.u64 %rd7101, [%rd7099];
	}
	// end inline asm
	// begin inline asm
	{	
ld.global.ca.u64 %rd7103, [%rd7101];
	}
	// end inline asm
	// begin inline asm
	{	
ld.global.ca.u64 %rd7105, [%rd7103];
	}
	// end inline asm
	// begin inline asm
	{	
ld.global.ca.u64 %rd7107, [%rd7105];
	}
	// end inline asm
	// begin inline asm
	{	
ld.global.ca.u64 %rd7109, [%rd7107];
	}
	// end inline asm
	// begin inline asm
	{	
ld.global.ca.u64 %rd7111, [%rd7109];
	}
	// end inline asm
	// begin inline asm
	{	
ld.global.ca.u64 %rd7113, [%rd7111];
	}
	// end inline asm
	// begin inline asm
	{	
ld.global.ca.u64 %rd7115, [%rd7113];
	}
	// end inline asm
	// begin inline asm
	{	
ld.global.ca.u64 %rd7117, [%rd7115];
	}
	// end inline asm
	// begin inline asm
	{	
ld.global.ca.u64 %rd7119, [%rd7117];
	}
	// end inline asm
	// begin inline asm
	{	
ld.global.ca.u64 %rd7121, [%rd7119];
	}
	// end inline asm
	// begin inline asm
	{	
ld.global.ca.u64 %rd7123, [%rd7121];
	}
	// end inline asm
	// begin inline asm
	{	
ld.global.ca.u64 %rd7125, [%rd7123];
	}
	// end inline asm
	// begin inline asm
	{	
ld.global.ca.u64 %rd7127, [%rd7125];
	}
	// end inline asm
	// begin inline asm
	{	
ld.global.ca.u64 %rd7129, [%rd7127];
	}
	// end inline asm
	// begin inline asm
	{	
ld.global.ca.u64 %rd7131, [%rd7129];
	}
	// end inline asm
	// begin inline asm
	{	
ld.global.ca.u64 %rd7133, [%rd7131];
	}
	// end inline asm
	// begin inline asm
	{	
ld.global.ca.u64 %rd7135, [%rd7133];
	}
	// end inline asm
	// begin inline asm
	{	
ld.global.ca.u64 %rd7137, [%rd7135];
	}
	// end inline asm
	// begin inline asm
	{	
ld.global.ca.u64 %rd7139, [%rd7137];
	}
	// end inline asm
	// begin inline asm
	{	
ld.global.ca.u64 %rd7141, [%rd7139];
	}
	// end inline asm
	// begin inline asm
	{	
ld.global.ca.u64 %rd7143, [%rd7141];
	}
	// end inline asm
	// begin inline asm
	{	
ld.global.ca.u64 %rd7145, [%rd7143];
	}
	// end inline asm
	// begin inline asm
	{	
ld.global.ca.u64 %rd7147, [%rd7145];
	}
	// end inline asm
	// begin inline asm
	{	
ld.global.ca.u64 %rd7149, [%rd7147];
	}
	// end inline asm
	// begin inline asm
	{	
ld.global.ca.u64 %rd7151, [%rd7149];
	}
	// end inline asm
	// begin inline asm
	{	
ld.global.ca.u64 %rd7153, [%rd7151];
	}
	// end inline asm
	// begin inline asm
	{	
ld.global.ca.u64 %rd7155, [%rd7153];
	}
	// end inline asm
	// begin inline asm
	{	
ld.global.ca.u64 %rd7157, [%rd7155];
	}
	// end inline asm
	// begin inline asm
	{	
ld.global.ca.u64 %rd7159, [%rd7157];
	}
	// end inline asm
	// begin inline asm
	{	
ld.global.ca.u64 %rd7161, [%rd7159];
	}
	// end inline asm
	// begin inline asm
	{	
ld.global.ca.u64 %rd7163, [%rd7161];
	}
	// end inline asm
	// begin inline asm
	{	
ld.global.ca.u64 %rd7165, [%rd7163];
	}
	// end inline asm
	// begin inline asm
	{	
ld.global.ca.u64 %rd7167, [%rd7165];
	}
	// end inline asm
	// begin inline asm
	{	
ld.global.ca.u64 %rd7169, [%rd7167];
	}
	// end inline asm
	// begin inline asm
	{	
ld.global.ca.u64 %rd7171, [%rd7169];
	}
	// end inline asm
	// begin inline asm
	{	
ld.global.ca.u64 %rd7173, [%rd7171];
	}
	// end inline asm
	// begin inline asm
	{	
ld.global.ca.u64 %rd7175, [%rd7173];
	}
	// end inline asm
	// begin inline asm
	{	
ld.global.ca.u64 %rd7177, [%rd7175];
	}
	// end inline asm
	// begin inline asm
	{	
ld.global.ca.u64 %rd7179, [%rd7177];
	}
	// end inline asm
	// begin inline asm
	{	
ld.global.ca.u64 %rd7181, [%rd7179];
	}
	// end inline asm
	// begin inline asm
	{	
ld.global.ca.u64 %rd7183, [%rd7181];
	}
	// end inline asm
	// begin inline asm
	{	
ld.global.ca.u64 %rd7185, [%rd7183];
	}
	// end inline asm
	// begin inline asm
	{	
ld.global.ca.u64 %rd7187, [%rd7185];
	}
	// end inline asm
	// begin inline asm
	{	
ld.global.ca.u64 %rd7189, [%rd7187];
	}
	// end inline asm
	// begin inline asm
	{	
ld.global.ca.u64 %rd7191, [%rd7189];
	}
	// end inline asm
	// begin inline asm
	{	
ld.global.ca.u64 %rd7193, [%rd7191];
	}
	// end inline asm
	// begin inline asm
	{	
ld.global.ca.u64 %rd7195, [%rd7193];
	}
	// end inline asm
	// begin inline asm
	{	
ld.global.ca.u64 %rd7197, [%rd7195];
	}
	// end inline asm
	// begin inline asm
	{	
ld.global.ca.u64 %rd7199, [%rd7197];
	}
	// end inline asm
	// begin inline asm
	{	
ld.global.ca.u64 %rd7201, [%rd7199];
	}
	// end inline asm
	// begin inline asm
	{	
ld.global.ca.u64 %rd7203, [%rd7201];
	}
	// end inline asm
	// begin inline asm
	{	
ld.global.ca.u64 %rd7205, [%rd7203];
	}
	// end inline asm
	// begin inline asm
	{	
ld.global.ca.u64 %rd7207, [%rd7205];
	}
	// end inline asm
	// begin inline asm
	{	
ld.global.ca.u64 %rd7209, [%rd7207];
	}
	// end inline asm
	// begin inline asm
	{	
ld.global.ca.u64 %rd7211, [%rd7209];
	}
	// end inline asm
	// begin inline asm
	{	
ld.global.ca.u64 %rd7213, [%rd7211];
	}
	// end inline asm
	// begin inline asm
	{	
ld.global.ca.u64 %rd7215, [%rd7213];
	}
	// end inline asm
	// begin inline asm
	{	
ld.global.ca.u64 %rd7217, [%rd7215];
	}
	// end inline asm
	// begin inline asm
	{	
ld.global.ca.u64 %rd7219, [%rd7217];
	}
	// end inline asm
	// begin inline asm
	{	
ld.global.ca.u64 %rd7221, [%rd7219];
	}
	// end inline asm
	// begin inline asm
	{	
ld.global.ca.u64 %rd7223, [%rd7221];
	}
	// end inline asm
	// begin inline asm
	{	
ld.global.ca.u64 %rd7225, [%rd7223];
	}
	// end inline asm
	// begin inline asm
	{	
ld.global.ca.u64 %rd7227, [%rd7225];
	}
	// end inline asm
	// begin inline asm
	{	
ld.global.ca.u64 %rd7229, [%rd7227];
	}
	// end inline asm
	// begin inline asm
	{	
ld.global.ca.u64 %rd7231, [%rd7229];
	}
	// end inline asm
	// begin inline asm
	{	
ld.global.ca.u64 %rd7233, [%rd7231];
	}
	// end inline asm
	// begin inline asm
	{	
ld.global.ca.u64 %rd7235, [%rd7233];
	}
	// end inline asm
	// begin inline asm
	{	
ld.global.ca.u64 %rd7237, [%rd7235];
	}
	// end inline asm
	// begin inline asm
	{	
ld.global.ca.u64 %rd7239, [%rd7237];
	}
	// end inline asm
	// begin inline asm
	{	
ld.global.ca.u64 %rd7241, [%rd7239];
	}
	// end inline asm
	// begin inline asm
	{	
ld.global.ca.u64 %rd7243, [%rd7241];
	}
	// end inline asm
	// begin inline asm
	{	
ld.global.ca.u64 %rd7245, [%rd7243];
	}
	// end inline asm
	// begin inline asm
	{	
ld.global.ca.u64 %rd7247, [%rd7245];
	}
	// end inline asm
	// begin inline asm
	{	
ld.global.ca.u64 %rd7249, [%rd7247];
	}
	// end inline asm
	// begin inline asm
	{	
ld.global.ca.u64 %rd7251, [%rd7249];
	}
	// end inline asm
	// begin inline asm
	{	
ld.global.ca.u64 %rd7253, [%rd7251];
	}
	// end inline asm
	// begin inline asm
	{	
ld.global.ca.u64 %rd7255, [%rd7253];
	}
	// end inline asm
	// begin inline asm
	{	
ld.global.ca.u64 %rd7257, [%rd7255];
	}
	// end inline asm
	// begin inline asm
	{	
ld.global.ca.u64 %rd7259, [%rd7257];
	}
	// end inline asm
	// begin inline asm
	{	
ld.global.ca.u64 %rd7261, [%rd7259];
	}
	// end inline asm
	// begin inline asm
	{	
ld.global.ca.u64 %rd7263, [%rd7261];
	}
	// end inline asm
	// begin inline asm
	{	
ld.global.ca.u64 %rd7265, [%rd7263];
	}
	// end inline asm
	// begin inline asm
	{	
ld.global.ca.u64 %rd7267, [%rd7265];
	}
	// end inline asm
	// begin inline asm
	{	
ld.global.ca.u64 %rd7269, [%rd7267];
	}
	// end inline asm
	// begin inline asm
	{	
ld.global.ca.u64 %rd7271, [%rd7269];
	}
	// end inline asm
	// begin inline asm
	{	
ld.global.ca.u64 %rd7273, [%rd7271];
	}
	// end inline asm
	// begin inline asm
	{	
ld.global.ca.u64 %rd7275, [%rd7273];
	}
	// end inline asm
	// begin inline asm
	{	
ld.global.ca.u64 %rd7277, [%rd7275];
	}
	// end inline asm
	// begin inline asm
	{	
ld.global.ca.u64 %rd7279, [%rd7277];
	}
	// end inline asm
	// begin inline asm
	{	
ld.global.ca.u64 %rd7281, [%rd7279];
	}
	// end inline asm
	// begin inline asm
	{	
ld.global.ca.u64 %rd7283, [%rd7281];
	}
	// end inline asm
	// begin inline asm
	{	
ld.global.ca.u64 %rd7285, [%rd7283];
	}
	// end inline asm
	// begin inline asm
	{	
ld.global.ca.u64 %rd7287, [%rd7285];
	}
	// end inline asm
	// begin inline asm
	{	
ld.global.ca.u64 %rd7289, [%rd7287];
	}
	// end inline asm
	// begin inline asm
	{	
ld.global.ca.u64 %rd7291, [%rd7289];
	}
	// end inline asm
	// begin inline asm
	{	
ld.global.ca.u64 %rd7293, [%rd7291];
	}
	// end inline asm
	// begin inline asm
	{	
ld.global.ca.u64 %rd7295, [%rd7293];
	}
	// end inline asm
	// begin inline asm
	{	
ld.global.ca.u64 %rd7297, [%rd7295];
	}
	// end inline asm
	// begin inline asm
	{	
ld.global.ca.u64 %rd7299, [%rd7297];
	}
	// end inline asm
	// begin inline asm
	{	
ld.global.ca.u64 %rd7301, [%rd7299];
	}
	// end inline asm
	// begin inline asm
	{	
ld.global.ca.u64 %rd7303, [%rd7301];
	}
	// end inline asm
	// begin inline asm
	{	
ld.global.ca.u64 %rd7305, [%rd7303];
	}
	// end inline asm
	// begin inline asm
	{	
ld.global.ca.u64 %rd7307, [%rd7305];
	}
	// end inline asm
	// begin inline asm
	{	
ld.global.ca.u64 %rd7309, [%rd7307];
	}
	// end inline asm
	// begin inline asm
	{	
ld.global.ca.u64 %rd7311, [%rd7309];
	}
	// end inline asm
	// begin inline asm
	{	
ld.global.ca.u64 %rd7313, [%rd7311];
	}
	// end inline asm
	// begin inline asm
	{	
ld.global.ca.u64 %rd7315, [%rd7313];
	}
	// end inline asm
	// begin inline asm
	{	
ld.global.ca.u64 %rd7317, [%rd7315];
	}
	// end inline asm
	// begin inline asm
	{	
ld.global.ca.u64 %rd7319, [%rd7317];
	}
	// end inline asm
	// begin inline asm
	{	
ld.global.ca.u64 %rd7321, [%rd7319];
	}
	// end inline asm
	// begin inline asm
	{	
ld.global.ca.u64 %rd7323, [%rd7321];
	}
	// end inline asm
	// begin inline asm
	{	
ld.global.ca.u64 %rd7325, [%rd7323];
	}
	// end inline asm
	// begin inline asm
	{	
ld.global.ca.u64 %rd7327, [%rd7325];
	}
	// end inline asm
	// begin inline asm
	{	
ld.global.ca.u64 %rd7329, [%rd7327];
	}
	// end inline asm
	// begin inline asm
	{	
ld.global.ca.u64 %rd7331, [%rd7329];
	}
	// end inline asm
	// begin inline asm
	{	
ld.global.ca.u64 %rd7333, [%rd7331];
	}
	// end inline asm
	// begin inline asm
	{	
ld.global.ca.u64 %rd7335, [%rd7333];
	}
	// end inline asm
	// begin inline asm
	{	
ld.global.ca.u64 %rd7337, [%rd7335];
	}
	// end inline asm
	// begin inline asm
	{	
ld.global.ca.u64 %rd7339, [%rd7337];
	}
	// end inline asm
	// begin inline asm
	{	
ld.global.ca.u64 %rd7341, [%rd7339];
	}
	// end inline asm
	// begin inline asm
	{	
ld.global.ca.u64 %rd7343, [%rd7341];
	}
	// end inline asm
	// begin inline asm
	{	
ld.global.ca.u64 %rd7345, [%rd7343];
	}
	// end inline asm
	// begin inline asm
	{	
ld.global.ca.u64 %rd7347, [%rd7345];
	}
	// end inline asm
	// begin inline asm
	{	
ld.global.ca.u64 %rd7349, [%rd7347];
	}
	// end inline asm
	// begin inline asm
	{	
ld.global.ca.u64 %rd7351, [%rd7349];
	}
	// end inline asm
	// begin inline asm
	{	
ld.global.ca.u64 %rd7353, [%rd7351];
	}
	// end inline asm
	// begin inline asm
	{	
ld.global.ca.u64 %rd7355, [%rd7353];
	}
	// end inline asm
	// begin inline asm
	{	
ld.global.ca.u64 %rd7357, [%rd7355];
	}
	// end inline asm
	// begin inline asm
	{	
ld.global.ca.u64 %rd7359, [%rd7357];
	}
	// end inline asm
	// begin inline asm
	{	
ld.global.ca.u64 %rd7361, [%rd7359];
	}
	// end inline asm
	// begin inline asm
	{	
ld.global.ca.u64 %rd7363, [%rd7361];
	}
	// end inline asm
	// begin inline asm
	{	
ld.global.ca.u64 %rd7365, [%rd7363];
	}
	// end inline asm
	// begin inline asm
	{	
ld.global.ca.u64 %rd7367, [%rd7365];
	}
	// end inline asm
	// begin inline asm
	{	
ld.global.ca.u64 %rd7369, [%rd7367];
	}
	// end inline asm
	// begin inline asm
	{	
ld.global.ca.u64 %rd7371, [%rd7369];
	}
	// end inline asm
	// begin inline asm
	{	
ld.global.ca.u64 %rd7373, [%rd7371];
	}
	// end inline asm
	// begin inline asm
	{	
ld.global.ca.u64 %rd7375, [%rd7373];
	}
	// end inline asm
	// begin inline asm
	{	
ld.global.ca.u64 %rd7377, [%rd7375];
	}
	// end inline asm
	// begin inline asm
	{	
ld.global.ca.u64 %rd7379, [%rd7377];
	}
	// end inline asm
	// begin inline asm
	{	
ld.global.ca.u64 %rd7381, [%rd7379];
	}
	// end inline asm
	// begin inline asm
	{	
ld.global.ca.u64 %rd7383, [%rd7381];
	}
	// end inline asm
	// begin inline asm
	{	
ld.global.ca.u64 %rd7385, [%rd7383];
	}
	// end inline asm
	// begin inline asm
	{	
ld.global.ca.u64 %rd7387, [%rd7385];
	}
	// end inline asm
	// begin inline asm
	{	
ld.global.ca.u64 %rd7389, [%rd7387];
	}
	// end inline asm
	// begin inline asm
	{	
ld.global.ca.u64 %rd7391, [%rd7389];
	}
	// end inline asm
	// begin inline asm
	{	
ld.global.ca.u64 %rd7393, [%rd7391];
	}
	// end inline asm
	// begin inline asm
	{	
ld.global.ca.u64 %rd7395, [%rd7393];
	}
	// end inline asm
	// begin inline asm
	{	
ld.global.ca.u64 %rd7397, [%rd7395];
	}
	// end inline asm
	// begin inline asm
	{	
ld.global.ca.u64 %rd7399, [%rd7397];
	}
	// end inline asm
	// begin inline asm
	{	
ld.global.ca.u64 %rd7401, [%rd7399];
	}
	// end inline asm
	// begin inline asm
	{	
ld.global.ca.u64 %rd7403, [%rd7401];
	}
	// end inline asm
	// begin inline asm
	{	
ld.global.ca.u64 %rd7405, [%rd7403];
	}
	// end inline asm
	// begin inline asm
	{	
ld.global.ca.u64 %rd7407, [%rd7405];
	}
	// end inline asm
	// begin inline asm
	{	
ld.global.ca.u64 %rd7409, [%rd7407];
	}
	// end inline asm
	// begin inline asm
	{	
ld.global.ca.u64 %rd7411, [%rd7409];
	}
	// end inline asm
	// begin inline asm
	{	
ld.global.ca.u64 %rd7413, [%rd7411];
	}
	// end inline asm
	// begin inline asm
	{	
ld.global.ca.u64 %rd7415, [%rd7413];
	}
	// end inline asm
	// begin inline asm
	{	
ld.global.ca.u64 %rd7417, [%rd7415];
	}
	// end inline asm
	// begin inline asm
	{	
ld.global.ca.u64 %rd7419, [%rd7417];
	}
	// end inline asm
	// begin inline asm
	{	
ld.global.ca.u64 %rd7421, [%rd7419];
	}
	// end inline asm
	// begin inline asm
	{	
ld.global.ca.u64 %rd7423, [%rd7421];
	}
	// end inline asm
	// begin inline asm
	{	
ld.global.ca.u64 %rd7425, [%rd7423];
	}
	// end inline asm
	// begin inline asm
	{	
ld.global.ca.u64 %rd7427, [%rd7425];
	}
	// end inline asm
	// begin inline asm
	{	
ld.global.ca.u64 %rd7429, [%rd7427];
	}
	// end inline asm
	// begin inline asm
	{	
ld.global.ca.u64 %rd7431, [%rd7429];
	}
	// end inline asm
	// begin inline asm
	{	
ld.global.ca.u64 %rd7433, [%rd7431];
	}
	// end inline asm
	// begin inline asm
	{	
ld.global.ca.u64 %rd7435, [%rd7433];
	}
	// end inline asm
	// begin inline asm
	{	
ld.global.ca.u64 %rd7437, [%rd7435];
	}
	// end inline asm
	// begin inline asm
	{	
ld.global.ca.u64 %rd7439, [%rd7437];
	}
	// end inline asm
	// begin inline asm
	{	
ld.global.ca.u64 %rd7441, [%rd7439];
	}
	// end inline asm
	// begin inline asm
	{	
ld.global.ca.u64 %rd7443, [%rd7441];
	}
	// end inline asm
	// begin inline asm
	{	
ld.global.ca.u64 %rd7445, [%rd7443];
	}
	// end inline asm
	// begin inline asm
	{	
ld.global.ca.u64 %rd7447, [%rd7445];
	}
	// end inline asm
	// begin inline asm
	{	
ld.global.ca.u64 %rd7449, [%rd7447];
	}
	// end inline asm
	// begin inline asm
	{	
ld.global.ca.u64 %rd7451, [%rd7449];
	}
	// end inline asm
	// begin inline asm
	{	
ld.global.ca.u64 %rd7453, [%rd7451];
	}
	// end inline asm
	// begin inline asm
	{	
ld.global.ca.u64 %rd7455, [%rd7453];
	}
	// end inline asm
	// begin inline asm
	{	
ld.global.ca.u64 %rd7457, [%rd7455];
	}
	// end inline asm
	// begin inline asm
	{	
ld.global.ca.u64 %rd7459, [%rd7457];
	}
	// end inline asm
	// begin inline asm
	{	
ld.global.ca.u64 %rd7461, [%rd7459];
	}
	// end inline asm
	// begin inline asm
	{	
ld.global.ca.u64 %rd7463, [%rd7461];
	}
	// end inline asm
	// begin inline asm
	{	
ld.global.ca.u64 %rd7465, [%rd7463];
	}
	// end inline asm
	// begin inline asm
	{	
ld.global.ca.u64 %rd7467, [%rd7465];
	}
	// end inline asm
	// begin inline asm
	{	
ld.global.ca.u64 %rd7469, [%rd7467];
	}
	// end inline asm
	// begin inline asm
	{	
ld.global.ca.u64 %rd7471, [%rd7469];
	}
	// end inline asm
	// begin inline asm
	{	
ld.global.ca.u64 %rd7473, [%rd7471];
	}
	// end inline asm
	// begin inline asm
	{	
ld.global.ca.u64 %rd7475, [%rd7473];
	}
	// end inline asm
	// begin inline asm
	{	
ld.global.ca.u64 %rd7477, [%rd7475];
	}
	// end inline asm
	// begin inline asm
	{	
ld.global.ca.u64 %rd7479, [%rd7477];
	}
	// end inline asm
	// begin inline asm
	{	
ld.global.ca.u64 %rd7481, [%rd7479];
	}
	// end inline asm
	// begin inline asm
	{	
ld.global.ca.u64 %rd7483, [%rd7481];
	}
	// end inline asm
	// begin inline asm
	{	
ld.global.ca.u64 %rd7485, [%rd7483];
	}
	// end inline asm
	// begin inline asm
	{	
ld.global.ca.u64 %rd7487, [%rd7485];
	}
	// end inline asm
	// begin inline asm
	{	
ld.global.ca.u64 %rd7489, [%rd7487];
	}
	// end inline asm
	// begin inline asm
	{	
ld.global.ca.u64 %rd7491, [%rd7489];
	}
	// end inline asm
	// begin inline asm
	{	
ld.global.ca.u64 %rd7493, [%rd7491];
	}
	// end inline asm
	// begin inline asm
	{	
ld.global.ca.u64 %rd7495, [%rd7493];
	}
	// end inline asm
	// begin inline asm
	{	
ld.global.ca.u64 %rd7497, [%rd7495];
	}
	// end inline asm
	// begin inline asm
	{	
ld.global.ca.u64 %rd7499, [%rd7497];
	}
	// end inline asm
	// begin inline asm
	{	
ld.global.ca.u64 %rd7501, [%rd7499];
	}
	// end inline asm
	// begin inline asm
	{	
ld.global.ca.u64 %rd7503, [%rd7501];
	}
	// end inline asm
	// begin inline asm
	{	
ld.global.ca.u64 %rd7505, [%rd7503];
	}
	// end inline asm
	// begin inline asm
	{	
ld.global.ca.u64 %rd7507, [%rd7505];
	}
	// end inline asm
	// begin inline asm
	{	
ld.global.ca.u64 %rd7509, [%rd7507];
	}
	// end inline asm
	// begin inline asm
	{	
ld.global.ca.u64 %rd7511, [%rd7509];
	}
	// end inline asm
	// begin inline asm
	{	
ld.global.ca.u64 %rd7513, [%rd7511];
	}
	// end inline asm
	// begin inline asm
	{	
ld.global.ca.u64 %rd7515, [%rd7513];
	}
	// end inline asm
	// begin inline asm
	{	
ld.global.ca.u64 %rd7517, [%rd7515];
	}
	// end inline asm
	// begin inline asm
	{	
ld.global.ca.u64 %rd7519, [%rd7517];
	}
	// end inline asm
	// begin inline asm
	{	
ld.global.ca.u64 %rd7521, [%rd7519];
	}
	// end inline asm
	// begin inline asm
	{	
ld.global.ca.u64 %rd7523, [%rd7521];
	}
	// end inline asm
	// begin inline asm
	{	
ld.global.ca.u64 %rd7525, [%rd7523];
	}
	// end inline asm
	// begin inline asm
	{	
ld.global.ca.u64 %rd7527, [%rd7525];
	}
	// end inline asm
	// begin inline asm
	{	
ld.global.ca.u64 %rd7529, [%rd7527];
	}
	// end inline asm
	// begin inline asm
	{	
ld.global.ca.u64 %rd7531, [%rd7529];
	}
	// end inline asm
	// begin inline asm
	{	
ld.global.ca.u64 %rd7533, [%rd7531];
	}
	// end inline asm
	// begin inline asm
	{	
ld.global.ca.u64 %rd7535, [%rd7533];
	}
	// end inline asm
	// begin inline asm
	{	
ld.global.ca.u64 %rd7537, [%rd7535];
	}
	// end inline asm
	// begin inline asm
	{	
ld.global.ca.u64 %rd7539, [%rd7537];
	}
	// end inline asm
	// begin inline asm
	{	
ld.global.ca.u64 %rd7541, [%rd7539];
	}
	// end inline asm
	// begin inline asm
	{	
ld.global.ca.u64 %rd7543, [%rd7541];
	}
	// end inline asm
	// begin inline asm
	{	
ld.global.ca.u64 %rd7545, [%rd7543];
	}
	// end inline asm
	// begin inline asm
	{	
ld.global.ca.u64 %rd7547, [%rd7545];
	}
	// end inline asm
	// begin inline asm
	{	
ld.global.ca.u64 %rd7549, [%rd7547];
	}
	// end inline asm
	// begin inline asm
	{	
ld.global.ca.u64 %rd7551, [%rd7549];
	}
	// end inline asm
	// begin inline asm
	{	
ld.global.ca.u64 %rd7553, [%rd7551];
	}
	// end inline asm
	// begin inline asm
	{	
ld.global.ca.u64 %rd7555, [%rd7553];
	}
	// end inline asm
	// begin inline asm
	{	
ld.global.ca.u64 %rd7557, [%rd7555];
	}
	// end inline asm
	// begin inline asm
	{	
ld.global.ca.u64 %rd7559, [%rd7557];
	}
	// end inline asm
	// begin inline asm
	{	
ld.global.ca.u64 %rd7561, [%rd7559];
	}
	// end inline asm
	// begin inline asm
	{	
ld.global.ca.u64 %rd7563, [%rd7561];
	}
	// end inline asm
	// begin inline asm
	{	
ld.global.ca.u64 %rd7565, [%rd7563];
	}
	// end inline asm
	// begin inline asm
	{	
ld.global.ca.u64 %rd7567, [%rd7565];
	}
	// end inline asm
	// begin inline asm
	{	
ld.global.ca.u64 %rd7569, [%rd7567];
	}
	// end inline asm
	// begin inline asm
	{	
ld.global.ca.u64 %rd7571, [%rd7569];
	}
	// end inline asm
	// begin inline asm
	{	
ld.global.ca.u64 %rd7573, [%rd7571];
	}
	// end inline asm
	// begin inline asm
	{	
ld.global.ca.u64 %rd7575, [%rd7573];
	}
	// end inline asm
	// begin inline asm
	{	
ld.global.ca.u64 %rd7577, [%rd7575];
	}
	// end inline asm
	// begin inline asm
	{	
ld.global.ca.u64 %rd7579, [%rd7577];
	}
	// end inline asm
	// begin inline asm
	{	
ld.global.ca.u64 %rd7581, [%rd7579];
	}
	// end inline asm
	// begin inline asm
	{	
ld.global.ca.u64 %rd7583, [%rd7581];
	}
	// end inline asm
	// begin inline asm
	{	
ld.global.ca.u64 %rd7585, [%rd7583];
	}
	// end inline asm
	// begin inline asm
	{	
ld.global.ca.u64 %rd7587, [%rd7585];
	}
	// end inline asm
	// begin inline asm
	{	
ld.global.ca.u64 %rd7589, [%rd7587];
	}
	// end inline asm
	// begin inline asm
	{	
ld.global.ca.u64 %rd7591, [%rd7589];
	}
	// end inline asm
	// begin inline asm
	{	
ld.global.ca.u64 %rd7593, [%rd7591];
	}
	// end inline asm
	// begin inline asm
	{	
ld.global.ca.u64 %rd7595, [%rd7593];
	}
	// end inline asm
	// begin inline asm
	{	
ld.global.ca.u64 %rd7597, [%rd7595];
	}
	// end inline asm
	// begin inline asm
	{	
ld.global.ca.u64 %rd7599, [%rd7597];
	}
	// end inline asm
	// begin inline asm
	{	
ld.global.ca.u64 %rd7601, [%rd7599];
	}
	// end inline asm
	// begin inline asm
	{	
ld.global.ca.u64 %rd7603, [%rd7601];
	}
	// end inline asm
	// begin inline asm
	{	
ld.global.ca.u64 %rd7605, [%rd7603];
	}
	// end inline asm
	// begin inline asm
	{	
ld.global.ca.u64 %rd7607, [%rd7605];
	}
	// end inline asm
	// begin inline asm
	{	
ld.global.ca.u64 %rd7609, [%rd7607];
	}
	// end inline asm
	// begin inline asm
	{	
ld.global.ca.u64 %rd7611, [%rd7609];
	}
	// end inline asm
	// begin inline asm
	{	
ld.global.ca.u64 %rd7613, [%rd7611];
	}
	// end inline asm
	// begin inline asm
	{	
ld.global.ca.u64 %rd7615, [%rd7613];
	}
	// end inline asm
	// begin inline asm
	{	
ld.global.ca.u64 %rd7617, [%rd7615];
	}
	// end inline asm
	// begin inline asm
	{	
ld.global.ca.u64 %rd7619, [%rd7617];
	}
	// end inline asm
	// begin inline asm
	{	
ld.global.ca.u64 %rd7621, [%rd7619];
	}
	// end inline asm
	// begin inline asm
	{	
ld.global.ca.u64 %rd7623, [%rd7621];
	}
	// end inline asm
	// begin inline asm
	{	
ld.global.ca.u64 %rd7625, [%rd7623];
	}
	// end inline asm
	// begin inline asm
	{	
ld.global.ca.u64 %rd7627, [%rd7625];
	}
	// end inline asm
	// begin inline asm
	{	
ld.global.ca.u64 %rd7629, [%rd7627];
	}
	// end inline asm
	// begin inline asm
	{	
ld.global.ca.u64 %rd7631, [%rd7629];
	}
	// end inline asm
	// begin inline asm
	{	
ld.global.ca.u64 %rd7633, [%rd7631];
	}
	// end inline asm
	// begin inline asm
	{	
ld.global.ca.u64 %rd7635, [%rd7633];
	}
	// end inline asm
	// begin inline asm
	{	
ld.global.ca.u64 %rd7637, [%rd7635];
	}
	// end inline asm
	// begin inline asm
	{	
ld.global.ca.u64 %rd7639, [%rd7637];
	}
	// end inline asm
	// begin inline asm
	{	
ld.global.ca.u64 %rd7641, [%rd7639];
	}
	// end inline asm
	// begin inline asm
	{	
ld.global.ca.u64 %rd7643, [%rd7641];
	}
	// end inline asm
	// begin inline asm
	{	
ld.global.ca.u64 %rd7645, [%rd7643];
	}
	// end inline asm
	// begin inline asm
	{	
ld.global.ca.u64 %rd7647, [%rd7645];
	}
	// end inline asm
	// begin inline asm
	{	
ld.global.ca.u64 %rd7649, [%rd7647];
	}
	// end inline asm
	// begin inline asm
	{	
ld.global.ca.u64 %rd7651, [%rd7649];
	}
	// end inline asm
	// begin inline asm
	{	
ld.global.ca.u64 %rd7653, [%rd7651];
	}
	// end inline asm
	// begin inline asm
	{	
ld.global.ca.u64 %rd7655, [%rd7653];
	}
	// end inline asm
	// begin inline asm
	{	
ld.global.ca.u64 %rd7657, [%rd7655];
	}
	// end inline asm
	// begin inline asm
	{	
ld.global.ca.u64 %rd7659, [%rd7657];
	}
	// end inline asm
	// begin inline asm
	{	
ld.global.ca.u64 %rd7661, [%rd7659];
	}
	// end inline asm
	// begin inline asm
	{	
ld.global.ca.u64 %rd7663, [%rd7661];
	}
	// end inline asm
	// begin inline asm
	{	
ld.global.ca.u64 %rd7665, [%rd7663];
	}
	// end inline asm
	// begin inline asm
	{	
ld.global.ca.u64 %rd7667, [%rd7665];
	}
	// end inline asm
	// begin inline asm
	{	
ld.global.ca.u64 %rd7669, [%rd7667];
	}
	// end inline asm
	// begin inline asm
	{	
ld.global.ca.u64 %rd7671, [%rd7669];
	}
	// end inline asm
	// begin inline asm
	{	
ld.global.ca.u64 %rd7673, [%rd7671];
	}
	// end inline asm
	// begin inline asm
	{	
ld.global.ca.u64 %rd7675, [%rd7673];
	}
	// end inline asm
	// begin inline asm
	{	
ld.global.ca.u64 %rd7677, [%rd7675];
	}
	// end inline asm
	// begin inline asm
	{	
ld.global.ca.u64 %rd7679, [%rd7677];
	}
	// end inline asm
	// begin inline asm
	{	
ld.global.ca.u64 %rd7681, [%rd7679];
	}
	// end inline asm
	// begin inline asm
	{	
ld.global.ca.u64 %rd7683, [%rd7681];
	}
	// end inline asm
	// begin inline asm
	{	
ld.global.ca.u64 %rd7685, [%rd7683];
	}
	// end inline asm
	// begin inline asm
	{	
ld.global.ca.u64 %rd7687, [%rd7685];
	}
	// end inline asm
	// begin inline asm
	{	
ld.global.ca.u64 %rd7689, [%rd7687];
	}
	// end inline asm
	// begin inline asm
	{	
ld.global.ca.u64 %rd7691, [%rd7689];
	}
	// end inline asm
	// begin inline asm
	{	
ld.global.ca.u64 %rd7693, [%rd7691];
	}
	// end inline asm
	// begin inline asm
	{	
ld.global.ca.u64 %rd7695, [%rd7693];
	}
	// end inline asm
	// begin inline asm
	{	
ld.global.ca.u64 %rd7697, [%rd7695];
	}
	// end inline asm
	// begin inline asm
	{	
ld.global.ca.u64 %rd7699, [%rd7697];
	}
	// end inline asm
	// begin inline asm
	{	
ld.global.ca.u64 %rd7701, [%rd7699];
	}
	// end inline asm
	// begin inline asm
	{	
ld.global.ca.u64 %rd7703, [%rd7701];
	}
	// end inline asm
	// begin inline asm
	{	
ld.global.ca.u64 %rd7705, [%rd7703];
	}
	// end inline asm
	// begin inline asm
	{	
ld.global.ca.u64 %rd7707, [%rd7705];
	}
	// end inline asm
	// begin inline asm
	{	
ld.global.ca.u64 %rd7709, [%rd7707];
	}
	// end inline asm
	// begin inline asm
	{	
ld.global.ca.u64 %rd7711, [%rd7709];
	}
	// end inline asm
	// begin inline asm
	{	
ld.global.ca.u64 %rd7713, [%rd7711];
	}
	// end inline asm
	// begin inline asm
	{	
ld.global.ca.u64 %rd7715, [%rd7713];
	}
	// end inline asm
	// begin inline asm
	{	
ld.global.ca.u64 %rd7717, [%rd7715];
	}
	// end inline asm
	// begin inline asm
	{	
ld.global.ca.u64 %rd7719, [%rd7717];
	}
	// end inline asm
	// begin inline asm
	{	
ld.global.ca.u64 %rd7721, [%rd7719];
	}
	// end inline asm
	// begin inline asm
	{	
ld.global.ca.u64 %rd7723, [%rd7721];
	}
	// end inline asm
	// begin inline asm
	{	
ld.global.ca.u64 %rd7725, [%rd7723];
	}
	// end inline asm
	// begin inline asm
	{	
ld.global.ca.u64 %rd7727, [%rd7725];
	}
	// end inline asm
	// begin inline asm
	{	
ld.global.ca.u64 %rd7729, [%rd7727];
	}
	// end inline asm
	// begin inline asm
	{	
ld.global.ca.u64 %rd7731, [%rd7729];
	}
	// end inline asm
	// begin inline asm
	{	
ld.global.ca.u64 %rd7733, [%rd7731];
	}
	// end inline asm
	// begin inline asm
	{	
ld.global.ca.u64 %rd7735, [%rd7733];
	}
	// end inline asm
	// begin inline asm
	{	
ld.global.ca.u64 %rd7737, [%rd7735];
	}
	// end inline asm
	// begin inline asm
	{	
ld.global.ca.u64 %rd7739, [%rd7737];
	}
	// end inline asm
	// begin inline asm
	{	
ld.global.ca.u64 %rd7741, [%rd7739];
	}
	// end inline asm
	// begin inline asm
	{	
ld.global.ca.u64 %rd7743, [%rd7741];
	}
	// end inline asm
	// begin inline asm
	{	
ld.global.ca.u64 %rd7745, [%rd7743];
	}
	// end inline asm
	// begin inline asm
	{	
ld.global.ca.u64 %rd7747, [%rd7745];
	}
	// end inline asm
	// begin inline asm
	{	
ld.global.ca.u64 %rd7749, [%rd7747];
	}
	// end inline asm
	// begin inline asm
	{	
ld.global.ca.u64 %rd7751, [%rd7749];
	}
	// end inline asm
	// begin inline asm
	{	
ld.global.ca.u64 %rd7753, [%rd7751];
	}
	// end inline asm
	// begin inline asm
	{	
ld.global.ca.u64 %rd7755, [%rd7753];
	}
	// end inline asm
	// begin inline asm
	{	
ld.global.ca.u64 %rd7757, [%rd7755];
	}
	// end inline asm
	// begin inline asm
	{	
ld.global.ca.u64 %rd7759, [%rd7757];
	}
	// end inline asm
	// begin inline asm
	{	
ld.global.ca.u64 %rd7761, [%rd7759];
	}
	// end inline asm
	// begin inline asm
	{	
ld.global.ca.u64 %rd7763, [%rd7761];
	}
	// end inline asm
	// begin inline asm
	{	
ld.global.ca.u64 %rd7765, [%rd7763];
	}
	// end inline asm
	// begin inline asm
	{	
ld.global.ca.u64 %rd7767, [%rd7765];
	}
	// end inline asm
	// begin inline asm
	{	
ld.global.ca.u64 %rd7769, [%rd7767];
	}
	// end inline asm
	// begin inline asm
	{	
ld.global.ca.u64 %rd7771, [%rd7769];
	}
	// end inline asm
	// begin inline asm
	{	
ld.global.ca.u64 %rd7773, [%rd7771];
	}
	// end inline asm
	// begin inline asm
	{	
ld.global.ca.u64 %rd7775, [%rd7773];
	}
	// end inline asm
	// begin inline asm
	{	
ld.global.ca.u64 %rd7777, [%rd7775];
	}
	// end inline asm
	// begin inline asm
	{	
ld.global.ca.u64 %rd7779, [%rd7777];
	}
	// end inline asm
	// begin inline asm
	{	
ld.global.ca.u64 %rd7781, [%rd7779];
	}
	// end inline asm
	// begin inline asm
	{	
ld.global.ca.u64 %rd7783, [%rd7781];
	}
	// end inline asm
	// begin inline asm
	{	
ld.global.ca.u64 %rd7785, [%rd7783];
	}
	// end inline asm
	// begin inline asm
	{	
ld.global.ca.u64 %rd7787, [%rd7785];
	}
	// end inline asm
	// begin inline asm
	{	
ld.global.ca.u64 %rd7789, [%rd7787];
	}
	// end inline asm
	// begin inline asm
	{	
ld.global.ca.u64 %rd7791, [%rd7789];
	}
	// end inline asm
	// begin inline asm
	{	
ld.global.ca.u64 %rd7793, [%rd7791];
	}
	// end inline asm
	// begin inline asm
	{	
ld.global.ca.u64 %rd7795, [%rd7793];
	}
	// end inline asm
	// begin inline asm
	{	
ld.global.ca.u64 %rd7797, [%rd7795];
	}
	// end inline asm
	// begin inline asm
	{	
ld.global.ca.u64 %rd7799, [%rd7797];
	}
	// end inline asm
	// begin inline asm
	{	
ld.global.ca.u64 %rd7801, [%rd7799];
	}
	// end inline asm
	// begin inline asm
	{	
ld.global.ca.u64 %rd7803, [%rd7801];
	}
	// end inline asm
	// begin inline asm
	{	
ld.global.ca.u64 %rd7805, [%rd7803];
	}
	// end inline asm
	// begin inline asm
	{	
ld.global.ca.u64 %rd7807, [%rd7805];
	}
	// end inline asm
	// begin inline asm
	{	
ld.global.ca.u64 %rd7809, [%rd7807];
	}
	// end inline asm
	// begin inline asm
	{	
ld.global.ca.u64 %rd7811, [%rd7809];
	}
	// end inline asm
	// begin inline asm
	{	
ld.global.ca.u64 %rd7813, [%rd7811];
	}
	// end inline asm
	// begin inline asm
	{	
ld.global.ca.u64 %rd7815, [%rd7813];
	}
	// end inline asm
	// begin inline asm
	{	
ld.global.ca.u64 %rd7817, [%rd7815];
	}
	// end inline asm
	// begin inline asm
	{	
ld.global.ca.u64 %rd7819, [%rd7817];
	}
	// end inline asm
	// begin inline asm
	{	
ld.global.ca.u64 %rd7821, [%rd7819];
	}
	// end inline asm
	// begin inline asm
	{	
ld.global.ca.u64 %rd7823, [%rd7821];
	}
	// end inline asm
	// begin inline asm
	{	
ld.global.ca.u64 %rd7825, [%rd7823];
	}
	// end inline asm
	// begin inline asm
	{	
ld.global.ca.u64 %rd7827, [%rd7825];
	}
	// end inline asm
	// begin inline asm
	{	
ld.global.ca.u64 %rd7829, [%rd7827];
	}
	// end inline asm
	// begin inline asm
	{	
ld.global.ca.u64 %rd7831, [%rd7829];
	}
	// end inline asm
	// begin inline asm
	{	
ld.global.ca.u64 %rd7833, [%rd7831];
	}
	// end inline asm
	// begin inline asm
	{	
ld.global.ca.u64 %rd7835, [%rd7833];
	}
	// end inline asm
	// begin inline asm
	{	
ld.global.ca.u64 %rd7837, [%rd7835];
	}
	// end inline asm
	// begin inline asm
	{	
ld.global.ca.u64 %rd7839, [%rd7837];
	}
	// end inline asm
	// begin inline asm
	{	
ld.global.ca.u64 %rd7841, [%rd7839];
	}
	// end inline asm
	// begin inline asm
	{	
ld.global.ca.u64 %rd7843, [%rd7841];
	}
	// end inline asm
	// begin inline asm
	{	
ld.global.ca.u64 %rd7845, [%rd7843];
	}
	// end inline asm
	// begin inline asm
	{	
ld.global.ca.u64 %rd7847, [%rd7845];
	}
	// end inline asm
	// begin inline asm
	{	
ld.global.ca.u64 %rd7849, [%rd7847];
	}
	// end inline asm
	// begin inline asm
	{	
ld.global.ca.u64 %rd7851, [%rd7849];
	}
	// end inline asm
	// begin inline asm
	{	
ld.global.ca.u64 %rd7853, [%rd7851];
	}
	// end inline asm
	// begin inline asm
	{	
ld.global.ca.u64 %rd7855, [%rd7853];
	}
	// end inline asm
	// begin inline asm
	{	
ld.global.ca.u64 %rd7857, [%rd7855];
	}
	// end inline asm
	// begin inline asm
	{	
ld.global.ca.u64 %rd7859, [%rd7857];
	}
	// end inline asm
	// begin inline asm
	{	
ld.global.ca.u64 %rd7861, [%rd7859];
	}
	// end inline asm
	// begin inline asm
	{	
ld.global.ca.u64 %rd7863, [%rd7861];
	}
	// end inline asm
	// begin inline asm
	{	
ld.global.ca.u64 %rd7865, [%rd7863];
	}
	// end inline asm
	// begin inline asm
	{	
ld.global.ca.u64 %rd7867, [%rd7865];
	}
	// end inline asm
	// begin inline asm
	{	
ld.global.ca.u64 %rd7869, [%rd7867];
	}
	// end inline asm
	// begin inline asm
	{	
ld.global.ca.u64 %rd7871, [%rd7869];
	}
	// end inline asm
	// begin inline asm
	{	
ld.global.ca.u64 %rd7873, [%rd7871];
	}
	// end inline asm
	// begin inline asm
	{	
ld.global.ca.u64 %rd7875, [%rd7873];
	}
	// end inline asm
	// begin inline asm
	{	
ld.global.ca.u64 %rd7877, [%rd7875];
	}
	// end inline asm
	// begin inline asm
	{	
ld.global.ca.u64 %rd7879, [%rd7877];
	}
	// end inline asm
	// begin inline asm
	{	
ld.global.ca.u64 %rd7881, [%rd7879];
	}
	// end inline asm
	// begin inline asm
	{	
ld.global.ca.u64 %rd7883, [%rd7881];
	}
	// end inline asm
	// begin inline asm
	{	
ld.global.ca.u64 %rd7885, [%rd7883];
	}
	// end inline asm
	// begin inline asm
	{	
ld.global.ca.u64 %rd7887, [%rd7885];
	}
	// end inline asm
	// begin inline asm
	{	
ld.global.ca.u64 %rd7889, [%rd7887];
	}
	// end inline asm
	// begin inline asm
	{	
ld.global.ca.u64 %rd7891, [%rd7889];
	}
	// end inline asm
	// begin inline asm
	{	
ld.global.ca.u64 %rd7893, [%rd7891];
	}
	// end inline asm
	// begin inline asm
	{	
ld.global.ca.u64 %rd7895, [%rd7893];
	}
	// end inline asm
	// begin inline asm
	{	
ld.global.ca.u64 %rd7897, [%rd7895];
	}
	// end inline asm
	// begin inline asm
	{	
ld.global.ca.u64 %rd7899, [%rd7897];
	}
	// end inline asm
	// begin inline asm
	{	
ld.global.ca.u64 %rd7901, [%rd7899];
	}
	// end inline asm
	// begin inline asm
	{	
ld.global.ca.u64 %rd7903, [%rd7901];
	}
	// end inline asm
	// begin inline asm
	{	
ld.global.ca.u64 %rd7905, [%rd7903];
	}
	// end inline asm
	// begin inline asm
	{	
ld.global.ca.u64 %rd7907, [%rd7905];
	}
	// end inline asm
	// begin inline asm
	{	
ld.global.ca.u64 %rd7909, [%rd7907];
	}
	// end inline asm
	// begin inline asm
	{	
ld.global.ca.u64 %rd7911, [%rd7909];
	}
	// end inline asm
	// begin inline asm
	{	
ld.global.ca.u64 %rd7913, [%rd7911];
	}
	// end inline asm
	// begin inline asm
	{	
ld.global.ca.u64 %rd7915, [%rd7913];
	}
	// end inline asm
	// begin inline asm
	{	
ld.global.ca.u64 %rd7917, [%rd7915];
	}
	// end inline asm
	// begin inline asm
	{	
ld.global.ca.u64 %rd7919, [%rd7917];
	}
	// end inline asm
	// begin inline asm
	{	
ld.global.ca.u64 %rd7921, [%rd7919];
	}
	// end inline asm
	// begin inline asm
	{	
ld.global.ca.u64 %rd7923, [%rd7921];
	}
	// end inline asm
	// begin inline asm
	{	
ld.global.ca.u64 %rd7925, [%rd7923];
	}
	// end inline asm
	// begin inline asm
	{	
ld.global.ca.u64 %rd7927, [%rd7925];
	}
	// end inline asm
	// begin inline asm
	{	
ld.global.ca.u64 %rd7929, [%rd7927];
	}
	// end inline asm
	// begin inline asm
	{	
ld.global.ca.u64 %rd7931, [%rd7929];
	}
	// end inline asm
	// begin inline asm
	{	
ld.global.ca.u64 %rd7933, [%rd7931];
	}
	// end inline asm
	// begin inline asm
	{	
ld.global.ca.u64 %rd7935, [%rd7933];
	}
	// end inline asm
	// begin inline asm
	{	
ld.global.ca.u64 %rd7937, [%rd7935];
	}
	// end inline asm
	// begin inline asm
	{	
ld.global.ca.u64 %rd7939, [%rd7937];
	}
	// end inline asm
	// begin inline asm
	{	
ld.global.ca.u64 %rd7941, [%rd7939];
	}
	// end inline asm
	// begin inline asm
	{	
ld.global.ca.u64 %rd7943, [%rd7941];
	}
	// end inline asm
	// begin inline asm
	{	
ld.global.ca.u64 %rd7945, [%rd7943];
	}
	// end inline asm
	// begin inline asm
	{	
ld.global.ca.u64 %rd7947, [%rd7945];
	}
	// end inline asm
	// begin inline asm
	{	
ld.global.ca.u64 %rd7949, [%rd7947];
	}
	// end inline asm
	// begin inline asm
	{	
ld.global.ca.u64 %rd7951, [%rd7949];
	}
	// end inline asm
	// begin inline asm
	{	
ld.global.ca.u64 %rd7953, [%rd7951];
	}
	// end inline asm
	// begin inline asm
	{	
ld.global.ca.u64 %rd7955, [%rd7953];
	}
	// end inline asm
	// begin inline asm
	{	
ld.global.ca.u64 %rd7957, [%rd7955];
	}
	// end inline asm
	// begin inline asm
	{	
ld.global.ca.u64 %rd7959, [%rd7957];
	}
	// end inline asm
	// begin inline asm
	{	
ld.global.ca.u64 %rd7961, [%rd7959];
	}
	// end inline asm
	// begin inline asm
	{	
ld.global.ca.u64 %rd7963, [%rd7961];
	}
	// end inline asm
	// begin inline asm
	{	
ld.global.ca.u64 %rd7965, [%rd7963];
	}
	// end inline asm
	// begin inline asm
	{	
ld.global.ca.u64 %rd7967, [%rd7965];
	}
	// end inline asm
	// begin inline asm
	{	
ld.global.ca.u64 %rd7969, [%rd7967];
	}
	// end inline asm
	// begin inline asm
	{	
ld.global.ca.u64 %rd7971, [%rd7969];
	}
	// end inline asm
	// begin inline asm
	{	
ld.global.ca.u64 %rd7973, [%rd7971];
	}
	// end inline asm
	// begin inline asm
	{	
ld.global.ca.u64 %rd7975, [%rd7973];
	}
	// end inline asm
	// begin inline asm
	{	
ld.global.ca.u64 %rd7977, [%rd7975];
	}
	// end inline asm
	// begin inline asm
	{	
ld.global.ca.u64 %rd7979, [%rd7977];
	}
	// end inline asm
	// begin inline asm
	{	
ld.global.ca.u64 %rd7981, [%rd7979];
	}
	// end inline asm
	// begin inline asm
	{	
ld.global.ca.u64 %rd7983, [%rd7981];
	}
	// end inline asm
	// begin inline asm
	{	
ld.global.ca.u64 %rd7985, [%rd7983];
	}
	// end inline asm
	// begin inline asm
	{	
ld.global.ca.u64 %rd7987, [%rd7985];
	}
	// end inline asm
	// begin inline asm
	{	
ld.global.ca.u64 %rd7989, [%rd7987];
	}
	// end inline asm
	// begin inline asm
	{	
ld.global.ca.u64 %rd7991, [%rd7989];
	}
	// end inline asm
	// begin inline asm
	{	
ld.global.ca.u64 %rd7993, [%rd7991];
	}
	// end inline asm
	// begin inline asm
	{	
ld.global.ca.u64 %rd7995, [%rd7993];
	}
	// end inline asm
	// begin inline asm
	{	
ld.global.ca.u64 %rd7997, [%rd7995];
	}
	// end inline asm
	// begin inline asm
	{	
ld.global.ca.u64 %rd7999, [%rd7997];
	}
	// end inline asm
	// begin inline asm
	{	
ld.global.ca.u64 %rd8001, [%rd7999];
	}
	// end inline asm
	// begin inline asm
	{	
ld.global.ca.u64 %rd8003, [%rd8001];
	}
	// end inline asm
	// begin inline asm
	{	
ld.global.ca.u64 %rd8005, [%rd8003];
	}
	// end inline asm
	// begin inline asm
	{	
ld.global.ca.u64 %rd8007, [%rd8005];
	}
	// end inline asm
	// begin inline asm
	{	
ld.global.ca.u64 %rd8009, [%rd8007];
	}
	// end inline asm
	// begin inline asm
	{	
ld.global.ca.u64 %rd8011, [%rd8009];
	}
	// end inline asm
	// begin inline asm
	{	
ld.global.ca.u64 %rd8013, [%rd8011];
	}
	// end inline asm
	// begin inline asm
	{	
ld.global.ca.u64 %rd8015, [%rd8013];
	}
	// end inline asm
	// begin inline asm
	{	
ld.global.ca.u64 %rd8017, [%rd8015];
	}
	// end inline asm
	// begin inline asm
	{	
ld.global.ca.u64 %rd8019, [%rd8017];
	}
	// end inline asm
	// begin inline asm
	{	
ld.global.ca.u64 %rd8021, [%rd8019];
	}
	// end inline asm
	// begin inline asm
	{	
ld.global.ca.u64 %rd8023, [%rd8021];
	}
	// end inline asm
	// begin inline asm
	{	
ld.global.ca.u64 %rd8025, [%rd8023];
	}
	// end inline asm
	// begin inline asm
	{	
ld.global.ca.u64 %rd8027, [%rd8025];
	}
	// end inline asm
	// begin inline asm
	{	
ld.global.ca.u64 %rd8029, [%rd8027];
	}
	// end inline asm
	// begin inline asm
	{	
ld.global.ca.u64 %rd8031, [%rd8029];
	}
	// end inline asm
	// begin inline asm
	{	
ld.global.ca.u64 %rd8033, [%rd8031];
	}
	// end inline asm
	// begin inline asm
	{	
ld.global.ca.u64 %rd8035, [%rd8033];
	}
	// end inline asm
	// begin inline asm
	{	
ld.global.ca.u64 %rd8037, [%rd8035];
	}
	// end inline asm
	// begin inline asm
	{	
ld.global.ca.u64 %rd8039, [%rd8037];
	}
	// end inline asm
	// begin inline asm
	{	
ld.global.ca.u64 %rd8041, [%rd8039];
	}
	// end inline asm
	// begin inline asm
	{	
ld.global.ca.u64 %rd8043, [%rd8041];
	}
	// end inline asm
	// begin inline asm
	{	
ld.global.ca.u64 %rd8045, [%rd8043];
	}
	// end inline asm
	// begin inline asm
	{	
ld.global.ca.u64 %rd8047, [%rd8045];
	}
	// end inline asm
	// begin inline asm
	{	
ld.global.ca.u64 %rd8049, [%rd8047];
	}
	// end inline asm
	// begin inline asm
	{	
ld.global.ca.u64 %rd8051, [%rd8049];
	}
	// end inline asm
	// begin inline asm
	{	
ld.global.ca.u64 %rd8053, [%rd8051];
	}
	// end inline asm
	// begin inline asm
	{	
ld.global.ca.u64 %rd8055, [%rd8053];
	}
	// end inline asm
	// begin inline asm
	{	
ld.global.ca.u64 %rd8057, [%rd8055];
	}
	// end inline asm
	// begin inline asm
	{	
ld.global.ca.u64 %rd8059, [%rd8057];
	}
	// end inline asm
	// begin inline asm
	{	
ld.global.ca.u64 %rd8061, [%rd8059];
	}
	// end inline asm
	// begin inline asm
	{	
ld.global.ca.u64 %rd8063, [%rd8061];
	}
	// end inline asm
	// begin inline asm
	{	
ld.global.ca.u64 %rd8065, [%rd8063];
	}
	// end inline asm
	// begin inline asm
	{	
ld.global.ca.u64 %rd8067, [%rd8065];
	}
	// end inline asm
	// begin inline asm
	{	
ld.global.ca.u64 %rd8069, [%rd8067];
	}
	// end inline asm
	// begin inline asm
	{	
ld.global.ca.u64 %rd8071, [%rd8069];
	}
	// end inline asm
	// begin inline asm
	{	
ld.global.ca.u64 %rd8073, [%rd8071];
	}
	// end inline asm
	// begin inline asm
	{	
ld.global.ca.u64 %rd8075, [%rd8073];
	}
	// end inline asm
	// begin inline asm
	{	
ld.global.ca.u64 %rd8077, [%rd8075];
	}
	// end inline asm
	// begin inline asm
	{	
ld.global.ca.u64 %rd8079, [%rd8077];
	}
	// end inline asm
	// begin inline asm
	{	
ld.global.ca.u64 %rd8081, [%rd8079];
	}
	// end inline asm
	// begin inline asm
	{	
ld.global.ca.u64 %rd8083, [%rd8081];
	}
	// end inline asm
	// begin inline asm
	{	
ld.global.ca.u64 %rd8085, [%rd8083];
	}
	// end inline asm
	// begin inline asm
	{	
ld.global.ca.u64 %rd8087, [%rd8085];
	}
	// end inline asm
	// begin inline asm
	{	
ld.global.ca.u64 %rd8089, [%rd8087];
	}
	// end inline asm
	// begin inline asm
	{	
ld.global.ca.u64 %rd8091, [%rd8089];
	}
	// end inline asm
	// begin inline asm
	{	
ld.global.ca.u64 %rd8093, [%rd8091];
	}
	// end inline asm
	// begin inline asm
	{	
ld.global.ca.u64 %rd8095, [%rd8093];
	}
	// end inline asm
	// begin inline asm
	{	
ld.global.ca.u64 %rd8097, [%rd8095];
	}
	// end inline asm
	// begin inline asm
	{	
ld.global.ca.u64 %rd8099, [%rd8097];
	}
	// end inline asm
	// begin inline asm
	{	
ld.global.ca.u64 %rd8101, [%rd8099];
	}
	// end inline asm
	// begin inline asm
	{	
ld.global.ca.u64 %rd8103, [%rd8101];
	}
	// end inline asm
	// begin inline asm
	{	
ld.global.ca.u64 %rd8105, [%rd8103];
	}
	// end inline asm
	// begin inline asm
	{	
ld.global.ca.u64 %rd8107, [%rd8105];
	}
	// end inline asm
	// begin inline asm
	{	
ld.global.ca.u64 %rd8109, [%rd8107];
	}
	// end inline asm
	// begin inline asm
	{	
ld.global.ca.u64 %rd8111, [%rd8109];
	}
	// end inline asm
	// begin inline asm
	{	
ld.global.ca.u64 %rd8113, [%rd8111];
	}
	// end inline asm
	// begin inline asm
	{	
ld.global.ca.u64 %rd8115, [%rd8113];
	}
	// end inline asm
	// begin inline asm
	{	
ld.global.ca.u64 %rd8117, [%rd8115];
	}
	// end inline asm
	// begin inline asm
	{	
ld.global.ca.u64 %rd8119, [%rd8117];
	}
	// end inline asm
	// begin inline asm
	{	
ld.global.ca.u64 %rd8121, [%rd8119];
	}
	// end inline asm
	// begin inline asm
	{	
ld.global.ca.u64 %rd8123, [%rd8121];
	}
	// end inline asm
	// begin inline asm
	{	
ld.global.ca.u64 %rd8125, [%rd8123];
	}
	// end inline asm
	// begin inline asm
	{	
ld.global.ca.u64 %rd8127, [%rd8125];
	}
	// end inline asm
	// begin inline asm
	{	
ld.global.ca.u64 %rd8129, [%rd8127];
	}
	// end inline asm
	// begin inline asm
	{	
ld.global.ca.u64 %rd8131, [%rd8129];
	}
	// end inline asm
	// begin inline asm
	{	
ld.global.ca.u64 %rd8133, [%rd8131];
	}
	// end inline asm
	// begin inline asm
	{	
ld.global.ca.u64 %rd8135, [%rd8133];
	}
	// end inline asm
	// begin inline asm
	{	
ld.global.ca.u64 %rd8137, [%rd8135];
	}
	// end inline asm
	// begin inline asm
	{	
ld.global.ca.u64 %rd8139, [%rd8137];
	}
	// end inline asm
	// begin inline asm
	{	
ld.global.ca.u64 %rd8141, [%rd8139];
	}
	// end inline asm
	// begin inline asm
	{	
ld.global.ca.u64 %rd8143, [%rd8141];
	}
	// end inline asm
	// begin inline asm
	{	
ld.global.ca.u64 %rd8145, [%rd8143];
	}
	// end inline asm
	// begin inline asm
	{	
ld.global.ca.u64 %rd8147, [%rd8145];
	}
	// end inline asm
	// begin inline asm
	{	
ld.global.ca.u64 %rd8149, [%rd8147];
	}
	// end inline asm
	// begin inline asm
	{	
ld.global.ca.u64 %rd8151, [%rd8149];
	}
	// end inline asm
	// begin inline asm
	{	
ld.global.ca.u64 %rd8153, [%rd8151];
	}
	// end inline asm
	// begin inline asm
	{	
ld.global.ca.u64 %rd8155, [%rd8153];
	}
	// end inline asm
	// begin inline asm
	{	
ld.global.ca.u64 %rd8157, [%rd8155];
	}
	// end inline asm
	// begin inline asm
	{	
ld.global.ca.u64 %rd8159, [%rd8157];
	}
	// end inline asm
	// begin inline asm
	{	
ld.global.ca.u64 %rd8161, [%rd8159];
	}
	// end inline asm
	// begin inline asm
	{	
ld.global.ca.u64 %rd8163, [%rd8161];
	}
	// end inline asm
	// begin inline asm
	{	
ld.global.ca.u64 %rd8165, [%rd8163];
	}
	// end inline asm
	// begin inline asm
	{	
ld.global.ca.u64 %rd8167, [%rd8165];
	}
	// end inline asm
	// begin inline asm
	{	
ld.global.ca.u64 %rd8169, [%rd8167];
	}
	// end inline asm
	// begin inline asm
	{	
ld.global.ca.u64 %rd8171, [%rd8169];
	}
	// end inline asm
	// begin inline asm
	{	
ld.global.ca.u64 %rd8173, [%rd8171];
	}
	// end inline asm
	// begin inline asm
	{	
ld.global.ca.u64 %rd8175, [%rd8173];
	}
	// end inline asm
	// begin inline asm
	{	
ld.global.ca.u64 %rd8177, [%rd8175];
	}
	// end inline asm
	// begin inline asm
	{	
ld.global.ca.u64 %rd8179, [%rd8177];
	}
	// end inline asm
	// begin inline asm
	{	
ld.global.ca.u64 %rd8181, [%rd8179];
	}
	// end inline asm
	// begin inline asm
	{	
ld.global.ca.u64 %rd8183, [%rd8181];
	}
	// end inline asm
	// begin inline asm
	{	
ld.global.ca.u64 %rd8185, [%rd8183];
	}
	// end inline asm
	// begin inline asm
	{	
ld.global.ca.u64 %rd8187, [%rd8185];
	}
	// end inline asm
	// begin inline asm
	{	
ld.global.ca.u64 %rd8189, [%rd8187];
	}
	// end inline asm
	// begin inline asm
	{	
ld.global.ca.u64 %rd8191, [%rd8189];
	}
	// end inline asm
	// begin inline asm
	{	
ld.global.ca.u64 %rd8193, [%rd8191];
	}
	// end inline asm
	// begin inline asm
	{	
ld.global.ca.u64 %rd8195, [%rd8193];
	}
	// end inline asm
	// begin inline asm
	{	
ld.global.ca.u64 %rd8197, [%rd8195];
	}
	// end inline asm
	// begin inline asm
	{	
ld.global.ca.u64 %rd8199, [%rd8197];
	}
	// end inline asm
	// begin inline asm
	{	
ld.global.ca.u64 %rd8201, [%rd8199];
	}
	// end inline asm
	// begin inline asm
	{	
ld.global.ca.u64 %rd8203, [%rd8201];
	}
	// end inline asm
	// begin inline asm
	{	
ld.global.ca.u64 %rd8205, [%rd8203];
	}
	// end inline asm
	// begin inline asm
	{	
ld.global.ca.u64 %rd8207, [%rd8205];
	}
	// end inline asm
	// begin inline asm
	{	
ld.global.ca.u64 %rd8209, [%rd8207];
	}
	// end inline asm
	// begin inline asm
	{	
ld.global.ca.u64 %rd8211, [%rd8209];
	}
	// end inline asm
	// begin inline asm
	{	
ld.global.ca.u64 %rd8213, [%rd8211];
	}
	// end inline asm
	// begin inline asm
	{	
ld.global.ca.u64 %rd8215, [%rd8213];
	}
	// end inline asm
	// begin inline asm
	{	
ld.global.ca.u64 %rd8217, [%rd8215];
	}
	// end inline asm
	// begin inline asm
	{	
ld.global.ca.u64 %rd8219, [%rd8217];
	}
	// end inline asm
	// begin inline asm
	{	
ld.global.ca.u64 %rd8221, [%rd8219];
	}
	// end inline asm
	// begin inline asm
	{	
ld.global.ca.u64 %rd8223, [%rd8221];
	}
	// end inline asm
	// begin inline asm
	{	
ld.global.ca.u64 %rd8225, [%rd8223];
	}
	// end inline asm
	// begin inline asm
	{	
ld.global.ca.u64 %rd8227, [%rd8225];
	}
	// end inline asm
	// begin inline asm
	{	
ld.global.ca.u64 %rd8229, [%rd8227];
	}
	// end inline asm
	// begin inline asm
	{	
ld.global.ca.u64 %rd8231, [%rd8229];
	}
	// end inline asm
	// begin inline asm
	{	
ld.global.ca.u64 %rd8233, [%rd8231];
	}
	// end inline asm
	// begin inline asm
	{	
ld.global.ca.u64 %rd8235, [%rd8233];
	}
	// end inline asm
	// begin inline asm
	{	
ld.global.ca.u64 %rd8237, [%rd8235];
	}
	// end inline asm
	// begin inline asm
	{	
ld.global.ca.u64 %rd8239, [%rd8237];
	}
	// end inline asm
	// begin inline asm
	{	
ld.global.ca.u64 %rd8241, [%rd8239];
	}
	// end inline asm
	// begin inline asm
	{	
ld.global.ca.u64 %rd8243, [%rd8241];
	}
	// end inline asm
	// begin inline asm
	{	
ld.global.ca.u64 %rd8245, [%rd8243];
	}
	// end inline asm
	// begin inline asm
	{	
ld.global.ca.u64 %rd8247, [%rd8245];
	}
	// end inline asm
	// begin inline asm
	{	
ld.global.ca.u64 %rd8249, [%rd8247];
	}
	// end inline asm
	// begin inline asm
	{	
ld.global.ca.u64 %rd8251, [%rd8249];
	}
	// end inline asm
	// begin inline asm
	{	
ld.global.ca.u64 %rd8253, [%rd8251];
	}
	// end inline asm
	// begin inline asm
	{	
ld.global.ca.u64 %rd8255, [%rd8253];
	}
	// end inline asm
	// begin inline asm
	{	
ld.global.ca.u64 %rd8257, [%rd8255];
	}
	// end inline asm
	// begin inline asm
	{	
ld.global.ca.u64 %rd8259, [%rd8257];
	}
	// end inline asm
	// begin inline asm
	{	
ld.global.ca.u64 %rd8261, [%rd8259];
	}
	// end inline asm
	// begin inline asm
	{	
ld.global.ca.u64 %rd8263, [%rd8261];
	}
	// end inline asm
	// begin inline asm
	{	
ld.global.ca.u64 %rd8265, [%rd8263];
	}
	// end inline asm
	// begin inline asm
	{	
ld.global.ca.u64 %rd8267, [%rd8265];
	}
	// end inline asm
	// begin inline asm
	{	
ld.global.ca.u64 %rd8269, [%rd8267];
	}
	// end inline asm
	// begin inline asm
	{	
ld.global.ca.u64 %rd8271, [%rd8269];
	}
	// end inline asm
	// begin inline asm
	{	
ld.global.ca.u64 %rd8273, [%rd8271];
	}
	// end inline asm
	// begin inline asm
	{	
ld.global.ca.u64 %rd8275, [%rd8273];
	}
	// end inline asm
	// begin inline asm
	{	
ld.global.ca.u64 %rd8277, [%rd8275];
	}
	// end inline asm
	// begin inline asm
	{	
ld.global.ca.u64 %rd8279, [%rd8277];
	}
	// end inline asm
	// begin inline asm
	{	
ld.global.ca.u64 %rd8281, [%rd8279];
	}
	// end inline asm
	// begin inline asm
	{	
ld.global.ca.u64 %rd8283, [%rd8281];
	}
	// end inline asm
	// begin inline asm
	{	
ld.global.ca.u64 %rd8285, [%rd8283];
	}
	// end inline asm
	// begin inline asm
	{	
ld.global.ca.u64 %rd8287, [%rd8285];
	}
	// end inline asm
	// begin inline asm
	{	
ld.global.ca.u64 %rd8289, [%rd8287];
	}
	// end inline asm
	// begin inline asm
	{	
ld.global.ca.u64 %rd8291, [%rd8289];
	}
	// end inline asm
	// begin inline asm
	{	
ld.global.ca.u64 %rd8293, [%rd8291];
	}
	// end inline asm
	// begin inline asm
	{	
ld.global.ca.u64 %rd8295, [%rd8293];
	}
	// end inline asm
	// begin inline asm
	{	
ld.global.ca.u64 %rd8297, [%rd8295];
	}
	// end inline asm
	// begin inline asm
	{	
ld.global.ca.u64 %rd8299, [%rd8297];
	}
	// end inline asm
	// begin inline asm
	{	
ld.global.ca.u64 %rd8301, [%rd8299];
	}
	// end inline asm
	// begin inline asm
	{	
ld.global.ca.u64 %rd8303, [%rd8301];
	}
	// end inline asm
	// begin inline asm
	{	
ld.global.ca.u64 %rd8305, [%rd8303];
	}
	// end inline asm
	// begin inline asm
	{	
ld.global.ca.u64 %rd8307, [%rd8305];
	}
	// end inline asm
	// begin inline asm
	{	
ld.global.ca.u64 %rd8309, [%rd8307];
	}
	// end inline asm
	// begin inline asm
	{	
ld.global.ca.u64 %rd8311, [%rd8309];
	}
	// end inline asm
	// begin inline asm
	{	
ld.global.ca.u64 %rd8313, [%rd8311];
	}
	// end inline asm
	// begin inline asm
	{	
ld.global.ca.u64 %rd8315, [%rd8313];
	}
	// end inline asm
	// begin inline asm
	{	
ld.global.ca.u64 %rd8317, [%rd8315];
	}
	// end inline asm
	// begin inline asm
	{	
ld.global.ca.u64 %rd8319, [%rd8317];
	}
	// end inline asm
	// begin inline asm
	{	
ld.global.ca.u64 %rd8321, [%rd8319];
	}
	// end inline asm
	// begin inline asm
	{	
ld.global.ca.u64 %rd8323, [%rd8321];
	}
	// end inline asm
	// begin inline asm
	{	
ld.global.ca.u64 %rd8325, [%rd8323];
	}
	// end inline asm
	// begin inline asm
	{	
ld.global.ca.u64 %rd8327, [%rd8325];
	}
	// end inline asm
	// begin inline asm
	{	
ld.global.ca.u64 %rd8329, [%rd8327];
	}
	// end inline asm
	// begin inline asm
	{	
ld.global.ca.u64 %rd8331, [%rd8329];
	}
	// end inline asm
	// begin inline asm
	{	
ld.global.ca.u64 %rd8333, [%rd8331];
	}
	// end inline asm
	// begin inline asm
	{	
ld.global.ca.u64 %rd8335, [%rd8333];
	}
	// end inline asm
	// begin inline asm
	{	
ld.global.ca.u64 %rd8337, [%rd8335];
	}
	// end inline asm
	// begin inline asm
	{	
ld.global.ca.u64 %rd8339, [%rd8337];
	}
	// end inline asm
	// begin inline asm
	{	
ld.global.ca.u64 %rd8341, [%rd8339];
	}
	// end inline asm
	// begin inline asm
	{	
ld.global.ca.u64 %rd8343, [%rd8341];
	}
	// end inline asm
	// begin inline asm
	{	
ld.global.ca.u64 %rd8345, [%rd8343];
	}
	// end inline asm
	// begin inline asm
	{	
ld.global.ca.u64 %rd8347, [%rd8345];
	}
	// end inline asm
	// begin inline asm
	{	
ld.global.ca.u64 %rd8349, [%rd8347];
	}
	// end inline asm
	// begin inline asm
	{	
ld.global.ca.u64 %rd8351, [%rd8349];
	}
	// end inline asm
	// begin inline asm
	{	
ld.global.ca.u64 %rd8353, [%rd8351];
	}
	// end inline asm
	// begin inline asm
	{	
ld.global.ca.u64 %rd8355, [%rd8353];
	}
	// end inline asm
	// begin inline asm
	{	
ld.global.ca.u64 %rd8357, [%rd8355];
	}
	// end inline asm
	// begin inline asm
	{	
ld.global.ca.u64 %rd8359, [%rd8357];
	}
	// end inline asm
	// begin inline asm
	{	
ld.global.ca.u64 %rd8361, [%rd8359];
	}
	// end inline asm
	// begin inline asm
	{	
ld.global.ca.u64 %rd8363, [%rd8361];
	}
	// end inline asm
	// begin inline asm
	{	
ld.global.ca.u64 %rd8365, [%rd8363];
	}
	// end inline asm
	// begin inline asm
	{	
ld.global.ca.u64 %rd8367, [%rd8365];
	}
	// end inline asm
	// begin inline asm
	{	
ld.global.ca.u64 %rd8369, [%rd8367];
	}
	// end inline asm
	// begin inline asm
	{	
ld.global.ca.u64 %rd8371, [%rd8369];
	}
	// end inline asm
	// begin inline asm
	{	
ld.global.ca.u64 %rd8373, [%rd8371];
	}
	// end inline asm
	// begin inline asm
	{	
ld.global.ca.u64 %rd8375, [%rd8373];
	}
	// end inline asm
	// begin inline asm
	{	
ld.global.ca.u64 %rd8377, [%rd8375];
	}
	// end inline asm
	// begin inline asm
	{	
ld.global.ca.u64 %rd8379, [%rd8377];
	}
	// end inline asm
	// begin inline asm
	{	
ld.global.ca.u64 %rd8381, [%rd8379];
	}
	// end inline asm
	// begin inline asm
	{	
ld.global.ca.u64 %rd8383, [%rd8381];
	}
	// end inline asm
	// begin inline asm
	{	
ld.global.ca.u64 %rd8385, [%rd8383];
	}
	// end inline asm
	// begin inline asm
	{	
ld.global.ca.u64 %rd8387, [%rd8385];
	}
	// end inline asm
	// begin inline asm
	{	
ld.global.ca.u64 %rd8389, [%rd8387];
	}
	// end inline asm
	// begin inline asm
	{	
ld.global.ca.u64 %rd8391, [%rd8389];
	}
	// end inline asm
	// begin inline asm
	{	
ld.global.ca.u64 %rd8393, [%rd8391];
	}
	// end inline asm
	// begin inline asm
	{	
ld.global.ca.u64 %rd8395, [%rd8393];
	}
	// end inline asm
	// begin inline asm
	{	
ld.global.ca.u64 %rd8397, [%rd8395];
	}
	// end inline asm
	// begin inline asm
	{	
ld.global.ca.u64 %rd8399, [%rd8397];
	}
	// end inline asm
	// begin inline asm
	{	
ld.global.ca.u64 %rd8401, [%rd8399];
	}
	// end inline asm
	// begin inline asm
	{	
ld.global.ca.u64 %rd8403, [%rd8401];
	}
	// end inline asm
	// begin inline asm
	{	
ld.global.ca.u64 %rd8405, [%rd8403];
	}
	// end inline asm
	// begin inline asm
	{	
ld.global.ca.u64 %rd8407, [%rd8405];
	}
	// end inline asm
	// begin inline asm
	{	
ld.global.ca.u64 %rd8409, [%rd8407];
	}
	// end inline asm
	// begin inline asm
	{	
ld.global.ca.u64 %rd8411, [%rd8409];
	}
	// end inline asm
	// begin inline asm
	{	
ld.global.ca.u64 %rd8413, [%rd8411];
	}
	// end inline asm
	// begin inline asm
	{	
ld.global.ca.u64 %rd8415, [%rd8413];
	}
	// end inline asm
	// begin inline asm
	{	
ld.global.ca.u64 %rd8417, [%rd8415];
	}
	// end inline asm
	// begin inline asm
	{	
ld.global.ca.u64 %rd8419, [%rd8417];
	}
	// end inline asm
	// begin inline asm
	{	
ld.global.ca.u64 %rd8421, [%rd8419];
	}
	// end inline asm
	// begin inline asm
	{	
ld.global.ca.u64 %rd8423, [%rd8421];
	}
	// end inline asm
	// begin inline asm
	{	
ld.global.ca.u64 %rd8425, [%rd8423];
	}
	// end inline asm
	// begin inline asm
	{	
ld.global.ca.u64 %rd8427, [%rd8425];
	}
	// end inline asm
	// begin inline asm
	{	
ld.global.ca.u64 %rd8429, [%rd8427];
	}
	// end inline asm
	// begin inline asm
	{	
ld.global.ca.u64 %rd8431, [%rd8429];
	}
	// end inline asm
	// begin inline asm
	{	
ld.global.ca.u64 %rd8433, [%rd8431];
	}
	// end inline asm
	// begin inline asm
	{	
ld.global.ca.u64 %rd8435, [%rd8433];
	}
	// end inline asm
	// begin inline asm
	{	
ld.global.ca.u64 %rd8437, [%rd8435];
	}
	// end inline asm
	// begin inline asm
	{	
ld.global.ca.u64 %rd8439, [%rd8437];
	}
	// end inline asm
	// begin inline asm
	{	
ld.global.ca.u64 %rd8441, [%rd8439];
	}
	// end inline asm
	// begin inline asm
	{	
ld.global.ca.u64 %rd8443, [%rd8441];
	}
	// end inline asm
	// begin inline asm
	{	
ld.global.ca.u64 %rd8445, [%rd8443];
	}
	// end inline asm
	// begin inline asm
	{	
ld.global.ca.u64 %rd8447, [%rd8445];
	}
	// end inline asm
	// begin inline asm
	{	
ld.global.ca.u64 %rd8449, [%rd8447];
	}
	// end inline asm
	// begin inline asm
	{	
ld.global.ca.u64 %rd8451, [%rd8449];
	}
	// end inline asm
	// begin inline asm
	{	
ld.global.ca.u64 %rd8453, [%rd8451];
	}
	// end inline asm
	// begin inline asm
	{	
ld.global.ca.u64 %rd8455, [%rd8453];
	}
	// end inline asm
	// begin inline asm
	{	
ld.global.ca.u64 %rd8457, [%rd8455];
	}
	// end inline asm
	// begin inline asm
	{	
ld.global.ca.u64 %rd8459, [%rd8457];
	}
	// end inline asm
	// begin inline asm
	{	
ld.global.ca.u64 %rd8461, [%rd8459];
	}
	// end inline asm
	// begin inline asm
	{	
ld.global.ca.u64 %rd8463, [%rd8461];
	}
	// end inline asm
	// begin inline asm
	{	
ld.global.ca.u64 %rd8465, [%rd8463];
	}
	// end inline asm
	// begin inline asm
	{	
ld.global.ca.u64 %rd8467, [%rd8465];
	}
	// end inline asm
	// begin inline asm
	{	
ld.global.ca.u64 %rd8469, [%rd8467];
	}
	// end inline asm
	// begin inline asm
	{	
ld.global.ca.u64 %rd8471, [%rd8469];
	}
	// end inline asm
	// begin inline asm
	{	
ld.global.ca.u64 %rd8473, [%rd8471];
	}
	// end inline asm
	// begin inline asm
	{	
ld.global.ca.u64 %rd8475, [%rd8473];
	}
	// end inline asm
	// begin inline asm
	{	
ld.global.ca.u64 %rd8477, [%rd8475];
	}
	// end inline asm
	// begin inline asm
	{	
ld.global.ca.u64 %rd8479, [%rd8477];
	}
	// end inline asm
	// begin inline asm
	{	
ld.global.ca.u64 %rd8481, [%rd8479];
	}
	// end inline asm
	// begin inline asm
	{	
ld.global.ca.u64 %rd8483, [%rd8481];
	}
	// end inline asm
	// begin inline asm
	{	
ld.global.ca.u64 %rd8485, [%rd8483];
	}
	// end inline asm
	// begin inline asm
	{	
ld.global.ca.u64 %rd8487, [%rd8485];
	}
	// end inline asm
	// begin inline asm
	{	
ld.global.ca.u64 %rd8489, [%rd8487];
	}
	// end inline asm
	// begin inline asm
	{	
ld.global.ca.u64 %rd8491, [%rd8489];
	}
	// end inline asm
	// begin inline asm
	{	
ld.global.ca.u64 %rd8493, [%rd8491];
	}
	// end inline asm
	// begin inline asm
	{	
ld.global.ca.u64 %rd8495, [%rd8493];
	}
	// end inline asm
	// begin inline asm
	{	
ld.global.ca.u64 %rd8497, [%rd8495];
	}
	// end inline asm
	// begin inline asm
	{	
ld.global.ca.u64 %rd8499, [%rd8497];
	}
	// end inline asm
	// begin inline asm
	{	
ld.global.ca.u64 %rd8501, [%rd8499];
	}
	// end inline asm
	// begin inline asm
	{	
ld.global.ca.u64 %rd8503, [%rd8501];
	}
	// end inline asm
	// begin inline asm
	{	
ld.global.ca.u64 %rd8505, [%rd8503];
	}
	// end inline asm
	// begin inline asm
	{	
ld.global.ca.u64 %rd8507, [%rd8505];
	}
	// end inline asm
	// begin inline asm
	{	
ld.global.ca.u64 %rd8509, [%rd8507];
	}
	// end inline asm
	// begin inline asm
	{	
ld.global.ca.u64 %rd8511, [%rd8509];
	}
	// end inline asm
	// begin inline asm
	{	
ld.global.ca.u64 %rd8513, [%rd8511];
	}
	// end inline asm
	// begin inline asm
	{	
ld.global.ca.u64 %rd8515, [%rd8513];
	}
	// end inline asm
	// begin inline asm
	{	
ld.global.ca.u64 %rd8517, [%rd8515];
	}
	// end inline asm
	// begin inline asm
	{	
ld.global.ca.u64 %rd8519, [%rd8517];
	}
	// end inline asm
	// begin inline asm
	{	
ld.global.ca.u64 %rd8521, [%rd8519];
	}
	// end inline asm
	// begin inline asm
	{	
ld.global.ca.u64 %rd8523, [%rd8521];
	}
	// end inline asm
	// begin inline asm
	{	
ld.global.ca.u64 %rd8525, [%rd8523];
	}
	// end inline asm
	// begin inline asm
	{	
ld.global.ca.u64 %rd8527, [%rd8525];
	}
	// end inline asm
	// begin inline asm
	{	
ld.global.ca.u64 %rd8529, [%rd8527];
	}
	// end inline asm
	// begin inline asm
	{	
ld.global.ca.u64 %rd8531, [%rd8529];
	}
	// end inline asm
	// begin inline asm
	{	
ld.global.ca.u64 %rd8533, [%rd8531];
	}
	// end inline asm
	// begin inline asm
	{	
ld.global.ca.u64 %rd8535, [%rd8533];
	}
	// end inline asm
	// begin inline asm
	{	
ld.global.ca.u64 %rd8537, [%rd8535];
	}
	// end inline asm
	// begin inline asm
	{	
ld.global.ca.u64 %rd8539, [%rd8537];
	}
	// end inline asm
	// begin inline asm
	{	
ld.global.ca.u64 %rd8541, [%rd8539];
	}
	// end inline asm
	// begin inline asm
	{	
ld.global.ca.u64 %rd8543, [%rd8541];
	}
	// end inline asm
	// begin inline asm
	{	
ld.global.ca.u64 %rd8545, [%rd8543];
	}
	// end inline asm
	// begin inline asm
	{	
ld.global.ca.u64 %rd8547, [%rd8545];
	}
	// end inline asm
	// begin inline asm
	{	
ld.global.ca.u64 %rd8549, [%rd8547];
	}
	// end inline asm
	// begin inline asm
	{	
ld.global.ca.u64 %rd8551, [%rd8549];
	}
	// end inline asm
	// begin inline asm
	{	
ld.global.ca.u64 %rd8553, [%rd8551];
	}
	// end inline asm
	// begin inline asm
	{	
ld.global.ca.u64 %rd8555, [%rd8553];
	}
	// end inline asm
	// begin inline asm
	{	
ld.global.ca.u64 %rd8557, [%rd8555];
	}
	// end inline asm
	// begin inline asm
	{	
ld.global.ca.u64 %rd8559, [%rd8557];
	}
	// end inline asm
	// begin inline asm
	{	
ld.global.ca.u64 %rd8561, [%rd8559];
	}
	// end inline asm
	// begin inline asm
	{	
ld.global.ca.u64 %rd8563, [%rd8561];
	}
	// end inline asm
	// begin inline asm
	{	
ld.global.ca.u64 %rd8565, [%rd8563];
	}
	// end inline asm
	// begin inline asm
	{	
ld.global.ca.u64 %rd8567, [%rd8565];
	}
	// end inline asm
	// begin inline asm
	{	
ld.global.ca.u64 %rd8569, [%rd8567];
	}
	// end inline asm
	// begin inline asm
	{	
ld.global.ca.u64 %rd8571, [%rd8569];
	}
	// end inline asm
	// begin inline asm
	{	
ld.global.ca.u64 %rd8573, [%rd8571];
	}
	// end inline asm
	// begin inline asm
	{	
ld.global.ca.u64 %rd8575, [%rd8573];
	}
	// end inline asm
	// begin inline asm
	{	
ld.global.ca.u64 %rd8577, [%rd8575];
	}
	// end inline asm
	// begin inline asm
	{	
ld.global.ca.u64 %rd8579, [%rd8577];
	}
	// end inline asm
	// begin inline asm
	{	
ld.global.ca.u64 %rd8581, [%rd8579];
	}
	// end inline asm
	// begin inline asm
	{	
ld.global.ca.u64 %rd8583, [%rd8581];
	}
	// end inline asm
	// begin inline asm
	{	
ld.global.ca.u64 %rd8585, [%rd8583];
	}
	// end inline asm
	// begin inline asm
	{	
ld.global.ca.u64 %rd8587, [%rd8585];
	}
	// end inline asm
	// begin inline asm
	{	
ld.global.ca.u64 %rd8589, [%rd8587];
	}
	// end inline asm
	// begin inline asm
	{	
ld.global.ca.u64 %rd8591, [%rd8589];
	}
	// end inline asm
	// begin inline asm
	{	
ld.global.ca.u64 %rd8593, [%rd8591];
	}
	// end inline asm
	// begin inline asm
	{	
ld.global.ca.u64 %rd8595, [%rd8593];
	}
	// end inline asm
	// begin inline asm
	{	
ld.global.ca.u64 %rd8597, [%rd8595];
	}
	// end inline asm
	// begin inline asm
	{	
ld.global.ca.u64 %rd8599, [%rd8597];
	}
	// end inline asm
	// begin inline asm
	{	
ld.global.ca.u64 %rd8601, [%rd8599];
	}
	// end inline asm
	// begin inline asm
	{	
ld.global.ca.u64 %rd8603, [%rd8601];
	}
	// end inline asm
	// begin inline asm
	{	
ld.global.ca.u64 %rd8605, [%rd8603];
	}
	// end inline asm
	// begin inline asm
	{	
ld.global.ca.u64 %rd8607, [%rd8605];
	}
	// end inline asm
	// begin inline asm
	{	
ld.global.ca.u64 %rd8609, [%rd8607];
	}
	// end inline asm
	// begin inline asm
	{	
ld.global.ca.u64 %rd8611, [%rd8609];
	}
	// end inline asm
	// begin inline asm
	{	
ld.global.ca.u64 %rd8613, [%rd8611];
	}
	// end inline asm
	// begin inline asm
	{	
ld.global.ca.u64 %rd8615, [%rd8613];
	}
	// end inline asm
	// begin inline asm
	{	
ld.global.ca.u64 %rd8617, [%rd8615];
	}
	// end inline asm
	// begin inline asm
	{	
ld.global.ca.u64 %rd8619, [%rd8617];
	}
	// end inline asm
	// begin inline asm
	{	
ld.global.ca.u64 %rd8621, [%rd8619];
	}
	// end inline asm
	// begin inline asm
	{	
ld.global.ca.u64 %rd8623, [%rd8621];
	}
	// end inline asm
	// begin inline asm
	{	
ld.global.ca.u64 %rd8625, [%rd8623];
	}
	// end inline asm
	// begin inline asm
	{	
ld.global.ca.u64 %rd8627, [%rd8625];
	}
	// end inline asm
	// begin inline asm
	{	
ld.global.ca.u64 %rd8629, [%rd8627];
	}
	// end inline asm
	// begin inline asm
	{	
ld.global.ca.u64 %rd8631, [%rd8629];
	}
	// end inline asm
	// begin inline asm
	{	
ld.global.ca.u64 %rd8633, [%rd8631];
	}
	// end inline asm
	// begin inline asm
	{	
ld.global.ca.u64 %rd8635, [%rd8633];
	}
	// end inline asm
	// begin inline asm
	{	
ld.global.ca.u64 %rd8637, [%rd8635];
	}
	// end inline asm
	// begin inline asm
	{	
ld.global.ca.u64 %rd8639, [%rd8637];
	}
	// end inline asm
	// begin inline asm
	{	
ld.global.ca.u64 %rd8641, [%rd8639];
	}
	// end inline asm
	// begin inline asm
	{	
ld.global.ca.u64 %rd8643, [%rd8641];
	}
	// end inline asm
	// begin inline asm
	{	
ld.global.ca.u64 %rd8645, [%rd8643];
	}
	// end inline asm
	// begin inline asm
	{	
ld.global.ca.u64 %rd8647, [%rd8645];
	}
	// end inline asm
	// begin inline asm
	{	
ld.global.ca.u64 %rd8649, [%rd8647];
	}
	// end inline asm
	// begin inline asm
	{	
ld.global.ca.u64 %rd8651, [%rd8649];
	}
	// end inline asm
	// begin inline asm
	{	
ld.global.ca.u64 %rd8653, [%rd8651];
	}
	// end inline asm
	// begin inline asm
	{	
ld.global.ca.u64 %rd8655, [%rd8653];
	}
	// end inline asm
	// begin inline asm
	{	
ld.global.ca.u64 %rd8657, [%rd8655];
	}
	// end inline asm
	// begin inline asm
	{	
ld.global.ca.u64 %rd8659, [%rd8657];
	}
	// end inline asm
	// begin inline asm
	{	
ld.global.ca.u64 %rd8661, [%rd8659];
	}
	// end inline asm
	// begin inline asm
	{	
ld.global.ca.u64 %rd8663, [%rd8661];
	}
	// end inline asm
	// begin inline asm
	{	
ld.global.ca.u64 %rd8665, [%rd8663];
	}
	// end inline asm
	// begin inline asm
	{	
ld.global.ca.u64 %rd8667, [%rd8665];
	}
	// end inline asm
	// begin inline asm
	{	
ld.global.ca.u64 %rd8669, [%rd8667];
	}
	// end inline asm
	// begin inline asm
	{	
ld.global.ca.u64 %rd8671, [%rd8669];
	}
	// end inline asm
	// begin inline asm
	{	
ld.global.ca.u64 %rd8673, [%rd8671];
	}
	// end inline asm
	// begin inline asm
	{	
ld.global.ca.u64 %rd8675, [%rd8673];
	}
	// end inline asm
	// begin inline asm
	{	
ld.global.ca.u64 %rd8677, [%rd8675];
	}
	// end inline asm
	// begin inline asm
	{	
ld.global.ca.u64 %rd8679, [%rd8677];
	}
	// end inline asm
	// begin inline asm
	{	
ld.global.ca.u64 %rd8681, [%rd8679];
	}
	// end inline asm
	// begin inline asm
	{	
ld.global.ca.u64 %rd8683, [%rd8681];
	}
	// end inline asm
	// begin inline asm
	{	
ld.global.ca.u64 %rd8685, [%rd8683];
	}
	// end inline asm
	// begin inline asm
	{	
ld.global.ca.u64 %rd8687, [%rd8685];
	}
	// end inline asm
	// begin inline asm
	{	
ld.global.ca.u64 %rd8689, [%rd8687];
	}
	// end inline asm
	// begin inline asm
	{	
ld.global.ca.u64 %rd8691, [%rd8689];
	}
	// end inline asm
	// begin inline asm
	{	
ld.global.ca.u64 %rd8693, [%rd8691];
	}
	// end inline asm
	// begin inline asm
	{	
ld.global.ca.u64 %rd8695, [%rd8693];
	}
	// end inline asm
	// begin inline asm
	{	
ld.global.ca.u64 %rd8697, [%rd8695];
	}
	// end inline asm
	// begin inline asm
	{	
ld.global.ca.u64 %rd8699, [%rd8697];
	}
	// end inline asm
	// begin inline asm
	{	
ld.global.ca.u64 %rd8701, [%rd8699];
	}
	// end inline asm
	// begin inline asm
	{	
ld.global.ca.u64 %rd8703, [%rd8701];
	}
	// end inline asm
	// begin inline asm
	{	
ld.global.ca.u64 %rd8705, [%rd8703];
	}
	// end inline asm
	// begin inline asm
	{	
ld.global.ca.u64 %rd8707, [%rd8705];
	}
	// end inline asm
	// begin inline asm
	{	
ld.global.ca.u64 %rd8709, [%rd8707];
	}
	// end inline asm
	// begin inline asm
	{	
ld.global.ca.u64 %rd8711, [%rd8709];
	}
	// end inline asm
	// begin inline asm
	{	
ld.global.ca.u64 %rd8713, [%rd8711];
	}
	// end inline asm
	// begin inline asm
	{	
ld.global.ca.u64 %rd8715, [%rd8713];
	}
	// end inline asm
	// begin inline asm
	{	
ld.global.ca.u64 %rd8717, [%rd8715];
	}
	// end inline asm
	// begin inline asm
	{	
ld.global.ca.u64 %rd8719, [%rd8717];
	}
	// end inline asm
	// begin inline asm
	{	
ld.global.ca.u64 %rd8721, [%rd8719];
	}
	// end inline asm
	// begin inline asm
	{	
ld.global.ca.u64 %rd8723, [%rd8721];
	}
	// end inline asm
	// begin inline asm
	{	
ld.global.ca.u64 %rd8725, [%rd8723];
	}
	// end inline asm
	// begin inline asm
	{	
ld.global.ca.u64 %rd8727, [%rd8725];
	}
	// end inline asm
	// begin inline asm
	{	
ld.global.ca.u64 %rd8729, [%rd8727];
	}
	// end inline asm
	// begin inline asm
	{	
ld.global.ca.u64 %rd8731, [%rd8729];
	}
	// end inline asm
	// begin inline asm
	{	
ld.global.ca.u64 %rd8733, [%rd8731];
	}
	// end inline asm
	// begin inline asm
	{	
ld.global.ca.u64 %rd8735, [%rd8733];
	}
	// end inline asm
	// begin inline asm
	{	
ld.global.ca.u64 %rd8737, [%rd8735];
	}
	// end inline asm
	// begin inline asm
	{	
ld.global.ca.u64 %rd8739, [%rd8737];
	}
	// end inline asm
	// begin inline asm
	{	
ld.global.ca.u64 %rd8741, [%rd8739];
	}
	// end inline asm
	// begin inline asm
	{	
ld.global.ca.u64 %rd8743, [%rd8741];
	}
	// end inline asm
	// begin inline asm
	{	
ld.global.ca.u64 %rd8745, [%rd8743];
	}
	// end inline asm
	// begin inline asm
	{	
ld.global.ca.u64 %rd8747, [%rd8745];
	}
	// end inline asm
	// begin inline asm
	{	
ld.global.ca.u64 %rd8749, [%rd8747];
	}
	// end inline asm
	// begin inline asm
	{	
ld.global.ca.u64 %rd8751, [%rd8749];
	}
	// end inline asm
	// begin inline asm
	{	
ld.global.ca.u64 %rd8753, [%rd8751];
	}
	// end inline asm
	// begin inline asm
	{	
ld.global.ca.u64 %rd8755, [%rd8753];
	}
	// end inline asm
	// begin inline asm
	{	
ld.global.ca.u64 %rd8757, [%rd8755];
	}
	// end inline asm
	// begin inline asm
	{	
ld.global.ca.u64 %rd8759, [%rd8757];
	}
	// end inline asm
	// begin inline asm
	{	
ld.global.ca.u64 %rd8761, [%rd8759];
	}
	// end inline asm
	// begin inline asm
	{	
ld.global.ca.u64 %rd8763, [%rd8761];
	}
	// end inline asm
	// begin inline asm
	{	
ld.global.ca.u64 %rd8765, [%rd8763];
	}
	// end inline asm
	// begin inline asm
	{	
ld.global.ca.u64 %rd8767, [%rd8765];
	}
	// end inline asm
	// begin inline asm
	{	
ld.global.ca.u64 %rd8769, [%rd8767];
	}
	// end inline asm
	// begin inline asm
	{	
ld.global.ca.u64 %rd8771, [%rd8769];
	}
	// end inline asm
	// begin inline asm
	{	
ld.global.ca.u64 %rd8773, [%rd8771];
	}
	// end inline asm
	// begin inline asm
	{	
ld.global.ca.u64 %rd8775, [%rd8773];
	}
	// end inline asm
	// begin inline asm
	{	
ld.global.ca.u64 %rd8777, [%rd8775];
	}
	// end inline asm
	// begin inline asm
	{	
ld.global.ca.u64 %rd8779, [%rd8777];
	}
	// end inline asm
	// begin inline asm
	{	
ld.global.ca.u64 %rd8781, [%rd8779];
	}
	// end inline asm
	// begin inline asm
	{	
ld.global.ca.u64 %rd8783, [%rd8781];
	}
	// end inline asm
	// begin inline asm
	{	
ld.global.ca.u64 %rd8785, [%rd8783];
	}
	// end inline asm
	// begin inline asm
	{	
ld.global.ca.u64 %rd8787, [%rd8785];
	}
	// end inline asm
	// begin inline asm
	{	
ld.global.ca.u64 %rd8789, [%rd8787];
	}
	// end inline asm
	// begin inline asm
	{	
ld.global.ca.u64 %rd8791, [%rd8789];
	}
	// end inline asm
	// begin inline asm
	{	
ld.global.ca.u64 %rd8793, [%rd8791];
	}
	// end inline asm
	// begin inline asm
	{	
ld.global.ca.u64 %rd8795, [%rd8793];
	}
	// end inline asm
	// begin inline asm
	{	
ld.global.ca.u64 %rd8797, [%rd8795];
	}
	// end inline asm
	// begin inline asm
	{	
ld.global.ca.u64 %rd8799, [%rd8797];
	}
	// end inline asm
	// begin inline asm
	{	
ld.global.ca.u64 %rd8801, [%rd8799];
	}
	// end inline asm
	// begin inline asm
	{	
ld.global.ca.u64 %rd8803, [%rd8801];
	}
	// end inline asm
	// begin inline asm
	{	
ld.global.ca.u64 %rd8805, [%rd8803];
	}
	// end inline asm
	// begin inline asm
	{	
ld.global.ca.u64 %rd8807, [%rd8805];
	}
	// end inline asm
	// begin inline asm
	{	
ld.global.ca.u64 %rd8809, [%rd8807];
	}
	// end inline asm
	// begin inline asm
	{	
ld.global.ca.u64 %rd8811, [%rd8809];
	}
	// end inline asm
	// begin inline asm
	{	
ld.global.ca.u64 %rd8813, [%rd8811];
	}
	// end inline asm
	// begin inline asm
	{	
ld.global.ca.u64 %rd8815, [%rd8813];
	}
	// end inline asm
	// begin inline asm
	{	
ld.global.ca.u64 %rd8817, [%rd8815];
	}
	// end inline asm
	// begin inline asm
	{	
ld.global.ca.u64 %rd8819, [%rd8817];
	}
	// end inline asm
	// begin inline asm
	{	
ld.global.ca.u64 %rd8821, [%rd8819];
	}
	// end inline asm
	// begin inline asm
	{	
ld.global.ca.u64 %rd8823, [%rd8821];
	}
	// end inline asm
	// begin inline asm
	{	
ld.global.ca.u64 %rd8825, [%rd8823];
	}
	// end inline asm
	// begin inline asm
	{	
ld.global.ca.u64 %rd8827, [%rd8825];
	}
	// end inline asm
	// begin inline asm
	{	
ld.global.ca.u64 %rd8829, [%rd8827];
	}
	// end inline asm
	// begin inline asm
	{	
ld.global.ca.u64 %rd8831, [%rd8829];
	}
	// end inline asm
	// begin inline asm
	{	
ld.global.ca.u64 %rd8833, [%rd8831];
	}
	// end inline asm
	// begin inline asm
	{	
ld.global.ca.u64 %rd8835, [%rd8833];
	}
	// end inline asm
	// begin inline asm
	{	
ld.global.ca.u64 %rd8837, [%rd8835];
	}
	// end inline asm
	// begin inline asm
	{	
ld.global.ca.u64 %rd8839, [%rd8837];
	}
	// end inline asm
	// begin inline asm
	{	
ld.global.ca.u64 %rd8841, [%rd8839];
	}
	// end inline asm
	// begin inline asm
	{	
ld.global.ca.u64 %rd8843, [%rd8841];
	}
	// end inline asm
	// begin inline asm
	{	
ld.global.ca.u64 %rd8845, [%rd8843];
	}
	// end inline asm
	// begin inline asm
	{	
ld.global.ca.u64 %rd8847, [%rd8845];
	}
	// end inline asm
	// begin inline asm
	{	
ld.global.ca.u64 %rd8849, [%rd8847];
	}
	// end inline asm
	// begin inline asm
	{	
ld.global.ca.u64 %rd8851, [%rd8849];
	}
	// end inline asm
	// begin inline asm
	{	
ld.global.ca.u64 %rd8853, [%rd8851];
	}
	// end inline asm
	// begin inline asm
	{	
ld.global.ca.u64 %rd8855, [%rd8853];
	}
	// end inline asm
	// begin inline asm
	{	
ld.global.ca.u64 %rd8857, [%rd8855];
	}
	// end inline asm
	// begin inline asm
	{	
ld.global.ca.u64 %rd8859, [%rd8857];
	}
	// end inline asm
	// begin inline asm
	{	
ld.global.ca.u64 %rd8861, [%rd8859];
	}
	// end inline asm
	// begin inline asm
	{	
ld.global.ca.u64 %rd8863, [%rd8861];
	}
	// end inline asm
	// begin inline asm
	{	
ld.global.ca.u64 %rd8865, [%rd8863];
	}
	// end inline asm
	// begin inline asm
	{	
ld.global.ca.u64 %rd8867, [%rd8865];
	}
	// end inline asm
	// begin inline asm
	{	
ld.global.ca.u64 %rd8869, [%rd8867];
	}
	// end inline asm
	// begin inline asm
	{	
ld.global.ca.u64 %rd8871, [%rd8869];
	}
	// end inline asm
	// begin inline asm
	{	
ld.global.ca.u64 %rd8873, [%rd8871];
	}
	// end inline asm
	// begin inline asm
	{	
ld.global.ca.u64 %rd8875, [%rd8873];
	}
	// end inline asm
	// begin inline asm
	{	
ld.global.ca.u64 %rd8877, [%rd8875];
	}
	// end inline asm
	// begin inline asm
	{	
ld.global.ca.u64 %rd8879, [%rd8877];
	}
	// end inline asm
	// begin inline asm
	{	
ld.global.ca.u64 %rd8881, [%rd8879];
	}
	// end inline asm
	// begin inline asm
	{	
ld.global.ca.u64 %rd8883, [%rd8881];
	}
	// end inline asm
	// begin inline asm
	{	
ld.global.ca.u64 %rd8885, [%rd8883];
	}
	// end inline asm
	// begin inline asm
	{	
ld.global.ca.u64 %rd8887, [%rd8885];
	}
	// end inline asm
	// begin inline asm
	{	
ld.global.ca.u64 %rd8889, [%rd8887];
	}
	// end inline asm
	// begin inline asm
	{	
ld.global.ca.u64 %rd8891, [%rd8889];
	}
	// end inline asm
	// begin inline asm
	{	
ld.global.ca.u64 %rd8893, [%rd8891];
	}
	// end inline asm
	// begin inline asm
	{	
ld.global.ca.u64 %rd8895, [%rd8893];
	}
	// end inline asm
	// begin inline asm
	{	
ld.global.ca.u64 %rd8897, [%rd8895];
	}
	// end inline asm
	// begin inline asm
	{	
ld.global.ca.u64 %rd8899, [%rd8897];
	}
	// end inline asm
	// begin inline asm
	{	
ld.global.ca.u64 %rd8901, [%rd8899];
	}
	// end inline asm
	// begin inline asm
	{	
ld.global.ca.u64 %rd8903, [%rd8901];
	}
	// end inline asm
	// begin inline asm
	{	
ld.global.ca.u64 %rd8905, [%rd8903];
	}
	// end inline asm
	// begin inline asm
	{	
ld.global.ca.u64 %rd8907, [%rd8905];
	}
	// end inline asm
	// begin inline asm
	{	
ld.global.ca.u64 %rd8909, [%rd8907];
	}
	// end inline asm
	// begin inline asm
	{	
ld.global.ca.u64 %rd8911, [%rd8909];
	}
	// end inline asm
	// begin inline asm
	{	
ld.global.ca.u64 %rd8913, [%rd8911];
	}
	// end inline asm
	// begin inline asm
	{	
ld.global.ca.u64 %rd8915, [%rd8913];
	}
	// end inline asm
	// begin inline asm
	{	
ld.global.ca.u64 %rd8917, [%rd8915];
	}
	// end inline asm
	// begin inline asm
	{	
ld.global.ca.u64 %rd8919, [%rd8917];
	}
	// end inline asm
	// begin inline asm
	{	
ld.global.ca.u64 %rd8921, [%rd8919];
	}
	// end inline asm
	// begin inline asm
	{	
ld.global.ca.u64 %rd8923, [%rd8921];
	}
	// end inline asm
	// begin inline asm
	{	
ld.global.ca.u64 %rd8925, [%rd8923];
	}
	// end inline asm
	// begin inline asm
	{	
ld.global.ca.u64 %rd8927, [%rd8925];
	}
	// end inline asm
	// begin inline asm
	{	
ld.global.ca.u64 %rd8929, [%rd8927];
	}
	// end inline asm
	// begin inline asm
	{	
ld.global.ca.u64 %rd8931, [%rd8929];
	}
	// end inline asm
	// begin inline asm
	{	
ld.global.ca.u64 %rd8933, [%rd8931];
	}
	// end inline asm
	// begin inline asm
	{	
ld.global.ca.u64 %rd8935, [%rd8933];
	}
	// end inline asm
	// begin inline asm
	{	
ld.global.ca.u64 %rd8937, [%rd8935];
	}
	// end inline asm
	// begin inline asm
	{	
ld.global.ca.u64 %rd8939, [%rd8937];
	}
	// end inline asm
	// begin inline asm
	{	
ld.global.ca.u64 %rd8941, [%rd8939];
	}
	// end inline asm
	// begin inline asm
	{	
ld.global.ca.u64 %rd8943, [%rd8941];
	}
	// end inline asm
	// begin inline asm
	{	
ld.global.ca.u64 %rd8945, [%rd8943];
	}
	// end inline asm
	// begin inline asm
	{	
ld.global.ca.u64 %rd8947, [%rd8945];
	}
	// end inline asm
	// begin inline asm
	{	
ld.global.ca.u64 %rd8949, [%rd8947];
	}
	// end inline asm
	// begin inline asm
	{	
ld.global.ca.u64 %rd8951, [%rd8949];
	}
	// end inline asm
	// begin inline asm
	{	
ld.global.ca.u64 %rd8953, [%rd8951];
	}
	// end inline asm
	// begin inline asm
	{	
ld.global.ca.u64 %rd8955, [%rd8953];
	}
	// end inline asm
	// begin inline asm
	{	
ld.global.ca.u64 %rd8957, [%rd8955];
	}
	// end inline asm
	// begin inline asm
	{	
ld.global.ca.u64 %rd8959, [%rd8957];
	}
	// end inline asm
	// begin inline asm
	{	
ld.global.ca.u64 %rd8961, [%rd8959];
	}
	// end inline asm
	// begin inline asm
	{	
ld.global.ca.u64 %rd8963, [%rd8961];
	}
	// end inline asm
	// begin inline asm
	{	
ld.global.ca.u64 %rd8965, [%rd8963];
	}
	// end inline asm
	// begin inline asm
	{	
ld.global.ca.u64 %rd8967, [%rd8965];
	}
	// end inline asm
	// begin inline asm
	{	
ld.global.ca.u64 %rd8969, [%rd8967];
	}
	// end inline asm
	// begin inline asm
	{	
ld.global.ca.u64 %rd8971, [%rd8969];
	}
	// end inline asm
	// begin inline asm
	{	
ld.global.ca.u64 %rd8973, [%rd8971];
	}
	// end inline asm
	// begin inline asm
	{	
ld.global.ca.u64 %rd8975, [%rd8973];
	}
	// end inline asm
	// begin inline asm
	{	
ld.global.ca.u64 %rd8977, [%rd8975];
	}
	// end inline asm
	// begin inline asm
	{	
ld.global.ca.u64 %rd8979, [%rd8977];
	}
	// end inline asm
	// begin inline asm
	{	
ld.global.ca.u64 %rd8981, [%rd8979];
	}
	// end inline asm
	// begin inline asm
	{	
ld.global.ca.u64 %rd8983, [%rd8981];
	}
	// end inline asm
	// begin inline asm
	{	
ld.global.ca.u64 %rd8985, [%rd8983];
	}
	// end inline asm
	// begin inline asm
	{	
ld.global.ca.u64 %rd8987, [%rd8985];
	}
	// end inline asm
	// begin inline asm
	{	
ld.global.ca.u64 %rd8989, [%rd8987];
	}
	// end inline asm
	// begin inline asm
	{	
ld.global.ca.u64 %rd8991, [%rd8989];
	}
	// end inline asm
	// begin inline asm
	{	
ld.global.ca.u64 %rd8993, [%rd8991];
	}
	// end inline asm
	// begin inline asm
	{	
ld.global.ca.u64 %rd8995, [%rd8993];
	}
	// end inline asm
	// begin inline asm
	{	
ld.global.ca.u64 %rd8997, [%rd8995];
	}
	// end inline asm
	// begin inline asm
	{	
ld.global.ca.u64 %rd8999, [%rd8997];
	}
	// end inline asm
	// begin inline asm
	{	
ld.global.ca.u64 %rd9001, [%rd8999];
	}
	// end inline asm
	// begin inline asm
	{	
ld.global.ca.u64 %rd9003, [%rd9001];
	}
	// end inline asm
	// begin inline asm
	{	
ld.global.ca.u64 %rd9005, [%rd9003];
	}
	// end inline asm
	// begin inline asm
	{	
ld.global.ca.u64 %rd9007, [%rd9005];
	}
	// end inline asm
	// begin inline asm
	{	
ld.global.ca.u64 %rd9009, [%rd9007];
	}
	// end inline asm
	// begin inline asm
	{	
ld.global.ca.u64 %rd9011, [%rd9009];
	}
	// end inline asm
	// begin inline asm
	{	
ld.global.ca.u64 %rd9013, [%rd9011];
	}
	// end inline asm
	// begin inline asm
	{	
ld.global.ca.u64 %rd9015, [%rd9013];
	}
	// end inline asm
	// begin inline asm
	{	
ld.global.ca.u64 %rd9017, [%rd9015];
	}
	// end inline asm
	// begin inline asm
	{	
ld.global.ca.u64 %rd9019, [%rd9017];
	}
	// end inline asm
	// begin inline asm
	{	
ld.global.ca.u64 %rd9021, [%rd9019];
	}
	// end inline asm
	// begin inline asm
	{	
ld.global.ca.u64 %rd9023, [%rd9021];
	}
	// end inline asm
	// begin inline asm
	{	
ld.global.ca.u64 %rd9025, [%rd9023];
	}
	// end inline asm
	// begin inline asm
	{	
ld.global.ca.u64 %rd9027, [%rd9025];
	}
	// end inline asm
	// begin inline asm
	{	
ld.global.ca.u64 %rd9029, [%rd9027];
	}
	// end inline asm
	// begin inline asm
	{	
ld.global.ca.u64 %rd9031, [%rd9029];
	}
	// end inline asm
	// begin inline asm
	{	
ld.global.ca.u64 %rd9033, [%rd9031];
	}
	// end inline asm
	// begin inline asm
	{	
ld.global.ca.u64 %rd9035, [%rd9033];
	}
	// end inline asm
	// begin inline asm
	{	
ld.global.ca.u64 %rd9037, [%rd9035];
	}
	// end inline asm
	// begin inline asm
	{	
ld.global.ca.u64 %rd9039, [%rd9037];
	}
	// end inline asm
	// begin inline asm
	{	
ld.global.ca.u64 %rd9041, [%rd9039];
	}
	// end inline asm
	// begin inline asm
	{	
ld.global.ca.u64 %rd9043, [%rd9041];
	}
	// end inline asm
	// begin inline asm
	{	
ld.global.ca.u64 %rd9045, [%rd9043];
	}
	// end inline asm
	// begin inline asm
	{	
ld.global.ca.u64 %rd9047, [%rd9045];
	}
	// end inline asm
	// begin inline asm
	{	
ld.global.ca.u64 %rd9049, [%rd9047];
	}
	// end inline asm
	// begin inline asm
	{	
ld.global.ca.u64 %rd9051, [%rd9049];
	}
	// end inline asm
	// begin inline asm
	{	
ld.global.ca.u64 %rd9053, [%rd9051];
	}
	// end inline asm
	// begin inline asm
	{	
ld.global.ca.u64 %rd9055, [%rd9053];
	}
	// end inline asm
	// begin inline asm
	{	
ld.global.ca.u64 %rd9057, [%rd9055];
	}
	// end inline asm
	// begin inline asm
	{	
ld.global.ca.u64 %rd9059, [%rd9057];
	}
	// end inline asm
	// begin inline asm
	{	
ld.global.ca.u64 %rd9061, [%rd9059];
	}
	// end inline asm
	// begin inline asm
	{	
ld.global.ca.u64 %rd9063, [%rd9061];
	}
	// end inline asm
	// begin inline asm
	{	
ld.global.ca.u64 %rd9065, [%rd9063];
	}
	// end inline asm
	// begin inline asm
	{	
ld.global.ca.u64 %rd9067, [%rd9065];
	}
	// end inline asm
	// begin inline asm
	{	
ld.global.ca.u64 %rd9069, [%rd9067];
	}
	// end inline asm
	// begin inline asm
	{	
ld.global.ca.u64 %rd9071, [%rd9069];
	}
	// end inline asm
	// begin inline asm
	{	
ld.global.ca.u64 %rd9073, [%rd9071];
	}
	// end inline asm
	// begin inline asm
	{	
ld.global.ca.u64 %rd9075, [%rd9073];
	}
	// end inline asm
	// begin inline asm
	{	
ld.global.ca.u64 %rd9077, [%rd9075];
	}
	// end inline asm
	// begin inline asm
	{	
ld.global.ca.u64 %rd9079, [%rd9077];
	}
	// end inline asm
	// begin inline asm
	{	
ld.global.ca.u64 %rd9081, [%rd9079];
	}
	// end inline asm
	// begin inline asm
	{	
ld.global.ca.u64 %rd9083, [%rd9081];
	}
	// end inline asm
	// begin inline asm
	{	
ld.global.ca.u64 %rd9085, [%rd9083];
	}
	// end inline asm
	// begin inline asm
	{	
ld.global.ca.u64 %rd9087, [%rd9085];
	}
	// end inline asm
	// begin inline asm
	{	
ld.global.ca.u64 %rd9089, [%rd9087];
	}
	// end inline asm
	// begin inline asm
	{	
ld.global.ca.u64 %rd9091, [%rd9089];
	}
	// end inline asm
	// begin inline asm
	{	
ld.global.ca.u64 %rd9093, [%rd9091];
	}
	// end inline asm
	// begin inline asm
	{	
ld.global.ca.u64 %rd9095, [%rd9093];
	}
	// end inline asm
	// begin inline asm
	{	
ld.global.ca.u64 %rd9097, [%rd9095];
	}
	// end inline asm
	// begin inline asm
	{	
ld.global.ca.u64 %rd9099, [%rd9097];
	}
	// end inline asm
	// begin inline asm
	{	
ld.global.ca.u64 %rd9101, [%rd9099];
	}
	// end inline asm
	// begin inline asm
	{	
ld.global.ca.u64 %rd9103, [%rd9101];
	}
	// end inline asm
	// begin inline asm
	{	
ld.global.ca.u64 %rd9105, [%rd9103];
	}
	// end inline asm
	// begin inline asm
	{	
ld.global.ca.u64 %rd9107, [%rd9105];
	}
	// end inline asm
	// begin inline asm
	{	
ld.global.ca.u64 %rd9109, [%rd9107];
	}
	// end inline asm
	// begin inline asm
	{	
ld.global.ca.u64 %rd9111, [%rd9109];
	}
	// end inline asm
	// begin inline asm
	{	
ld.global.ca.u64 %rd9113, [%rd9111];
	}
	// end inline asm
	// begin inline asm
	{	
ld.global.ca.u64 %rd9115, [%rd9113];
	}
	// end inline asm
	// begin inline asm
	{	
ld.global.ca.u64 %rd9117, [%rd9115];
	}
	// end inline asm
	// begin inline asm
	{	
ld.global.ca.u64 %rd9119, [%rd9117];
	}
	// end inline asm
	// begin inline asm
	{	
ld.global.ca.u64 %rd9121, [%rd9119];
	}
	// end inline asm
	// begin inline asm
	{	
ld.global.ca.u64 %rd9123, [%rd9121];
	}
	// end inline asm
	// begin inline asm
	{	
ld.global.ca.u64 %rd9125, [%rd9123];
	}
	// end inline asm
	// begin inline asm
	{	
ld.global.ca.u64 %rd9127, [%rd9125];
	}
	// end inline asm
	// begin inline asm
	{	
ld.global.ca.u64 %rd9129, [%rd9127];
	}
	// end inline asm
	// begin inline asm
	{	
ld.global.ca.u64 %rd9131, [%rd9129];
	}
	// end inline asm
	// begin inline asm
	{	
ld.global.ca.u64 %rd9133, [%rd9131];
	}
	// end inline asm
	// begin inline asm
	{	
ld.global.ca.u64 %rd9135, [%rd9133];
	}
	// end inline asm
	// begin inline asm
	{	
ld.global.ca.u64 %rd9137, [%rd9135];
	}
	// end inline asm
	// begin inline asm
	{	
ld.global.ca.u64 %rd9139, [%rd9137];
	}
	// end inline asm
	// begin inline asm
	{	
ld.global.ca.u64 %rd9141, [%rd9139];
	}
	// end inline asm
	// begin inline asm
	{	
ld.global.ca.u64 %rd9143, [%rd9141];
	}
	// end inline asm
	// begin inline asm
	{	
ld.global.ca.u64 %rd9145, [%rd9143];
	}
	// end inline asm
	// begin inline asm
	{	
ld.global.ca.u64 %rd9147, [%rd9145];
	}
	// end inline asm
	// begin inline asm
	{	
ld.global.ca.u64 %rd9149, [%rd9147];
	}
	// end inline asm
	// begin inline asm
	{	
ld.global.ca.u64 %rd9151, [%rd9149];
	}
	// end inline asm
	// begin inline asm
	{	
ld.global.ca.u64 %rd9153, [%rd9151];
	}
	// end inline asm
	// begin inline asm
	{	
ld.global.ca.u64 %rd9155, [%rd9153];
	}
	// end inline asm
	// begin inline asm
	{	
ld.global.ca.u64 %rd9157, [%rd9155];
	}
	// end inline asm
	// begin inline asm
	{	
ld.global.ca.u64 %rd9159, [%rd9157];
	}
	// end inline asm
	// begin inline asm
	{	
ld.global.ca.u64 %rd9161, [%rd9159];
	}
	// end inline asm
	// begin inline asm
	{	
ld.global.ca.u64 %rd9163, [%rd9161];
	}
	// end inline asm
	// begin inline asm
	{	
ld.global.ca.u64 %rd9165, [%rd9163];
	}
	// end inline asm
	// begin inline asm
	{	
ld.global.ca.u64 %rd9167, [%rd9165];
	}
	// end inline asm
	// begin inline asm
	{	
ld.global.ca.u64 %rd9169, [%rd9167];
	}
	// end inline asm
	// begin inline asm
	{	
ld.global.ca.u64 %rd9171, [%rd9169];
	}
	// end inline asm
	// begin inline asm
	{	
ld.global.ca.u64 %rd9173, [%rd9171];
	}
	// end inline asm
	// begin inline asm
	{	
ld.global.ca.u64 %rd9175, [%rd9173];
	}
	// end inline asm
	// begin inline asm
	{	
ld.global.ca.u64 %rd9177, [%rd9175];
	}
	// end inline asm
	// begin inline asm
	{	
ld.global.ca.u64 %rd9179, [%rd9177];
	}
	// end inline asm
	// begin inline asm
	{	
ld.global.ca.u64 %rd9181, [%rd9179];
	}
	// end inline asm
	// begin inline asm
	{	
ld.global.ca.u64 %rd9183, [%rd9181];
	}
	// end inline asm
	// begin inline asm
	{	
ld.global.ca.u64 %rd9185, [%rd9183];
	}
	// end inline asm
	// begin inline asm
	{	
ld.global.ca.u64 %rd9187, [%rd9185];
	}
	// end inline asm
	// begin inline asm
	{	
ld.global.ca.u64 %rd9189, [%rd9187];
	}
	// end inline asm
	// begin inline asm
	{	
ld.global.ca.u64 %rd9191, [%rd9189];
	}
	// end inline asm
	// begin inline asm
	{	
ld.global.ca.u64 %rd9193, [%rd9191];
	}
	// end inline asm
	// begin inline asm
	{	
ld.global.ca.u64 %rd9195, [%rd9193];
	}
	// end inline asm
	// begin inline asm
	{	
ld.global.ca.u64 %rd9197, [%rd9195];
	}
	// end inline asm
	// begin inline asm
	{	
ld.global.ca.u64 %rd9199, [%rd9197];
	}
	// end inline asm
	// begin inline asm
	{	
ld.global.ca.u64 %rd9201, [%rd9199];
	}
	// end inline asm
	// begin inline asm
	{	
ld.global.ca.u64 %rd9203, [%rd9201];
	}
	// end inline asm
	// begin inline asm
	{	
ld.global.ca.u64 %rd9205, [%rd9203];
	}
	// end inline asm
	// begin inline asm
	{	
ld.global.ca.u64 %rd9207, [%rd9205];
	}
	// end inline asm
	// begin inline asm
	{	
ld.global.ca.u64 %rd9209, [%rd9207];
	}
	// end inline asm
	// begin inline asm
	{	
ld.global.ca.u64 %rd9211, [%rd9209];
	}
	// end inline asm
	// begin inline asm
	{	
ld.global.ca.u64 %rd9213, [%rd9211];
	}
	// end inline asm
	// begin inline asm
	{	
ld.global.ca.u64 %rd9215, [%rd9213];
	}
	// end inline asm
	// begin inline asm
	{	
ld.global.ca.u64 %rd9217, [%rd9215];
	}
	// end inline asm
	// begin inline asm
	{	
ld.global.ca.u64 %rd9219, [%rd9217];
	}
	// end inline asm
	// begin inline asm
	{	
ld.global.ca.u64 %rd9221, [%rd9219];
	}
	// end inline asm
	// begin inline asm
	{	
ld.global.ca.u64 %rd9223, [%rd9221];
	}
	// end inline asm
	// begin inline asm
	{	
ld.global.ca.u64 %rd9225, [%rd9223];
	}
	// end inline asm
	// begin inline asm
	{	
ld.global.ca.u64 %rd9227, [%rd9225];
	}
	// end inline asm
	// begin inline asm
	{	
ld.global.ca.u64 %rd9229, [%rd9227];
	}
	// end inline asm
	// begin inline asm
	{	
ld.global.ca.u64 %rd9231, [%rd9229];
	}
	// end inline asm
	// begin inline asm
	{	
ld.global.ca.u64 %rd9233, [%rd9231];
	}
	// end inline asm
	// begin inline asm
	{	
ld.global.ca.u64 %rd9235, [%rd9233];
	}
	// end inline asm
	// begin inline asm
	{	
ld.global.ca.u64 %rd9237, [%rd9235];
	}
	// end inline asm
	// begin inline asm
	{	
ld.global.ca.u64 %rd9239, [%rd9237];
	}
	// end inline asm
	// begin inline asm
	{	
ld.global.ca.u64 %rd9241, [%rd9239];
	}
	// end inline asm
	// begin inline asm
	{	
ld.global.ca.u64 %rd9243, [%rd9241];
	}
	// end inline asm
	// begin inline asm
	{	
ld.global.ca.u64 %rd9245, [%rd9243];
	}
	// end inline asm
	// begin inline asm
	{	
ld.global.ca.u64 %rd9247, [%rd9245];
	}
	// end inline asm
	// begin inline asm
	{	
ld.global.ca.u64 %rd9249, [%rd9247];
	}
	// end inline asm
	// begin inline asm
	{	
ld.global.ca.u64 %rd9251, [%rd9249];
	}
	// end inline asm
	// begin inline asm
	{	
ld.global.ca.u64 %rd9253, [%rd9251];
	}
	// end inline asm
	// begin inline asm
	{	
ld.global.ca.u64 %rd9255, [%rd9253];
	}
	// end inline asm
	// begin inline asm
	{	
ld.global.ca.u64 %rd9257, [%rd9255];
	}
	// end inline asm
	// begin inline asm
	{	
ld.global.ca.u64 %rd9259, [%rd9257];
	}
	// end inline asm
	// begin inline asm
	{	
ld.global.ca.u64 %rd9261, [%rd9259];
	}
	// end inline asm
	// begin inline asm
	{	
ld.global.ca.u64 %rd9263, [%rd9261];
	}
	// end inline asm
	// begin inline asm
	{	
ld.global.ca.u64 %rd9265, [%rd9263];
	}
	// end inline asm
	// begin inline asm
	{	
ld.global.ca.u64 %rd9267, [%rd9265];
	}
	// end inline asm
	// begin inline asm
	{	
ld.global.ca.u64 %rd9269, [%rd9267];
	}
	// end inline asm
	// begin inline asm
	{	
ld.global.ca.u64 %rd9271, [%rd9269];
	}
	// end inline asm
	// begin inline asm
	{	
ld.global.ca.u64 %rd9273, [%rd9271];
	}
	// end inline asm
	// begin inline asm
	{	
ld.global.ca.u64 %rd9275, [%rd9273];
	}
	// end inline asm
	// begin inline asm
	{	
ld.global.ca.u64 %rd9277, [%rd9275];
	}
	// end inline asm
	// begin inline asm
	{	
ld.global.ca.u64 %rd9279, [%rd9277];
	}
	// end inline asm
	// begin inline asm
	{	
ld.global.ca.u64 %rd9281, [%rd9279];
	}
	// end inline asm
	// begin inline asm
	{	
ld.global.ca.u64 %rd9283, [%rd9281];
	}
	// end inline asm
	// begin inline asm
	{	
ld.global.ca.u64 %rd9285, [%rd9283];
	}
	// end inline asm
	// begin inline asm
	{	
ld.global.ca.u64 %rd9287, [%rd9285];
	}
	// end inline asm
	// begin inline asm
	{	
ld.global.ca.u64 %rd9289, [%rd9287];
	}
	// end inline asm
	// begin inline asm
	{	
ld.global.ca.u64 %rd9291, [%rd9289];
	}
	// end inline asm
	// begin inline asm
	{	
ld.global.ca.u64 %rd9293, [%rd9291];
	}
	// end inline asm
	// begin inline asm
	{	
ld.global.ca.u64 %rd9295, [%rd9293];
	}
	// end inline asm
	// begin inline asm
	{	
ld.global.ca.u64 %rd9297, [%rd9295];
	}
	// end inline asm
	// begin inline asm
	{	
ld.global.ca.u64 %rd9299, [%rd9297];
	}
	// end inline asm
	// begin inline asm
	{	
ld.global.ca.u64 %rd9301, [%rd9299];
	}
	// end inline asm
	// begin inline asm
	{	
ld.global.ca.u64 %rd9303, [%rd9301];
	}
	// end inline asm
	// begin inline asm
	{	
ld.global.ca.u64 %rd9305, [%rd9303];
	}
	// end inline asm
	// begin inline asm
	{	
ld.global.ca.u64 %rd9307, [%rd9305];
	}
	// end inline asm
	// begin inline asm
	{	
ld.global.ca.u64 %rd9309, [%rd9307];
	}
	// end inline asm
	// begin inline asm
	{	
ld.global.ca.u64 %rd9311, [%rd9309];
	}
	// end inline asm
	// begin inline asm
	{	
ld.global.ca.u64 %rd9313, [%rd9311];
	}
	// end inline asm
	// begin inline asm
	{	
ld.global.ca.u64 %rd9315, [%rd9313];
	}
	// end inline asm
	// begin inline asm
	{	
ld.global.ca.u64 %rd9317, [%rd9315];
	}
	// end inline asm
	// begin inline asm
	{	
ld.global.ca.u64 %rd9319, [%rd9317];
	}
	// end inline asm
	// begin inline asm
	{	
ld.global.ca.u64 %rd9321, [%rd9319];
	}
	// end inline asm
	// begin inline asm
	{	
ld.global.ca.u64 %rd9323, [%rd9321];
	}
	// end inline asm
	// begin inline asm
	{	
ld.global.ca.u64 %rd9325, [%rd9323];
	}
	// end inline asm
	// begin inline asm
	{	
ld.global.ca.u64 %rd9327, [%rd9325];
	}
	// end inline asm
	// begin inline asm
	{	
ld.global.ca.u64 %rd9329, [%rd9327];
	}
	// end inline asm
	// begin inline asm
	{	
ld.global.ca.u64 %rd9331, [%rd9329];
	}
	// end inline asm
	// begin inline asm
	{	
ld.global.ca.u64 %rd9333, [%rd9331];
	}
	// end inline asm
	// begin inline asm
	{	
ld.global.ca.u64 %rd9335, [%rd9333];
	}
	// end inline asm
	// begin inline asm
	{	
ld.global.ca.u64 %rd9337, [%rd9335];
	}
	// end inline asm
	// begin inline asm
	{	
ld.global.ca.u64 %rd9339, [%rd9337];
	}
	// end inline asm
	// begin inline asm
	{	
ld.global.ca.u64 %rd9341, [%rd9339];
	}
	// end inline asm
	// begin inline asm
	{	
ld.global.ca.u64 %rd9343, [%rd9341];
	}
	// end inline asm
	// begin inline asm
	{	
ld.global.ca.u64 %rd9345, [%rd9343];
	}
	// end inline asm
	// begin inline asm
	{	
ld.global.ca.u64 %rd9347, [%rd9345];
	}
	// end inline asm
	// begin inline asm
	{	
ld.global.ca.u64 %rd9349, [%rd9347];
	}
	// end inline asm
	// begin inline asm
	{	
ld.global.ca.u64 %rd9351, [%rd9349];
	}
	// end inline asm
	// begin inline asm
	{	
ld.global.ca.u64 %rd9353, [%rd9351];
	}
	// end inline asm
	// begin inline asm
	{	
ld.global.ca.u64 %rd9355, [%rd9353];
	}
	// end inline asm
	// begin inline asm
	{	
ld.global.ca.u64 %rd9357, [%rd9355];
	}
	// end inline asm
	// begin inline asm
	{	
ld.global.ca.u64 %rd9359, [%rd9357];
	}
	// end inline asm
	// begin inline asm
	{	
ld.global.ca.u64 %rd9361, [%rd9359];
	}
	// end inline asm
	// begin inline asm
	{	
ld.global.ca.u64 %rd9363, [%rd9361];
	}
	// end inline asm
	// begin inline asm
	{	
ld.global.ca.u64 %rd9365, [%rd9363];
	}
	// end inline asm
	// begin inline asm
	{	
ld.global.ca.u64 %rd9367, [%rd9365];
	}
	// end inline asm
	// begin inline asm
	{	
ld.global.ca.u64 %rd9369, [%rd9367];
	}
	// end inline asm
	// begin inline asm
	{	
ld.global.ca.u64 %rd9371, [%rd9369];
	}
	// end inline asm
	// begin inline asm
	{	
ld.global.ca.u64 %rd9373, [%rd9371];
	}
	// end inline asm
	// begin inline asm
	{	
ld.global.ca.u64 %rd9375, [%rd9373];
	}
	// end inline asm
	// begin inline asm
	{	
ld.global.ca.u64 %rd9377, [%rd9375];
	}
	// end inline asm
	// begin inline asm
	{	
ld.global.ca.u64 %rd9379, [%rd9377];
	}
	// end inline asm
	// begin inline asm
	{	
ld.global.ca.u64 %rd9381, [%rd9379];
	}
	// end inline asm
	// begin inline asm
	{	
ld.global.ca.u64 %rd9383, [%rd9381];
	}
	// end inline asm
	// begin inline asm
	{	
ld.global.ca.u64 %rd9385, [%rd9383];
	}
	// end inline asm
	// begin inline asm
	{	
ld.global.ca.u64 %rd9387, [%rd9385];
	}
	// end inline asm
	// begin inline asm
	{	
ld.global.ca.u64 %rd9389, [%rd9387];
	}
	// end inline asm
	// begin inline asm
	{	
ld.global.ca.u64 %rd9391, [%rd9389];
	}
	// end inline asm
	// begin inline asm
	{	
ld.global.ca.u64 %rd9393, [%rd9391];
	}
	// end inline asm
	// begin inline asm
	{	
ld.global.ca.u64 %rd9395, [%rd9393];
	}
	// end inline asm
	// begin inline asm
	{	
ld.global.ca.u64 %rd9397, [%rd9395];
	}
	// end inline asm
	// begin inline asm
	{	
ld.global.ca.u64 %rd9399, [%rd9397];
	}
	// end inline asm
	// begin inline asm
	{	
ld.global.ca.u64 %rd9401, [%rd9399];
	}
	// end inline asm
	// begin inline asm
	{	
ld.global.ca.u64 %rd9403, [%rd9401];
	}
	// end inline asm
	// begin inline asm
	{	
ld.global.ca.u64 %rd9405, [%rd9403];
	}
	// end inline asm
	// begin inline asm
	{	
ld.global.ca.u64 %rd9407, [%rd9405];
	}
	// end inline asm
	// begin inline asm
	{	
ld.global.ca.u64 %rd9409, [%rd9407];
	}
	// end inline asm
	// begin inline asm
	{	
ld.global.ca.u64 %rd9411, [%rd9409];
	}
	// end inline asm
	// begin inline asm
	{	
ld.global.ca.u64 %rd9413, [%rd9411];
	}
	// end inline asm
	// begin inline asm
	{	
ld.global.ca.u64 %rd9415, [%rd9413];
	}
	// end inline asm
	// begin inline asm
	{	
ld.global.ca.u64 %rd9417, [%rd9415];
	}
	// end inline asm
	// begin inline asm
	{	
ld.global.ca.u64 %rd9419, [%rd9417];
	}
	// end inline asm
	// begin inline asm
	{	
ld.global.ca.u64 %rd9421, [%rd9419];
	}
	// end inline asm
	// begin inline asm
	{	
ld.global.ca.u64 %rd9423, [%rd9421];
	}
	// end inline asm
	// begin inline asm
	{	
ld.global.ca.u64 %rd9425, [%rd9423];
	}
	// end inline asm
	// begin inline asm
	{	
ld.global.ca.u64 %rd9427, [%rd9425];
	}
	// end inline asm
	// begin inline asm
	{	
ld.global.ca.u64 %rd9429, [%rd9427];
	}
	// end inline asm
	// begin inline asm
	{	
ld.global.ca.u64 %rd9431, [%rd9429];
	}
	// end inline asm
	// begin inline asm
	{	
ld.global.ca.u64 %rd9433, [%rd9431];
	}
	// end inline asm
	// begin inline asm
	{	
ld.global.ca.u64 %rd9435, [%rd9433];
	}
	// end inline asm
	// begin inline asm
	{	
ld.global.ca.u64 %rd9437, [%rd9435];
	}
	// end inline asm
	// begin inline asm
	{	
ld.global.ca.u64 %rd9439, [%rd9437];
	}
	// end inline asm
	// begin inline asm
	{	
ld.global.ca.u64 %rd9441, [%rd9439];
	}
	// end inline asm
	// begin inline asm
	{	
ld.global.ca.u64 %rd9443, [%rd9441];
	}
	// end inline asm
	// begin inline asm
	{	
ld.global.ca.u64 %rd9445, [%rd9443];
	}
	// end inline asm
	// begin inline asm
	{	
ld.global.ca.u64 %rd9447, [%rd9445];
	}
	// end inline asm
	// begin inline asm
	{	
ld.global.ca.u64 %rd9449, [%rd9447];
	}
	// end inline asm
	// begin inline asm
	{	
ld.global.ca.u64 %rd9451, [%rd9449];
	}
	// end inline asm
	// begin inline asm
	{	
ld.global.ca.u64 %rd9453, [%rd9451];
	}
	// end inline asm
	// begin inline asm
	{	
ld.global.ca.u64 %rd9455, [%rd9453];
	}
	// end inline asm
	// begin inline asm
	{	
ld.global.ca.u64 %rd9457, [%rd9455];
	}
	// end inline asm
	// begin inline asm
	{	
ld.global.ca.u64 %rd9459, [%rd9457];
	}
	// end inline asm
	// begin inline asm
	{	
ld.global.ca.u64 %rd9461, [%rd9459];
	}
	// end inline asm
	// begin inline asm
	{	
ld.global.ca.u64 %rd9463, [%rd9461];
	}
	// end inline asm
	// begin inline asm
	{	
ld.global.ca.u64 %rd9465, [%rd9463];
	}
	// end inline asm
	// begin inline asm
	{	
ld.global.ca.u64 %rd9467, [%rd9465];
	}
	// end inline asm
	// begin inline asm
	{	
ld.global.ca.u64 %rd9469, [%rd9467];
	}
	// end inline asm
	// begin inline asm
	{	
ld.global.ca.u64 %rd9471, [%rd9469];
	}
	// end inline asm
	// begin inline asm
	{	
ld.global.ca.u64 %rd9473, [%rd9471];
	}
	// end inline asm
	// begin inline asm
	{	
ld.global.ca.u64 %rd9475, [%rd9473];
	}
	// end inline asm
	// begin inline asm
	{	
ld.global.ca.u64 %rd9477, [%rd9475];
	}
	// end inline asm
	// begin inline asm
	{	
ld.global.ca.u64 %rd9479, [%rd9477];
	}
	// end inline asm
	// begin inline asm
	{	
ld.global.ca.u64 %rd9481, [%rd9479];
	}
	// end inline asm
	// begin inline asm
	{	
ld.global.ca.u64 %rd9483, [%rd9481];
	}
	// end inline asm
	// begin inline asm
	{	
ld.global.ca.u64 %rd9485, [%rd9483];
	}
	// end inline asm
	// begin inline asm
	{	
ld.global.ca.u64 %rd9487, [%rd9485];
	}
	// end inline asm
	// begin inline asm
	{	
ld.global.ca.u64 %rd9489, [%rd9487];
	}
	// end inline asm
	// begin inline asm
	{	
ld.global.ca.u64 %rd9491, [%rd9489];
	}
	// end inline asm
	// begin inline asm
	{	
ld.global.ca.u64 %rd9493, [%rd9491];
	}
	// end inline asm
	// begin inline asm
	{	
ld.global.ca.u64 %rd9495, [%rd9493];
	}
	// end inline asm
	// begin inline asm
	{	
ld.global.ca.u64 %rd9497, [%rd9495];
	}
	// end inline asm
	// begin inline asm
	{	
ld.global.ca.u64 %rd9499, [%rd9497];
	}
	// end inline asm
	// begin inline asm
	{	
ld.global.ca.u64 %rd9501, [%rd9499];
	}
	// end inline asm
	// begin inline asm
	{	
ld.global.ca.u64 %rd9503, [%rd9501];
	}
	// end inline asm
	// begin inline asm
	{	
ld.global.ca.u64 %rd9505, [%rd9503];
	}
	// end inline asm
	// begin inline asm
	{	
ld.global.ca.u64 %rd9507, [%rd9505];
	}
	// end inline asm
	// begin inline asm
	{	
ld.global.ca.u64 %rd9509, [%rd9507];
	}
	// end inline asm
	// begin inline asm
	{	
ld.global.ca.u64 %rd9511, [%rd9509];
	}
	// end inline asm
	// begin inline asm
	{	
ld.global.ca.u64 %rd9513, [%rd9511];
	}
	// end inline asm
	// begin inline asm
	{	
ld.global.ca.u64 %rd9515, [%rd9513];
	}
	// end inline asm
	// begin inline asm
	{	
ld.global.ca.u64 %rd9517, [%rd9515];
	}
	// end inline asm
	// begin inline asm
	{	
ld.global.ca.u64 %rd9519, [%rd9517];
	}
	// end inline asm
	// begin inline asm
	{	
ld.global.ca.u64 %rd9521, [%rd9519];
	}
	// end inline asm
	// begin inline asm
	{	
ld.global.ca.u64 %rd9523, [%rd9521];
	}
	// end inline asm
	// begin inline asm
	{	
ld.global.ca.u64 %rd9525, [%rd9523];
	}
	// end inline asm
	// begin inline asm
	{	
ld.global.ca.u64 %rd9527, [%rd9525];
	}
	// end inline asm
	// begin inline asm
	{	
ld.global.ca.u64 %rd9529, [%rd9527];
	}
	// end inline asm
	// begin inline asm
	{	
ld.global.ca.u64 %rd9531, [%rd9529];
	}
	// end inline asm
	// begin inline asm
	{	
ld.global.ca.u64 %rd9533, [%rd9531];
	}
	// end inline asm
	// begin inline asm
	{	
ld.global.ca.u64 %rd9535, [%rd9533];
	}
	// end inline asm
	// begin inline asm
	{	
ld.global.ca.u64 %rd9537, [%rd9535];
	}
	// end inline asm
	// begin inline asm
	{	
ld.global.ca.u64 %rd9539, [%rd9537];
	}
	// end inline asm
	// begin inline asm
	{	
ld.global.ca.u64 %rd9541, [%rd9539];
	}
	// end inline asm
	// begin inline asm
	{	
ld.global.ca.u64 %rd9543, [%rd9541];
	}
	// end inline asm
	// begin inline asm
	{	
ld.global.ca.u64 %rd9545, [%rd9543];
	}
	// end inline asm
	// begin inline asm
	{	
ld.global.ca.u64 %rd9547, [%rd9545];
	}
	// end inline asm
	// begin inline asm
	{	
ld.global.ca.u64 %rd9549, [%rd9547];
	}
	// end inline asm
	// begin inline asm
	{	
ld.global.ca.u64 %rd9551, [%rd9549];
	}
	// end inline asm
	// begin inline asm
	{	
ld.global.ca.u64 %rd9553, [%rd9551];
	}
	// end inline asm
	// begin inline asm
	{	
ld.global.ca.u64 %rd9555, [%rd9553];
	}
	// end inline asm
	// begin inline asm
	{	
ld.global.ca.u64 %rd9557, [%rd9555];
	}
	// end inline asm
	// begin inline asm
	{	
ld.global.ca.u64 %rd9559, [%rd9557];
	}
	// end inline asm
	// begin inline asm
	{	
ld.global.ca.u64 %rd9561, [%rd9559];
	}
	// end inline asm
	// begin inline asm
	{	
ld.global.ca.u64 %rd9563, [%rd9561];
	}
	// end inline asm
	// begin inline asm
	{	
ld.global.ca.u64 %rd9565, [%rd9563];
	}
	// end inline asm
	// begin inline asm
	{	
ld.global.ca.u64 %rd9567, [%rd9565];
	}
	// end inline asm
	// begin inline asm
	{	
ld.global.ca.u64 %rd9569, [%rd9567];
	}
	// end inline asm
	// begin inline asm
	{	
ld.global.ca.u64 %rd9571, [%rd9569];
	}
	// end inline asm
	// begin inline asm
	{	
ld.global.ca.u64 %rd9573, [%rd9571];
	}
	// end inline asm
	// begin inline asm
	{	
ld.global.ca.u64 %rd9575, [%rd9573];
	}
	// end inline asm
	// begin inline asm
	{	
ld.global.ca.u64 %rd9577, [%rd9575];
	}
	// end inline asm
	// begin inline asm
	{	
ld.global.ca.u64 %rd9579, [%rd9577];
	}
	// end inline asm
	// begin inline asm
	{	
ld.global.ca.u64 %rd9581, [%rd9579];
	}
	// end inline asm
	// begin inline asm
	{	
ld.global.ca.u64 %rd9583, [%rd9581];
	}
	// end inline asm
	// begin inline asm
	{	
ld.global.ca.u64 %rd9585, [%rd9583];
	}
	// end inline asm
	// begin inline asm
	{	
ld.global.ca.u64 %rd9587, [%rd9585];
	}
	// end inline asm
	// begin inline asm
	{	
ld.global.ca.u64 %rd9589, [%rd9587];
	}
	// end inline asm
	// begin inline asm
	{	
ld.global.ca.u64 %rd9591, [%rd9589];
	}
	// end inline asm
	// begin inline asm
	{	
ld.global.ca.u64 %rd9593, [%rd9591];
	}
	// end inline asm
	// begin inline asm
	{	
ld.global.ca.u64 %rd9595, [%rd9593];
	}
	// end inline asm
	// begin inline asm
	{	
ld.global.ca.u64 %rd9597, [%rd9595];
	}
	// end inline asm
	// begin inline asm
	{	
ld.global.ca.u64 %rd9599, [%rd9597];
	}
	// end inline asm
	// begin inline asm
	{	
ld.global.ca.u64 %rd9601, [%rd9599];
	}
	// end inline asm
	// begin inline asm
	{	
ld.global.ca.u64 %rd9603, [%rd9601];
	}
	// end inline asm
	// begin inline asm
	{	
ld.global.ca.u64 %rd9605, [%rd9603];
	}
	// end inline asm
	// begin inline asm
	{	
ld.global.ca.u64 %rd9607, [%rd9605];
	}
	// end inline asm
	// begin inline asm
	{	
ld.global.ca.u64 %rd9609, [%rd9607];
	}
	// end inline asm
	// begin inline asm
	{	
ld.global.ca.u64 %rd9611, [%rd9609];
	}
	// end inline asm
	// begin inline asm
	{	
ld.global.ca.u64 %rd9613, [%rd9611];
	}
	// end inline asm
	// begin inline asm
	{	
ld.global.ca.u64 %rd9615, [%rd9613];
	}
	// end inline asm
	// begin inline asm
	{	
ld.global.ca.u64 %rd9617, [%rd9615];
	}
	// end inline asm
	// begin inline asm
	{	
ld.global.ca.u64 %rd9619, [%rd9617];
	}
	// end inline asm
	// begin inline asm
	{	
ld.global.ca.u64 %rd9621, [%rd9619];
	}
	// end inline asm
	// begin inline asm
	{	
ld.global.ca.u64 %rd9623, [%rd9621];
	}
	// end inline asm
	// begin inline asm
	{	
ld.global.ca.u64 %rd9625, [%rd9623];
	}
	// end inline asm
	// begin inline asm
	{	
ld.global.ca.u64 %rd9627, [%rd9625];
	}
	// end inline asm
	// begin inline asm
	{	
ld.global.ca.u64 %rd9629, [%rd9627];
	}
	// end inline asm
	// begin inline asm
	{	
ld.global.ca.u64 %rd9631, [%rd9629];
	}
	// end inline asm
	// begin inline asm
	{	
ld.global.ca.u64 %rd9633, [%rd9631];
	}
	// end inline asm
	// begin inline asm
	{	
ld.global.ca.u64 %rd9635, [%rd9633];
	}
	// end inline asm
	// begin inline asm
	{	
ld.global.ca.u64 %rd9637, [%rd9635];
	}
	// end inline asm
	// begin inline asm
	{	
ld.global.ca.u64 %rd9639, [%rd9637];
	}
	// end inline asm
	// begin inline asm
	{	
ld.global.ca.u64 %rd9641, [%rd9639];
	}
	// end inline asm
	// begin inline asm
	{	
ld.global.ca.u64 %rd9643, [%rd9641];
	}
	// end inline asm
	// begin inline asm
	{	
ld.global.ca.u64 %rd9645, [%rd9643];
	}
	// end inline asm
	// begin inline asm
	{	
ld.global.ca.u64 %rd9647, [%rd9645];
	}
	// end inline asm
	// begin inline asm
	{	
ld.global.ca.u64 %rd9649, [%rd9647];
	}
	// end inline asm
	// begin inline asm
	{	
ld.global.ca.u64 %rd9651, [%rd9649];
	}
	// end inline asm
	// begin inline asm
	{	
ld.global.ca.u64 %rd9653, [%rd9651];
	}
	// end inline asm
	// begin inline asm
	{	
ld.global.ca.u64 %rd9655, [%rd9653];
	}
	// end inline asm
	// begin inline asm
	{	
ld.global.ca.u64 %rd9657, [%rd9655];
	}
	// end inline asm
	// begin inline asm
	{	
ld.global.ca.u64 %rd9659, [%rd9657];
	}
	// end inline asm
	// begin inline asm
	{	
ld.global.ca.u64 %rd9661, [%rd9659];
	}
	// end inline asm
	// begin inline asm
	{	
ld.global.ca.u64 %rd9663, [%rd9661];
	}
	// end inline asm
	// begin inline asm
	{	
ld.global.ca.u64 %rd9665, [%rd9663];
	}
	// end inline asm
	// begin inline asm
	{	
ld.global.ca.u64 %rd9667, [%rd9665];
	}
	// end inline asm
	// begin inline asm
	{	
ld.global.ca.u64 %rd9669, [%rd9667];
	}
	// end inline asm
	// begin inline asm
	{	
ld.global.ca.u64 %rd9671, [%rd9669];
	}
	// end inline asm
	// begin inline asm
	{	
ld.global.ca.u64 %rd9673, [%rd9671];
	}
	// end inline asm
	// begin inline asm
	{	
ld.global.ca.u64 %rd9675, [%rd9673];
	}
	// end inline asm
	// begin inline asm
	{	
ld.global.ca.u64 %rd9677, [%rd9675];
	}
	// end inline asm
	// begin inline asm
	{	
ld.global.ca.u64 %rd9679, [%rd9677];
	}
	// end inline asm
	// begin inline asm
	{	
ld.global.ca.u64 %rd9681, [%rd9679];
	}
	// end inline asm
	// begin inline asm
	{	
ld.global.ca.u64 %rd9683, [%rd9681];
	}
	// end inline asm
	// begin inline asm
	{	
ld.global.ca.u64 %rd9685, [%rd9683];
	}
	// end inline asm
	// begin inline asm
	{	
ld.global.ca.u64 %rd9687, [%rd9685];
	}
	// end inline asm
	// begin inline asm
	{	
ld.global.ca.u64 %rd9689, [%rd9687];
	}
	// end inline asm
	// begin inline asm
	{	
ld.global.ca.u64 %rd9691, [%rd9689];
	}
	// end inline asm
	// begin inline asm
	{	
ld.global.ca.u64 %rd9693, [%rd9691];
	}
	// end inline asm
	// begin inline asm
	{	
ld.global.ca.u64 %rd9695, [%rd9693];
	}
	// end inline asm
	// begin inline asm
	{	
ld.global.ca.u64 %rd9697, [%rd9695];
	}
	// end inline asm
	// begin inline asm
	{	
ld.global.ca.u64 %rd9699, [%rd9697];
	}
	// end inline asm
	// begin inline asm
	{	
ld.global.ca.u64 %rd9701, [%rd9699];
	}
	// end inline asm
	// begin inline asm
	{	
ld.global.ca.u64 %rd9703, [%rd9701];
	}
	// end inline asm
	// begin inline asm
	{	
ld.global.ca.u64 %rd9705, [%rd9703];
	}
	// end inline asm
	// begin inline asm
	{	
ld.global.ca.u64 %rd9707, [%rd9705];
	}
	// end inline asm
	// begin inline asm
	{	
ld.global.ca.u64 %rd9709, [%rd9707];
	}
	// end inline asm
	// begin inline asm
	{	
ld.global.ca.u64 %rd9711, [%rd9709];
	}
	// end inline asm
	// begin inline asm
	{	
ld.global.ca.u64 %rd9713, [%rd9711];
	}
	// end inline asm
	// begin inline asm
	{	
ld.global.ca.u64 %rd9715, [%rd9713];
	}
	// end inline asm
	// begin inline asm
	{	
ld.global.ca.u64 %rd9717, [%rd9715];
	}
	// end inline asm
	// begin inline asm
	{	
ld.global.ca.u64 %rd9719, [%rd9717];
	}
	// end inline asm
	// begin inline asm
	{	
ld.global.ca.u64 %rd9721, [%rd9719];
	}
	// end inline asm
	// begin inline asm
	{	
ld.global.ca.u64 %rd9723, [%rd9721];
	}
	// end inline asm
	// begin inline asm
	{	
ld.global.ca.u64 %rd9725, [%rd9723];
	}
	// end inline asm
	// begin inline asm
	{	
ld.global.ca.u64 %rd9727, [%rd9725];
	}
	// end inline asm
	// begin inline asm
	{	
ld.global.ca.u64 %rd9729, [%rd9727];
	}
	// end inline asm
	// begin inline asm
	{	
ld.global.ca.u64 %rd9731, [%rd9729];
	}
	// end inline asm
	// begin inline asm
	{	
ld.global.ca.u64 %rd9733, [%rd9731];
	}
	// end inline asm
	// begin inline asm
	{	
ld.global.ca.u64 %rd9735, [%rd9733];
	}
	// end inline asm
	// begin inline asm
	{	
ld.global.ca.u64 %rd9737, [%rd9735];
	}
	// end inline asm
	// begin inline asm
	{	
ld.global.ca.u64 %rd9739, [%rd9737];
	}
	// end inline asm
	// begin inline asm
	{	
ld.global.ca.u64 %rd9741, [%rd9739];
	}
	// end inline asm
	// begin inline asm
	{	
ld.global.ca.u64 %rd9743, [%rd9741];
	}
	// end inline asm
	// begin inline asm
	{	
ld.global.ca.u64 %rd9745, [%rd9743];
	}
	// end inline asm
	// begin inline asm
	{	
ld.global.ca.u64 %rd9747, [%rd9745];
	}
	// end inline asm
	// begin inline asm
	{	
ld.global.ca.u64 %rd9749, [%rd9747];
	}
	// end inline asm
	// begin inline asm
	{	
ld.global.ca.u64 %rd9751, [%rd9749];
	}
	// end inline asm
	// begin inline asm
	{	
ld.global.ca.u64 %rd9753, [%rd9751];
	}
	// end inline asm
	// begin inline asm
	{	
ld.global.ca.u64 %rd9755, [%rd9753];
	}
	// end inline asm
	// begin inline asm
	{	
ld.global.ca.u64 %rd9757, [%rd9755];
	}
	// end inline asm
	// begin inline asm
	{	
ld.global.ca.u64 %rd9759, [%rd9757];
	}
	// end inline asm
	// begin inline asm
	{	
ld.global.ca.u64 %rd9761, [%rd9759];
	}
	// end inline asm
	// begin inline asm
	{	
ld.global.ca.u64 %rd9763, [%rd9761];
	}
	// end inline asm
	// begin inline asm
	{	
ld.global.ca.u64 %rd9765, [%rd9763];
	}
	// end inline asm
	// begin inline asm
	{	
ld.global.ca.u64 %rd9767, [%rd9765];
	}
	// end inline asm
	// begin inline asm
	{	
ld.global.ca.u64 %rd9769, [%rd9767];
	}
	// end inline asm
	// begin inline asm
	{	
ld.global.ca.u64 %rd9771, [%rd9769];
	}
	// end inline asm
	// begin inline asm
	{	
ld.global.ca.u64 %rd9773, [%rd9771];
	}
	// end inline asm
	// begin inline asm
	{	
ld.global.ca.u64 %rd9775, [%rd9773];
	}
	// end inline asm
	// begin inline asm
	{	
ld.global.ca.u64 %rd9777, [%rd9775];
	}
	// end inline asm
	// begin inline asm
	{	
ld.global.ca.u64 %rd9779, [%rd9777];
	}
	// end inline asm
	// begin inline asm
	{	
ld.global.ca.u64 %rd9781, [%rd9779];
	}
	// end inline asm
	// begin inline asm
	{	
ld.global.ca.u64 %rd9783, [%rd9781];
	}
	// end inline asm
	// begin inline asm
	{	
ld.global.ca.u64 %rd9785, [%rd9783];
	}
	// end inline asm
	// begin inline asm
	{	
ld.global.ca.u64 %rd9787, [%rd9785];
	}
	// end inline asm
	// begin inline asm
	{	
ld.global.ca.u64 %rd9789, [%rd9787];
	}
	// end inline asm
	// begin inline asm
	{	
ld.global.ca.u64 %rd9791, [%rd9789];
	}
	// end inline asm
	// begin inline asm
	{	
ld.global.ca.u64 %rd9793, [%rd9791];
	}
	// end inline asm
	// begin inline asm
	{	
ld.global.ca.u64 %rd9795, [%rd9793];
	}
	// end inline asm
	// begin inline asm
	{	
ld.global.ca.u64 %rd9797, [%rd9795];
	}
	// end inline asm
	// begin inline asm
	{	
ld.global.ca.u64 %rd9799, [%rd9797];
	}
	// end inline asm
	// begin inline asm
	{	
ld.global.ca.u64 %rd9801, [%rd9799];
	}
	// end inline asm
	// begin inline asm
	{	
ld.global.ca.u64 %rd9803, [%rd9801];
	}
	// end inline asm
	// begin inline asm
	{	
ld.global.ca.u64 %rd9805, [%rd9803];
	}
	// end inline asm
	// begin inline asm
	{	
ld.global.ca.u64 %rd9807, [%rd9805];
	}
	// end inline asm
	// begin inline asm
	{	
ld.global.ca.u64 %rd9809, [%rd9807];
	}
	// end inline asm
	// begin inline asm
	{	
ld.global.ca.u64 %rd9811, [%rd9809];
	}
	// end inline asm
	// begin inline asm
	{	
ld.global.ca.u64 %rd9813, [%rd9811];
	}
	// end inline asm
	// begin inline asm
	{	
ld.global.ca.u64 %rd9815, [%rd9813];
	}
	// end inline asm
	// begin inline asm
	{	
ld.global.ca.u64 %rd9817, [%rd9815];
	}
	// end inline asm
	// begin inline asm
	{	
ld.global.ca.u64 %rd9819, [%rd9817];
	}
	// end inline asm
	// begin inline asm
	{	
ld.global.ca.u64 %rd9821, [%rd9819];
	}
	// end inline asm
	// begin inline asm
	{	
ld.global.ca.u64 %rd9823, [%rd9821];
	}
	// end inline asm
	// begin inline asm
	{	
ld.global.ca.u64 %rd9825, [%rd9823];
	}
	// end inline asm
	// begin inline asm
	{	
ld.global.ca.u64 %rd9827, [%rd9825];
	}
	// end inline asm
	// begin inline asm
	{	
ld.global.ca.u64 %rd9829, [%rd9827];
	}
	// end inline asm
	// begin inline asm
	{	
ld.global.ca.u64 %rd9831, [%rd9829];
	}
	// end inline asm
	// begin inline asm
	{	
ld.global.ca.u64 %rd9833, [%rd9831];
	}
	// end inline asm
	// begin inline asm
	{	
ld.global.ca.u64 %rd9835, [%rd9833];
	}
	// end inline asm
	// begin inline asm
	{	
ld.global.ca.u64 %rd9837, [%rd9835];
	}
	// end inline asm
	// begin inline asm
	{	
ld.global.ca.u64 %rd9839, [%rd9837];
	}
	// end inline asm
	// begin inline asm
	{	
ld.global.ca.u64 %rd9841, [%rd9839];
	}
	// end inline asm
	// begin inline asm
	{	
ld.global.ca.u64 %rd9843, [%rd9841];
	}
	// end inline asm
	// begin inline asm
	{	
ld.global.ca.u64 %rd9845, [%rd9843];
	}
	// end inline asm
	// begin inline asm
	{	
ld.global.ca.u64 %rd9847, [%rd9845];
	}
	// end inline asm
	// begin inline asm
	{	
ld.global.ca.u64 %rd9849, [%rd9847];
	}
	// end inline asm
	// begin inline asm
	{	
ld.global.ca.u64 %rd9851, [%rd9849];
	}
	// end inline asm
	// begin inline asm
	{	
ld.global.ca.u64 %rd9853, [%rd9851];
	}
	// end inline asm
	// begin inline asm
	{	
ld.global.ca.u64 %rd9855, [%rd9853];
	}
	// end inline asm
	// begin inline asm
	{	
ld.global.ca.u64 %rd9857, [%rd9855];
	}
	// end inline asm
	// begin inline asm
	{	
ld.global.ca.u64 %rd9859, [%rd9857];
	}
	// end inline asm
	// begin inline asm
	{	
ld.global.ca.u64 %rd9861, [%rd9859];
	}
	// end inline asm
	// begin inline asm
	{	
ld.global.ca.u64 %rd9863, [%rd9861];
	}
	// end inline asm
	// begin inline asm
	{	
ld.global.ca.u64 %rd9865, [%rd9863];
	}
	// end inline asm
	// begin inline asm
	{	
ld.global.ca.u64 %rd9867, [%rd9865];
	}
	// end inline asm
	// begin inline asm
	{	
ld.global.ca.u64 %rd9869, [%rd9867];
	}
	// end inline asm
	// begin inline asm
	{	
ld.global.ca.u64 %rd9871, [%rd9869];
	}
	// end inline asm
	// begin inline asm
	{	
ld.global.ca.u64 %rd9873, [%rd9871];
	}
	// end inline asm
	// begin inline asm
	{	
ld.global.ca.u64 %rd9875, [%rd9873];
	}
	// end inline asm
	// begin inline asm
	{	
ld.global.ca.u64 %rd9877, [%rd9875];
	}
	// end inline asm
	// begin inline asm
	{	
ld.global.ca.u64 %rd9879, [%rd9877];
	}
	// end inline asm
	// begin inline asm
	{	
ld.global.ca.u64 %rd9881, [%rd9879];
	}
	// end inline asm
	// begin inline asm
	{	
ld.global.ca.u64 %rd9883, [%rd9881];
	}
	// end inline asm
	// begin inline asm
	{	
ld.global.ca.u64 %rd9885, [%rd9883];
	}
	// end inline asm
	// begin inline asm
	{	
ld.global.ca.u64 %rd9887, [%rd9885];
	}
	// end inline asm
	// begin inline asm
	{	
ld.global.ca.u64 %rd9889, [%rd9887];
	}
	// end inline asm
	// begin inline asm
	{	
ld.global.ca.u64 %rd9891, [%rd9889];
	}
	// end inline asm
	// begin inline asm
	{	
ld.global.ca.u64 %rd9893, [%rd9891];
	}
	// end inline asm
	// begin inline asm
	{	
ld.global.ca.u64 %rd9895, [%rd9893];
	}
	// end inline asm
	// begin inline asm
	{	
ld.global.ca.u64 %rd9897, [%rd9895];
	}
	// end inline asm
	// begin inline asm
	{	
ld.global.ca.u64 %rd9899, [%rd9897];
	}
	// end inline asm
	// begin inline asm
	{	
ld.global.ca.u64 %rd9901, [%rd9899];
	}
	// end inline asm
	// begin inline asm
	{	
ld.global.ca.u64 %rd9903, [%rd9901];
	}
	// end inline asm
	// begin inline asm
	{	
ld.global.ca.u64 %rd9905, [%rd9903];
	}
	// end inline asm
	// begin inline asm
	{	
ld.global.ca.u64 %rd9907, [%rd9905];
	}
	// end inline asm
	// begin inline asm
	{	
ld.global.ca.u64 %rd9909, [%rd9907];
	}
	// end inline asm
	// begin inline asm
	{	
ld.global.ca.u64 %rd9911, [%rd9909];
	}
	// end inline asm
	// begin inline asm
	{	
ld.global.ca.u64 %rd9913, [%rd9911];
	}
	// end inline asm
	// begin inline asm
	{	
ld.global.ca.u64 %rd9915, [%rd9913];
	}
	// end inline asm
	// begin inline asm
	{	
ld.global.ca.u64 %rd9917, [%rd9915];
	}
	// end inline asm
	// begin inline asm
	{	
ld.global.ca.u64 %rd9919, [%rd9917];
	}
	// end inline asm
	// begin inline asm
	{	
ld.global.ca.u64 %rd9921, [%rd9919];
	}
	// end inline asm
	// begin inline asm
	{	
ld.global.ca.u64 %rd9923, [%rd9921];
	}
	// end inline asm
	// begin inline asm
	{	
ld.global.ca.u64 %rd9925, [%rd9923];
	}
	// end inline asm
	// begin inline asm
	{	
ld.global.ca.u64 %rd9927, [%rd9925];
	}
	// end inline asm
	// begin inline asm
	{	
ld.global.ca.u64 %rd9929, [%rd9927];
	}
	// end inline asm
	// begin inline asm
	{	
ld.global.ca.u64 %rd9931, [%rd9929];
	}
	// end inline asm
	// begin inline asm
	{	
ld.global.ca.u64 %rd9933, [%rd9931];
	}
	// end inline asm
	// begin inline asm
	{	
ld.global.ca.u64 %rd9935, [%rd9933];
	}
	// end inline asm
	// begin inline asm
	{	
ld.global.ca.u64 %rd9937, [%rd9935];
	}
	// end inline asm
	// begin inline asm
	{	
ld.global.ca.u64 %rd9939, [%rd9937];
	}
	// end inline asm
	// begin inline asm
	{	
ld.global.ca.u64 %rd9941, [%rd9939];
	}
	// end inline asm
	// begin inline asm
	{	
ld.global.ca.u64 %rd9943, [%rd9941];
	}
	// end inline asm
	// begin inline asm
	{	
ld.global.ca.u64 %rd9945, [%rd9943];
	}
	// end inline asm
	// begin inline asm
	{	
ld.global.ca.u64 %rd9947, [%rd9945];
	}
	// end inline asm
	// begin inline asm
	{	
ld.global.ca.u64 %rd9949, [%rd9947];
	}
	// end inline asm
	// begin inline asm
	{	
ld.global.ca.u64 %rd9951, [%rd9949];
	}
	// end inline asm
	// begin inline asm
	{	
ld.global.ca.u64 %rd9953, [%rd9951];
	}
	// end inline asm
	// begin inline asm
	{	
ld.global.ca.u64 %rd9955, [%rd9953];
	}
	// end inline asm
	// begin inline asm
	{	
ld.global.ca.u64 %rd9957, [%rd9955];
	}
	// end inline asm
	// begin inline asm
	{	
ld.global.ca.u64 %rd9959, [%rd9957];
	}
	// end inline asm
	// begin inline asm
	{	
ld.global.ca.u64 %rd9961, [%rd9959];
	}
	// end inline asm
	// begin inline asm
	{	
ld.global.ca.u64 %rd9963, [%rd9961];
	}
	// end inline asm
	// begin inline asm
	{	
ld.global.ca.u64 %rd9965, [%rd9963];
	}
	// end inline asm
	// begin inline asm
	{	
ld.global.ca.u64 %rd9967, [%rd9965];
	}
	// end inline asm
	// begin inline asm
	{	
ld.global.ca.u64 %rd9969, [%rd9967];
	}
	// end inline asm
	// begin inline asm
	{	
ld.global.ca.u64 %rd9971, [%rd9969];
	}
	// end inline asm
	// begin inline asm
	{	
ld.global.ca.u64 %rd9973, [%rd9971];
	}
	// end inline asm
	// begin inline asm
	{	
ld.global.ca.u64 %rd9975, [%rd9973];
	}
	// end inline asm
	// begin inline asm
	{	
ld.global.ca.u64 %rd9977, [%rd9975];
	}
	// end inline asm
	// begin inline asm
	{	
ld.global.ca.u64 %rd9979, [%rd9977];
	}
	// end inline asm
	// begin inline asm
	{	
ld.global.ca.u64 %rd9981, [%rd9979];
	}
	// end inline asm
	// begin inline asm
	{	
ld.global.ca.u64 %rd9983, [%rd9981];
	}
	// end inline asm
	// begin inline asm
	{	
ld.global.ca.u64 %rd9985, [%rd9983];
	}
	// end inline asm
	// begin inline asm
	{	
ld.global.ca.u64 %rd9987, [%rd9985];
	}
	// end inline asm
	// begin inline asm
	{	
ld.global.ca.u64 %rd9989, [%rd9987];
	}
	// end inline asm
	// begin inline asm
	{	
ld.global.ca.u64 %rd9991, [%rd9989];
	}
	// end inline asm
	// begin inline asm
	{	
ld.global.ca.u64 %rd9993, [%rd9991];
	}
	// end inline asm
	// begin inline asm
	{	
ld.global.ca.u64 %rd9995, [%rd9993];
	}
	// end inline asm
	// begin inline asm
	{	
ld.global.ca.u64 %rd9997, [%rd9995];
	}
	// end inline asm
	// begin inline asm
	{	
ld.global.ca.u64 %rd9999, [%rd9997];
	}
	// end inline asm
	// begin inline asm
	{	
ld.global.ca.u64 %rd10001, [%rd9999];
	}
	// end inline asm
	// begin inline asm
	{	
ld.global.ca.u64 %rd10003, [%rd10001];
	}
	// end inline asm
	// begin inline asm
	{	
ld.global.ca.u64 %rd10005, [%rd10003];
	}
	// end inline asm
	// begin inline asm
	{	
ld.global.ca.u64 %rd10007, [%rd10005];
	}
	// end inline asm
	// begin inline asm
	{	
ld.global.ca.u64 %rd10009, [%rd10007];
	}
	// end inline asm
	// begin inline asm
	{	
ld.global.ca.u64 %rd10011, [%rd10009];
	}
	// end inline asm
	// begin inline asm
	{	
ld.global.ca.u64 %rd10013, [%rd10011];
	}
	// end inline asm
	// begin inline asm
	{	
ld.global.ca.u64 %rd10015, [%rd10013];
	}
	// end inline asm
	// begin inline asm
	{	
ld.global.ca.u64 %rd10017, [%rd10015];
	}
	// end inline asm
	// begin inline asm
	{	
ld.global.ca.u64 %rd10019, [%rd10017];
	}
	// end inline asm
	// begin inline asm
	{	
ld.global.ca.u64 %rd10021, [%rd10019];
	}
	// end inline asm
	// begin inline asm
	{	
ld.global.ca.u64 %rd10023, [%rd10021];
	}
	// end inline asm
	// begin inline asm
	{	
ld.global.ca.u64 %rd10025, [%rd10023];
	}
	// end inline asm
	// begin inline asm
	{	
ld.global.ca.u64 %rd10027, [%rd10025];
	}
	// end inline asm
	// begin inline asm
	{	
ld.global.ca.u64 %rd10029, [%rd10027];
	}
	// end inline asm
	// begin inline asm
	{	
ld.global.ca.u64 %rd10031, [%rd10029];
	}
	// end inline asm
	// begin inline asm
	{	
ld.global.ca.u64 %rd10033, [%rd10031];
	}
	// end inline asm
	// begin inline asm
	{	
ld.global.ca.u64 %rd10035, [%rd10033];
	}
	// end inline asm
	// begin inline asm
	{	
ld.global.ca.u64 %rd10037, [%rd10035];
	}
	// end inline asm
	// begin inline asm
	{	
ld.global.ca.u64 %rd10039, [%rd10037];
	}
	// end inline asm
	// begin inline asm
	{	
ld.global.ca.u64 %rd10041, [%rd10039];
	}
	// end inline asm
	// begin inline asm
	{	
ld.global.ca.u64 %rd10043, [%rd10041];
	}
	// end inline asm
	// begin inline asm
	{	
ld.global.ca.u64 %rd10045, [%rd10043];
	}
	// end inline asm
	// begin inline asm
	{	
ld.global.ca.u64 %rd10047, [%rd10045];
	}
	// end inline asm
	// begin inline asm
	{	
ld.global.ca.u64 %rd10049, [%rd10047];
	}
	// end inline asm
	// begin inline asm
	{	
ld.global.ca.u64 %rd10051, [%rd10049];
	}
	// end inline asm
	// begin inline asm
	{	
ld.global.ca.u64 %rd10053, [%rd10051];
	}
	// end inline asm
	// begin inline asm
	{	
ld.global.ca.u64 %rd10055, [%rd10053];
	}
	// end inline asm
	// begin inline asm
	{	
ld.global.ca.u64 %rd10057, [%rd10055];
	}
	// end inline asm
	// begin inline asm
	{	
ld.global.ca.u64 %rd10059, [%rd10057];
	}
	// end inline asm
	// begin inline asm
	{	
ld.global.ca.u64 %rd10061, [%rd10059];
	}
	// end inline asm
	// begin inline asm
	{	
ld.global.ca.u64 %rd10063, [%rd10061];
	}
	// end inline asm
	// begin inline asm
	{	
ld.global.ca.u64 %rd10065, [%rd10063];
	}
	// end inline asm
	// begin inline asm
	{	
ld.global.ca.u64 %rd10067, [%rd10065];
	}
	// end inline asm
	// begin inline asm
	{	
ld.global.ca.u64 %rd10069, [%rd10067];
	}
	// end inline asm
	// begin inline asm
	{	
ld.global.ca.u64 %rd10071, [%rd10069];
	}
	// end inline asm
	// begin inline asm
	{	
ld.global.ca.u64 %rd10073, [%rd10071];
	}
	// end inline asm
	// begin inline asm
	{	
ld.global.ca.u64 %rd10075, [%rd10073];
	}
	// end inline asm
	// begin inline asm
	{	
ld.global.ca.u64 %rd10077, [%rd10075];
	}
	// end inline asm
	// begin inline asm
	{	
ld.global.ca.u64 %rd10079, [%rd10077];
	}
	// end inline asm
	// begin inline asm
	{	
ld.global.ca.u64 %rd10081, [%rd10079];
	}
	// end inline asm
	// begin inline asm
	{	
ld.global.ca.u64 %rd10083, [%rd10081];
	}
	// end inline asm
	// begin inline asm
	{	
ld.global.ca.u64 %rd10085, [%rd10083];
	}
	// end inline asm
	// begin inline asm
	{	
ld.global.ca.u64 %rd10087, [%rd10085];
	}
	// end inline asm
	// begin inline asm
	{	
ld.global.ca.u64 %rd10089, [%rd10087];
	}
	// end inline asm
	// begin inline asm
	{	
ld.global.ca.u64 %rd10091, [%rd10089];
	}
	// end inline asm
	// begin inline asm
	{	
ld.global.ca.u64 %rd10093, [%rd10091];
	}
	// end inline asm
	// begin inline asm
	{	
ld.global.ca.u64 %rd10095, [%rd10093];
	}
	// end inline asm
	// begin inline asm
	{	
ld.global.ca.u64 %rd10097, [%rd10095];
	}
	// end inline asm
	// begin inline asm
	{	
ld.global.ca.u64 %rd10099, [%rd10097];
	}
	// end inline asm
	// begin inline asm
	{	
ld.global.ca.u64 %rd10101, [%rd10099];
	}
	// end inline asm
	// begin inline asm
	{	
ld.global.ca.u64 %rd10103, [%rd10101];
	}
	// end inline asm
	// begin inline asm
	{	
ld.global.ca.u64 %rd10105, [%rd10103];
	}
	// end inline asm
	// begin inline asm
	{	
ld.global.ca.u64 %rd10107, [%rd10105];
	}
	// end inline asm
	// begin inline asm
	{	
ld.global.ca.u64 %rd10109, [%rd10107];
	}
	// end inline asm
	// begin inline asm
	{	
ld.global.ca.u64 %rd10111, [%rd10109];
	}
	// end inline asm
	// begin inline asm
	{	
ld.global.ca.u64 %rd10113, [%rd10111];
	}
	// end inline asm
	// begin inline asm
	{	
ld.global.ca.u64 %rd10115, [%rd10113];
	}
	// end inline asm
	// begin inline asm
	{	
ld.global.ca.u64 %rd10117, [%rd10115];
	}
	// end inline asm
	// begin inline asm
	{	
ld.global.ca.u64 %rd10119, [%rd10117];
	}
	// end inline asm
	// begin inline asm
	{	
ld.global.ca.u64 %rd10121, [%rd10119];
	}
	// end inline asm
	// begin inline asm
	{	
ld.global.ca.u64 %rd10123, [%rd10121];
	}
	// end inline asm
	// begin inline asm
	{	
ld.global.ca.u64 %rd10125, [%rd10123];
	}
	// end inline asm
	// begin inline asm
	{	
ld.global.ca.u64 %rd10127, [%rd10125];
	}
	// end inline asm
	// begin inline asm
	{	
ld.global.ca.u64 %rd10129, [%rd10127];
	}
	// end inline asm
	// begin inline asm
	{	
ld.global.ca.u64 %rd10131, [%rd10129];
	}
	// end inline asm
	// begin inline asm
	{	
ld.global.ca.u64 %rd10133, [%rd10131];
	}
	// end inline asm
	// begin inline asm
	{	
ld.global.ca.u64 %rd10135, [%rd10133];
	}
	// end inline asm
	// begin inline asm
	{	
ld.global.ca.u64 %rd10137, [%rd10135];
	}
	// end inline asm
	// begin inline asm
	{	
ld.global.ca.u64 %rd10139, [%rd10137];
	}
	// end inline asm
	// begin inline asm
	{	
ld.global.ca.u64 %rd10141, [%rd10139];
	}
	// end inline asm
	// begin inline asm
	{	
ld.global.ca.u64 %rd10143, [%rd10141];
	}
	// end inline asm
	// begin inline asm
	{	
ld.global.ca.u64 %rd10145, [%rd10143];
	}
	// end inline asm
	// begin inline asm
	{	
ld.global.ca.u64 %rd10147, [%rd10145];
	}
	// end inline asm
	// begin inline asm
	{	
ld.global.ca.u64 %rd10149, [%rd10147];
	}
	// end inline asm
	// begin inline asm
	{	
ld.global.ca.u64 %rd10151, [%rd10149];
	}
	// end inline asm
	// begin inline asm
	{	
ld.global.ca.u64 %rd10153, [%rd10151];
	}
	// end inline asm
	// begin inline asm
	{	
ld.global.ca.u64 %rd10155, [%rd10153];
	}
	// end inline asm
	// begin inline asm
	{	
ld.global.ca.u64 %rd10157, [%rd10155];
	}
	// end inline asm
	// begin inline asm
	{	
ld.global.ca.u64 %rd10159, [%rd10157];
	}
	// end inline asm
	// begin inline asm
	{	
ld.global.ca.u64 %rd10161, [%rd10159];
	}
	// end inline asm
	// begin inline asm
	{	
ld.global.ca.u64 %rd10163, [%rd10161];
	}
	// end inline asm
	// begin inline asm
	{	
ld.global.ca.u64 %rd10165, [%rd10163];
	}
	// end inline asm
	// begin inline asm
	{	
ld.global.ca.u64 %rd10167, [%rd10165];
	}
	// end inline asm
	// begin inline asm
	{	
ld.global.ca.u64 %rd10169, [%rd10167];
	}
	// end inline asm
	// begin inline asm
	{	
ld.global.ca.u64 %rd10171, [%rd10169];
	}
	// end inline asm
	// begin inline asm
	{	
ld.global.ca.u64 %rd10173, [%rd10171];
	}
	// end inline asm
	// begin inline asm
	{	
ld.global.ca.u64 %rd10175, [%rd10173];
	}
	// end inline asm
	// begin inline asm
	{	
ld.global.ca.u64 %rd10177, [%rd10175];
	}
	// end inline asm
	// begin inline asm
	{	
ld.global.ca.u64 %rd10179, [%rd10177];
	}
	// end inline asm
	// begin inline asm
	{	
ld.global.ca.u64 %rd10181, [%rd10179];
	}
	// end inline asm
	// begin inline asm
	{	
ld.global.ca.u64 %rd10183, [%rd10181];
	}
	// end inline asm
	// begin inline asm
	{	
ld.global.ca.u64 %rd10185, [%rd10183];
	}
	// end inline asm
	// begin inline asm
	{	
ld.global.ca.u64 %rd10187, [%rd10185];
	}
	// end inline asm
	// begin inline asm
	{	
ld.global.ca.u64 %rd10189, [%rd10187];
	}
	// end inline asm
	// begin inline asm
	{	
ld.global.ca.u64 %rd10191, [%rd10189];
	}
	// end inline asm
	// begin inline asm
	{	
ld.global.ca.u64 %rd10193, [%rd10191];
	}
	// end inline asm
	// begin inline asm
	{	
ld.global.ca.u64 %rd10195, [%rd10193];
	}
	// end inline asm
	// begin inline asm
	{	
ld.global.ca.u64 %rd10197, [%rd10195];
	}
	// end inline asm
	// begin inline asm
	{	
ld.global.ca.u64 %rd10199, [%rd10197];
	}
	// end inline asm
	// begin inline asm
	{	
ld.global.ca.u64 %rd10201, [%rd10199];
	}
	// end inline asm
	// begin inline asm
	{	
ld.global.ca.u64 %rd10203, [%rd10201];
	}
	// end inline asm
	// begin inline asm
	{	
ld.global.ca.u64 %rd10205, [%rd10203];
	}
	// end inline asm
	// begin inline asm
	{	
ld.global.ca.u64 %rd10207, [%rd10205];
	}
	// end inline asm
	// begin inline asm
	{	
ld.global.ca.u64 %rd10209, [%rd10207];
	}
	// end inline asm
	// begin inline asm
	{	
ld.global.ca.u64 %rd10211, [%rd10209];
	}
	// end inline asm
	// begin inline asm
	{	
ld.global.ca.u64 %rd10213, [%rd10211];
	}
	// end inline asm
	// begin inline asm
	{	
ld.global.ca.u64 %rd10215, [%rd10213];
	}
	// end inline asm
	// begin inline asm
	{	
ld.global.ca.u64 %rd10217, [%rd10215];
	}
	// end inline asm
	// begin inline asm
	{	
ld.global.ca.u64 %rd10219, [%rd10217];
	}
	// end inline asm
	// begin inline asm
	{	
ld.global.ca.u64 %rd10221, [%rd10219];
	}
	// end inline asm
	// begin inline asm
	{	
ld.global.ca.u64 %rd10223, [%rd10221];
	}
	// end inline asm
	// begin inline asm
	{	
ld.global.ca.u64 %rd10225, [%rd10223];
	}
	// end inline asm
	// begin inline asm
	{	
ld.global.ca.u64 %rd10227, [%rd10225];
	}
	// end inline asm
	// begin inline asm
	{	
ld.global.ca.u64 %rd10229, [%rd10227];
	}
	// end inline asm
	// begin inline asm
	{	
ld.global.ca.u64 %rd10231, [%rd10229];
	}
	// end inline asm
	// begin inline asm
	{	
ld.global.ca.u64 %rd10233, [%rd10231];
	}
	// end inline asm
	// begin inline asm
	{	
ld.global.ca.u64 %rd10235, [%rd10233];
	}
	// end inline asm
	// begin inline asm
	{	
ld.global.ca.u64 %rd10237, [%rd10235];
	}
	// end inline asm
	// begin inline asm
	{	
ld.global.ca.u64 %rd10239, [%rd10237];
	}
	// end inline asm
	// begin inline asm
	{	
ld.global.ca.u64 %rd10241, [%rd10239];
	}
	// end inline asm
	// begin inline asm
	{	
ld.global.ca.u64 %rd10243, [%rd10241];
	}
	// end inline asm
	// begin inline asm
	{	
ld.global.ca.u64 %rd10245, [%rd10243];
	}
	// end inline asm
	// begin inline asm
	{	
ld.global.ca.u64 %rd10247, [%rd10245];
	}
	// end inline asm
	// begin inline asm
	{	
ld.global.ca.u64 %rd10249, [%rd10247];
	}
	// end inline asm
	// begin inline asm
	{	
ld.global.ca.u64 %rd10251, [%rd10249];
	}
	// end inline asm
	// begin inline asm
	{	
ld.global.ca.u64 %rd10253, [%rd10251];
	}
	// end inline asm
	// begin inline asm
	{	
ld.global.ca.u64 %rd10255, [%rd10253];
	}
	// end inline asm
	// begin inline asm
	{	
ld.global.ca.u64 %rd10257, [%rd10255];
	}
	// end inline asm
	// begin inline asm
	{	
ld.global.ca.u64 %rd10259, [%rd10257];
	}
	// end inline asm
	// begin inline asm
	{	
ld.global.ca.u64 %rd10261, [%rd10259];
	}
	// end inline asm
	// begin inline asm
	{	
ld.global.ca.u64 %rd10263, [%rd10261];
	}
	// end inline asm
	// begin inline asm
	{	
ld.global.ca.u64 %rd10265, [%rd10263];
	}
	// end inline asm
	// begin inline asm
	{	
ld.global.ca.u64 %rd10267, [%rd10265];
	}
	// end inline asm
	// begin inline asm
	{	
ld.global.ca.u64 %rd10269, [%rd10267];
	}
	// end inline asm
	// begin inline asm
	{	
ld.global.ca.u64 %rd10271, [%rd10269];
	}
	// end inline asm
	// begin inline asm
	{	
ld.global.ca.u64 %rd10273, [%rd10271];
	}
	// end inline asm
	// begin inline asm
	{	
ld.global.ca.u64 %rd10275, [%rd10273];
	}
	// end inline asm
	// begin inline asm
	{	
ld.global.ca.u64 %rd10277, [%rd10275];
	}
	// end inline asm
	// begin inline asm
	{	
ld.global.ca.u64 %rd10279, [%rd10277];
	}
	// end inline asm
	// begin inline asm
	{	
ld.global.ca.u64 %rd10281, [%rd10279];
	}
	// end inline asm
	// begin inline asm
	{	
ld.global.ca.u64 %rd10283, [%rd10281];
	}
	// end inline asm
	// begin inline asm
	{	
ld.global.ca.u64 %rd10285, [%rd10283];
	}
	// end inline asm
	// begin inline asm
	{	
ld.global.ca.u64 %rd10287, [%rd10285];
	}
	// end inline asm
	// begin inline asm
	{	
ld.global.ca.u64 %rd10289, [%rd10287];
	}
	// end inline asm
	// begin inline asm
	{	
ld.global.ca.u64 %rd10291, [%rd10289];
	}
	// end inline asm
	// begin inline asm
	{	
ld.global.ca.u64 %rd10293, [%rd10291];
	}
	// end inline asm
	// begin inline asm
	{	
ld.global.ca.u64 %rd10295, [%rd10293];
	}
	// end inline asm
	// begin inline asm
	{	
ld.global.ca.u64 %rd10297, [%rd10295];
	}
	// end inline asm
	// begin inline asm
	{	
ld.global.ca.u64 %rd10299, [%rd10297];
	}
	// end inline asm
	// begin inline asm
	{	
ld.global.ca.u64 %rd10301, [%rd10299];
	}
	// end inline asm
	// begin inline asm
	{	
ld.global.ca.u64 %rd10303, [%rd10301];
	}
	// end inline asm
	// begin inline asm
	{	
ld.global.ca.u64 %rd10305, [%rd10303];
	}
	// end inline asm
	// begin inline asm
	{	
ld.global.ca.u64 %rd10307, [%rd10305];
	}
	// end inline asm
	// begin inline asm
	{	
ld.global.ca.u64 %rd10309, [%rd10307];
	}
	// end inline asm
	// begin inline asm
	{	
ld.global.ca.u64 %rd10311, [%rd10309];
	}
	// end inline asm
	// begin inline asm
	{	
ld.global.ca.u64 %rd10313, [%rd10311];
	}
	// end inline asm
	// begin inline asm
	{	
ld.global.ca.u64 %rd10315, [%rd10313];
	}
	// end inline asm
	// begin inline asm
	{	
ld.global.ca.u64 %rd10317, [%rd10315];
	}
	// end inline asm
	// begin inline asm
	{	
ld.global.ca.u64 %rd10319, [%rd10317];
	}
	// end inline asm
	// begin inline asm
	{	
ld.global.ca.u64 %rd10321, [%rd10319];
	}
	// end inline asm
	// begin inline asm
	{	
ld.global.ca.u64 %rd10323, [%rd10321];
	}
	// end inline asm
	// begin inline asm
	{	
ld.global.ca.u64 %rd10325, [%rd10323];
	}
	// end inline asm
	// begin inline asm
	{	
ld.global.ca.u64 %rd10327, [%rd10325];
	}
	// end inline asm
	// begin inline asm
	{	
ld.global.ca.u64 %rd10329, [%rd10327];
	}
	// end inline asm
	// begin inline asm
	{	
ld.global.ca.u64 %rd10331, [%rd10329];
	}
	// end inline asm
	// begin inline asm
	{	
ld.global.ca.u64 %rd10333, [%rd10331];
	}
	// end inline asm
	// begin inline asm
	{	
ld.global.ca.u64 %rd10335, [%rd10333];
	}
	// end inline asm
	// begin inline asm
	{	
ld.global.ca.u64 %rd10337, [%rd10335];
	}
	// end inline asm
	// begin inline asm
	{	
ld.global.ca.u64 %rd10339, [%rd10337];
	}
	// end inline asm
	// begin inline asm
	{	
ld.global.ca.u64 %rd10341, [%rd10339];
	}
	// end inline asm
	// begin inline asm
	{	
ld.global.ca.u64 %rd10343, [%rd10341];
	}
	// end inline asm
	// begin inline asm
	{	
ld.global.ca.u64 %rd10345, [%rd10343];
	}
	// end inline asm
	// begin inline asm
	{	
ld.global.ca.u64 %rd10347, [%rd10345];
	}
	// end inline asm
	// begin inline asm
	{	
ld.global.ca.u64 %rd10349, [%rd10347];
	}
	// end inline asm
	// begin inline asm
	{	
ld.global.ca.u64 %rd10351, [%rd10349];
	}
	// end inline asm
	// begin inline asm
	{	
ld.global.ca.u64 %rd10353, [%rd10351];
	}
	// end inline asm
	// begin inline asm
	{	
ld.global.ca.u64 %rd10355, [%rd10353];
	}
	// end inline asm
	// begin inline asm
	{	
ld.global.ca.u64 %rd10357, [%rd10355];
	}
	// end inline asm
	// begin inline asm
	{	
ld.global.ca.u64 %rd10359, [%rd10357];
	}
	// end inline asm
	// begin inline asm
	{	
ld.global.ca.u64 %rd10361, [%rd10359];
	}
	// end inline asm
	// begin inline asm
	{	
ld.global.ca.u64 %rd10363, [%rd10361];
	}
	// end inline asm
	// begin inline asm
	{	
ld.global.ca.u64 %rd10365, [%rd10363];
	}
	// end inline asm
	// begin inline asm
	{	
ld.global.ca.u64 %rd10367, [%rd10365];
	}
	// end inline asm
	// begin inline asm
	{	
ld.global.ca.u64 %rd10369, [%rd10367];
	}
	// end inline asm
	// begin inline asm
	{	
ld.global.ca.u64 %rd10371, [%rd10369];
	}
	// end inline asm
	// begin inline asm
	{	
ld.global.ca.u64 %rd10373, [%rd10371];
	}
	// end inline asm
	// begin inline asm
	{	
ld.global.ca.u64 %rd10375, [%rd10373];
	}
	// end inline asm
	// begin inline asm
	{	
ld.global.ca.u64 %rd10377, [%rd10375];
	}
	// end inline asm
	// begin inline asm
	{	
ld.global.ca.u64 %rd10379, [%rd10377];
	}
	// end inline asm
	// begin inline asm
	{	
ld.global.ca.u64 %rd10381, [%rd10379];
	}
	// end inline asm
	// begin inline asm
	{	
ld.global.ca.u64 %rd10383, [%rd10381];
	}
	// end inline asm
	// begin inline asm
	{	
ld.global.ca.u64 %rd10385, [%rd10383];
	}
	// end inline asm
	// begin inline asm
	{	
ld.global.ca.u64 %rd10387, [%rd10385];
	}
	// end inline asm
	// begin inline asm
	{	
ld.global.ca.u64 %rd10389, [%rd10387];
	}
	// end inline asm
	// begin inline asm
	{	
ld.global.ca.u64 %rd10391, [%rd10389];
	}
	// end inline asm
	// begin inline asm
	{	
ld.global.ca.u64 %rd10393, [%rd10391];
	}
	// end inline asm
	// begin inline asm
	{	
ld.global.ca.u64 %rd10395, [%rd10393];
	}
	// end inline asm
	// begin inline asm
	{	
ld.global.ca.u64 %rd10397, [%rd10395];
	}
	// end inline asm
	// begin inline asm
	{	
ld.global.ca.u64 %rd10399, [%rd10397];
	}
	// end inline asm
	// begin inline asm
	{	
ld.global.ca.u64 %rd10401, [%rd10399];
	}
	// end inline asm
	// begin inline asm
	{	
ld.global.ca.u64 %rd10403, [%rd10401];
	}
	// end inline asm
	// begin inline asm
	{	
ld.global.ca.u64 %rd10405, [%rd10403];
	}
	// end inline asm
	// begin inline asm
	{	
ld.global.ca.u64 %rd10407, [%rd10405];
	}
	// end inline asm
	// begin inline asm
	{	
ld.global.ca.u64 %rd10409, [%rd10407];
	}
	// end inline asm
	// begin inline asm
	{	
ld.global.ca.u64 %rd10411, [%rd10409];
	}
	// end inline asm
	// begin inline asm
	{	
ld.global.ca.u64 %rd10413, [%rd10411];
	}
	// end inline asm
	// begin inline asm
	{	
ld.global.ca.u64 %rd10415, [%rd10413];
	}
	// end inline asm
	// begin inline asm
	{	
ld.global.ca.u64 %rd10417, [%rd10415];
	}
	// end inline asm
	// begin inline asm
	{	
ld.global.ca.u64 %rd10419, [%rd10417];
	}
	// end inline asm
	// begin inline asm
	{	
ld.global.ca.u64 %rd10421, [%rd10419];
	}
	// end inline asm
	// begin inline asm
	{	
ld.global.ca.u64 %rd10423, [%rd10421];
	}
	// end inline asm
	// begin inline asm
	{	
ld.global.ca.u64 %rd10425, [%rd10423];
	}
	// end inline asm
	// begin inline asm
	{	
ld.global.ca.u64 %rd10427, [%rd10425];
	}
	// end inline asm
	// begin inline asm
	{	
ld.global.ca.u64 %rd10429, [%rd10427];
	}
	// end inline asm
	// begin inline asm
	{	
ld.global.ca.u64 %rd10431, [%rd10429];
	}
	// end inline asm
	// begin inline asm
	{	
ld.global.ca.u64 %rd10433, [%rd10431];
	}
	// end inline asm
	// begin inline asm
	{	
ld.global.ca.u64 %rd10435, [%rd10433];
	}
	// end inline asm
	// begin inline asm
	{	
ld.global.ca.u64 %rd10437, [%rd10435];
	}
	// end inline asm
	// begin inline asm
	{	
ld.global.ca.u64 %rd10439, [%rd10437];
	}
	// end inline asm
	// begin inline asm
	{	
ld.global.ca.u64 %rd10441, [%rd10439];
	}
	// end inline asm
	// begin inline asm
	{	
ld.global.ca.u64 %rd10443, [%rd10441];
	}
	// end inline asm
	// begin inline asm
	{	
ld.global.ca.u64 %rd10445, [%rd10443];
	}
	// end inline asm
	// begin inline asm
	{	
ld.global.ca.u64 %rd10447, [%rd10445];
	}
	// end inline asm
	// begin inline asm
	{	
ld.global.ca.u64 %rd10449, [%rd10447];
	}
	// end inline asm
	// begin inline asm
	{	
ld.global.ca.u64 %rd10451, [%rd10449];
	}
	// end inline asm
	// begin inline asm
	{	
ld.global.ca.u64 %rd10453, [%rd10451];
	}
	// end inline asm
	// begin inline asm
	{	
ld.global.ca.u64 %rd10455, [%rd10453];
	}
	// end inline asm
	// begin inline asm
	{	
ld.global.ca.u64 %rd10457, [%rd10455];
	}
	// end inline asm
	// begin inline asm
	{	
ld.global.ca.u64 %rd10459, [%rd10457];
	}
	// end inline asm
	// begin inline asm
	{	
ld.global.ca.u64 %rd10461, [%rd10459];
	}
	// end inline asm
	// begin inline asm
	{	
ld.global.ca.u64 %rd10463, [%rd10461];
	}
	// end inline asm
	// begin inline asm
	{	
ld.global.ca.u64 %rd10465, [%rd10463];
	}
	// end inline asm
	// begin inline asm
	{	
ld.global.ca.u64 %rd10467, [%rd10465];
	}
	// end inline asm
	// begin inline asm
	{	
ld.global.ca.u64 %rd10469, [%rd10467];
	}
	// end inline asm
	// begin inline asm
	{	
ld.global.ca.u64 %rd10471, [%rd10469];
	}
	// end inline asm
	// begin inline asm
	{	
ld.global.ca.u64 %rd10473, [%rd10471];
	}
	// end inline asm
	// begin inline asm
	{	
ld.global.ca.u64 %rd10475, [%rd10473];
	}
	// end inline asm
	// begin inline asm
	{	
ld.global.ca.u64 %rd10477, [%rd10475];
	}
	// end inline asm
	// begin inline asm
	{	
ld.global.ca.u64 %rd10479, [%rd10477];
	}
	// end inline asm
	// begin inline asm
	{	
ld.global.ca.u64 %rd10481, [%rd10479];
	}
	// end inline asm
	// begin inline asm
	{	
ld.global.ca.u64 %rd10483, [%rd10481];
	}
	// end inline asm
	// begin inline asm
	{	
ld.global.ca.u64 %rd10485, [%rd10483];
	}
	// end inline asm
	// begin inline asm
	{	
ld.global.ca.u64 %rd10487, [%rd10485];
	}
	// end inline asm
	// begin inline asm
	{	
ld.global.ca.u64 %rd10489, [%rd10487];
	}
	// end inline asm
	// begin inline asm
	{	
ld.global.ca.u64 %rd10491, [%rd10489];
	}
	// end inline asm
	// begin inline asm
	{	
ld.global.ca.u64 %rd10493, [%rd10491];
	}
	// end inline asm
	// begin inline asm
	{	
ld.global.ca.u64 %rd10495, [%rd10493];
	}
	// end inline asm
	// begin inline asm
	{	
ld.global.ca.u64 %rd10497, [%rd10495];
	}
	// end inline asm
	// begin inline asm
	{	
ld.global.ca.u64 %rd10499, [%rd10497];
	}
	// end inline asm
	// begin inline asm
	{	
ld.global.ca.u64 %rd10501, [%rd10499];
	}
	// end inline asm
	// begin inline asm
	{	
ld.global.ca.u64 %rd10503, [%rd10501];
	}
	// end inline asm
	// begin inline asm
	{	
ld.global.ca.u64 %rd10505, [%rd10503];
	}
	// end inline asm
	// begin inline asm
	{	
ld.global.ca.u64 %rd10507, [%rd10505];
	}
	// end inline asm
	// begin inline asm
	{	
ld.global.ca.u64 %rd10509, [%rd10507];
	}
	// end inline asm
	// begin inline asm
	{	
ld.global.ca.u64 %rd10511, [%rd10509];
	}
	// end inline asm
	// begin inline asm
	{	
ld.global.ca.u64 %rd10513, [%rd10511];
	}
	// end inline asm
	// begin inline asm
	{	
ld.global.ca.u64 %rd10515, [%rd10513];
	}
	// end inline asm
	// begin inline asm
	{	
ld.global.ca.u64 %rd10517, [%rd10515];
	}
	// end inline asm
	// begin inline asm
	{	
ld.global.ca.u64 %rd10519, [%rd10517];
	}
	// end inline asm
	// begin inline asm
	{	
ld.global.ca.u64 %rd10521, [%rd10519];
	}
	// end inline asm
	// begin inline asm
	{	
ld.global.ca.u64 %rd10523, [%rd10521];
	}
	// end inline asm
	// begin inline asm
	{	
ld.global.ca.u64 %rd10525, [%rd10523];
	}
	// end inline asm
	// begin inline asm
	{	
ld.global.ca.u64 %rd10527, [%rd10525];
	}
	// end inline asm
	// begin inline asm
	{	
ld.global.ca.u64 %rd10529, [%rd10527];
	}
	// end inline asm
	// begin inline asm
	{	
ld.global.ca.u64 %rd10531, [%rd10529];
	}
	// end inline asm
	// begin inline asm
	{	
ld.global.ca.u64 %rd10533, [%rd10531];
	}
	// end inline asm
	// begin inline asm
	{	
ld.global.ca.u64 %rd10535, [%rd10533];
	}
	// end inline asm
	// begin inline asm
	{	
ld.global.ca.u64 %rd10537, [%rd10535];
	}
	// end inline asm
	// begin inline asm
	{	
ld.global.ca.u64 %rd10539, [%rd10537];
	}
	// end inline asm
	// begin inline asm
	{	
ld.global.ca.u64 %rd10541, [%rd10539];
	}
	// end inline asm
	// begin inline asm
	{	
ld.global.ca.u64 %rd10543, [%rd10541];
	}
	// end inline asm
	// begin inline asm
	{	
ld.global.ca.u64 %rd10545, [%rd10543];
	}
	// end inline asm
	// begin inline asm
	{	
ld.global.ca.u64 %rd10547, [%rd10545];
	}
	// end inline asm
	// begin inline asm
	{	
ld.global.ca.u64 %rd10549, [%rd10547];
	}
	// end inline asm
	// begin inline asm
	{	
ld.global.ca.u64 %rd10551, [%rd10549];
	}
	// end inline asm
	// begin inline asm
	{	
ld.global.ca.u64 %rd10553, [%rd10551];
	}
	// end inline asm
	// begin inline asm
	{	
ld.global.ca.u64 %rd10555, [%rd10553];
	}
	// end inline asm
	// begin inline asm
	{	
ld.global.ca.u64 %rd10557, [%rd10555];
	}
	// end inline asm
	// begin inline asm
	{	
ld.global.ca.u64 %rd10559, [%rd10557];
	}
	// end inline asm
	// begin inline asm
	{	
ld.global.ca.u64 %rd10561, [%rd10559];
	}
	// end inline asm
	// begin inline asm
	{	
ld.global.ca.u64 %rd10563, [%rd10561];
	}
	// end inline asm
	// begin inline asm
	{	
ld.global.ca.u64 %rd10565, [%rd10563];
	}
	// end inline asm
	// begin inline asm
	{	
ld.global.ca.u64 %rd10567, [%rd10565];
	}
	// end inline asm
	// begin inline asm
	{	
ld.global.ca.u64 %rd10569, [%rd10567];
	}
	// end inline asm
	// begin inline asm
	{	
ld.global.ca.u64 %rd10571, [%rd10569];
	}
	// end inline asm
	// begin inline asm
	{	
ld.global.ca.u64 %rd10573, [%rd10571];
	}
	// end inline asm
	// begin inline asm
	{	
ld.global.ca.u64 %rd10575, [%rd10573];
	}
	// end inline asm
	// begin inline asm
	{	
ld.global.ca.u64 %rd10577, [%rd10575];
	}
	// end inline asm
	// begin inline asm
	{	
ld.global.ca.u64 %rd10579, [%rd10577];
	}
	// end inline asm
	// begin inline asm
	{	
ld.global.ca.u64 %rd10581, [%rd10579];
	}
	// end inline asm
	// begin inline asm
	{	
ld.global.ca.u64 %rd10583, [%rd10581];
	}
	// end inline asm
	// begin inline asm
	{	
ld.global.ca.u64 %rd10585, [%rd10583];
	}
	// end inline asm
	// begin inline asm
	{	
ld.global.ca.u64 %rd10587, [%rd10585];
	}
	// end inline asm
	// begin inline asm
	{	
ld.global.ca.u64 %rd10589, [%rd10587];
	}
	// end inline asm
	// begin inline asm
	{	
ld.global.ca.u64 %rd10591, [%rd10589];
	}
	// end inline asm
	// begin inline asm
	{	
ld.global.ca.u64 %rd10593, [%rd10591];
	}
	// end inline asm
	// begin inline asm
	{	
ld.global.ca.u64 %rd10595, [%rd10593];
	}
	// end inline asm
	// begin inline asm
	{	
ld.global.ca.u64 %rd10597, [%rd10595];
	}
	// end inline asm
	// begin inline asm
	{	
ld.global.ca.u64 %rd10599, [%rd10597];
	}
	// end inline asm
	// begin inline asm
	{	
ld.global.ca.u64 %rd10601, [%rd10599];
	}
	// end inline asm
	// begin inline asm
	{	
ld.global.ca.u64 %rd10603, [%rd10601];
	}
	// end inline asm
	// begin inline asm
	{	
ld.global.ca.u64 %rd10605, [%rd10603];
	}
	// end inline asm
	// begin inline asm
	{	
ld.global.ca.u64 %rd10607, [%rd10605];
	}
	// end inline asm
	// begin inline asm
	{	
ld.global.ca.u64 %rd10609, [%rd10607];
	}
	// end inline asm
	// begin inline asm
	{	
ld.global.ca.u64 %rd10611, [%rd10609];
	}
	// end inline asm
	// begin inline asm
	{	
ld.global.ca.u64 %rd10613, [%rd10611];
	}
	// end inline asm
	// begin inline asm
	{	
ld.global.ca.u64 %rd10615, [%rd10613];
	}
	// end inline asm
	// begin inline asm
	{	
ld.global.ca.u64 %rd10617, [%rd10615];
	}
	// end inline asm
	// begin inline asm
	{	
ld.global.ca.u64 %rd10619, [%rd10617];
	}
	// end inline asm
	// begin inline asm
	{	
ld.global.ca.u64 %rd10621, [%rd10619];
	}
	// end inline asm
	// begin inline asm
	{	
ld.global.ca.u64 %rd10623, [%rd10621];
	}
	// end inline asm
	// begin inline asm
	{	
ld.global.ca.u64 %rd10625, [%rd10623];
	}
	// end inline asm
	// begin inline asm
	{	
ld.global.ca.u64 %rd10627, [%rd10625];
	}
	// end inline asm
	// begin inline asm
	{	
ld.global.ca.u64 %rd10629, [%rd10627];
	}
	// end inline asm
	// begin inline asm
	{	
ld.global.ca.u64 %rd10631, [%rd10629];
	}
	// end inline asm
	// begin inline asm
	{	
ld.global.ca.u64 %rd10633, [%rd10631];
	}
	// end inline asm
	// begin inline asm
	{	
ld.global.ca.u64 %rd10635, [%rd10633];
	}
	// end inline asm
	// begin inline asm
	{	
ld.global.ca.u64 %rd10637, [%rd10635];
	}
	// end inline asm
	// begin inline asm
	{	
ld.global.ca.u64 %rd10639, [%rd10637];
	}
	// end inline asm
	// begin inline asm
	{	
ld.global.ca.u64 %rd10641, [%rd10639];
	}
	// end inline asm
	// begin inline asm
	{	
ld.global.ca.u64 %rd10643, [%rd10641];
	}
	// end inline asm
	// begin inline asm
	{	
ld.global.ca.u64 %rd10645, [%rd10643];
	}
	// end inline asm
	// begin inline asm
	{	
ld.global.ca.u64 %rd10647, [%rd10645];
	}
	// end inline asm
	// begin inline asm
	{	
ld.global.ca.u64 %rd10649, [%rd10647];
	}
	// end inline asm
	// begin inline asm
	{	
ld.global.ca.u64 %rd10651, [%rd10649];
	}
	// end inline asm
	// begin inline asm
	{	
ld.global.ca.u64 %rd10653, [%rd10651];
	}
	// end inline asm
	// begin inline asm
	{	
ld.global.ca.u64 %rd10655, [%rd10653];
	}
	// end inline asm
	// begin inline asm
	{	
ld.global.ca.u64 %rd10657, [%rd10655];
	}
	// end inline asm
	// begin inline asm
	{	
ld.global.ca.u64 %rd10659, [%rd10657];
	}
	// end inline asm
	// begin inline asm
	{	
ld.global.ca.u64 %rd10661, [%rd10659];
	}
	// end inline asm
	// begin inline asm
	{	
ld.global.ca.u64 %rd10663, [%rd10661];
	}
	// end inline asm
	// begin inline asm
	{	
ld.global.ca.u64 %rd10665, [%rd10663];
	}
	// end inline asm
	// begin inline asm
	{	
ld.global.ca.u64 %rd10667, [%rd10665];
	}
	// end inline asm
	// begin inline asm
	{	
ld.global.ca.u64 %rd10669, [%rd10667];
	}
	// end inline asm
	// begin inline asm
	{	
ld.global.ca.u64 %rd10671, [%rd10669];
	}
	// end inline asm
	// begin inline asm
	{	
ld.global.ca.u64 %rd10673, [%rd10671];
	}
	// end inline asm
	// begin inline asm
	{	
ld.global.ca.u64 %rd10675, [%rd10673];
	}
	// end inline asm
	// begin inline asm
	{	
ld.global.ca.u64 %rd10677, [%rd10675];
	}
	// end inline asm
	// begin inline asm
	{	
ld.global.ca.u64 %rd10679, [%rd10677];
	}
	// end inline asm
	// begin inline asm
	{	
ld.global.ca.u64 %rd10681, [%rd10679];
	}
	// end inline asm
	// begin inline asm
	{	
ld.global.ca.u64 %rd10683, [%rd10681];
	}
	// end inline asm
	// begin inline asm
	{	
ld.global.ca.u64 %rd10685, [%rd10683];
	}
	// end inline asm
	// begin inline asm
	{	
ld.global.ca.u64 %rd10687, [%rd10685];
	}
	// end inline asm
	// begin inline asm
	{	
ld.global.ca.u64 %rd10689, [%rd10687];
	}
	// end inline asm
	// begin inline asm
	{	
ld.global.ca.u64 %rd10691, [%rd10689];
	}
	// end inline asm
	// begin inline asm
	{	
ld.global.ca.u64 %rd10693, [%rd10691];
	}
	// end inline asm
	// begin inline asm
	{	
ld.global.ca.u64 %rd10695, [%rd10693];
	}
	// end inline asm
	// begin inline asm
	{	
ld.global.ca.u64 %rd10697, [%rd10695];
	}
	// end inline asm
	// begin inline asm
	{	
ld.global.ca.u64 %rd10699, [%rd10697];
	}
	// end inline asm
	// begin inline asm
	{	
ld.global.ca.u64 %rd10701, [%rd10699];
	}
	// end inline asm
	// begin inline asm
	{	
ld.global.ca.u64 %rd10703, [%rd10701];
	}
	// end inline asm
	// begin inline asm
	{	
ld.global.ca.u64 %rd10705, [%rd10703];
	}
	// end inline asm
	// begin inline asm
	{	
ld.global.ca.u64 %rd10707, [%rd10705];
	}
	// end inline asm
	// begin inline asm
	{	
ld.global.ca.u64 %rd10709, [%rd10707];
	}
	// end inline asm
	// begin inline asm
	{	
ld.global.ca.u64 %rd10711, [%rd10709];
	}
	// end inline asm
	// begin inline asm
	{	
ld.global.ca.u64 %rd10713, [%rd10711];
	}
	// end inline asm
	// begin inline asm
	{	
ld.global.ca.u64 %rd10715, [%rd10713];
	}
	// end inline asm
	// begin inline asm
	{	
ld.global.ca.u64 %rd10717, [%rd10715];
	}
	// end inline asm
	// begin inline asm
	{	
ld.global.ca.u64 %rd10719, [%rd10717];
	}
	// end inline asm
	// begin inline asm
	{	
ld.global.ca.u64 %rd10721, [%rd10719];
	}
	// end inline asm
	// begin inline asm
	{	
ld.global.ca.u64 %rd10723, [%rd10721];
	}
	// end inline asm
	// begin inline asm
	{	
ld.global.ca.u64 %rd10725, [%rd10723];
	}
	// end inline asm
	// begin inline asm
	{	
ld.global.ca.u64 %rd10727, [%rd10725];
	}
	// end inline asm
	// begin inline asm
	{	
ld.global.ca.u64 %rd10729, [%rd10727];
	}
	// end inline asm
	// begin inline asm
	{	
ld.global.ca.u64 %rd10731, [%rd10729];
	}
	// end inline asm
	// begin inline asm
	{	
ld.global.ca.u64 %rd10733, [%rd10731];
	}
	// end inline asm
	// begin inline asm
	{	
ld.global.ca.u64 %rd10735, [%rd10733];
	}
	// end inline asm
	// begin inline asm
	{	
ld.global.ca.u64 %rd10737, [%rd10735];
	}
	// end inline asm
	// begin inline asm
	{	
ld.global.ca.u64 %rd10739, [%rd10737];
	}
	// end inline asm
	// begin inline asm
	{	
ld.global.ca.u64 %rd10741, [%rd10739];
	}
	// end inline asm
	// begin inline asm
	{	
ld.global.ca.u64 %rd10743, [%rd10741];
	}
	// end inline asm
	// begin inline asm
	{	
ld.global.ca.u64 %rd10745, [%rd10743];
	}
	// end inline asm
	// begin inline asm
	{	
ld.global.ca.u64 %rd10747, [%rd10745];
	}
	// end inline asm
	// begin inline asm
	{	
ld.global.ca.u64 %rd10749, [%rd10747];
	}
	// end inline asm
	// begin inline asm
	{	
ld.global.ca.u64 %rd10751, [%rd10749];
	}
	// end inline asm
	// begin inline asm
	{	
ld.global.ca.u64 %rd10753, [%rd10751];
	}
	// end inline asm
	// begin inline asm
	{	
ld.global.ca.u64 %rd10755, [%rd10753];
	}
	// end inline asm
	// begin inline asm
	{	
ld.global.ca.u64 %rd10757, [%rd10755];
	}
	// end inline asm
	// begin inline asm
	{	
ld.global.ca.u64 %rd10759, [%rd10757];
	}
	// end inline asm
	// begin inline asm
	{	
ld.global.ca.u64 %rd10761, [%rd10759];
	}
	// end inline asm
	// begin inline asm
	{	
ld.global.ca.u64 %rd10763, [%rd10761];
	}
	// end inline asm
	// begin inline asm
	{	
ld.global.ca.u64 %rd10765, [%rd10763];
	}
	// end inline asm
	// begin inline asm
	{	
ld.global.ca.u64 %rd10767, [%rd10765];
	}
	// end inline asm
	// begin inline asm
	{	
ld.global.ca.u64 %rd10769, [%rd10767];
	}
	// end inline asm
	// begin inline asm
	{	
ld.global.ca.u64 %rd10771, [%rd10769];
	}
	// end inline asm
	// begin inline asm
	{	
ld.global.ca.u64 %rd10773, [%rd10771];
	}
	// end inline asm
	// begin inline asm
	{	
ld.global.ca.u64 %rd10775, [%rd10773];
	}
	// end inline asm
	// begin inline asm
	{	
ld.global.ca.u64 %rd10777, [%rd10775];
	}
	// end inline asm
	// begin inline asm
	{	
ld.global.ca.u64 %rd10779, [%rd10777];
	}
	// end inline asm
	// begin inline asm
	{	
ld.global.ca.u64 %rd10781, [%rd10779];
	}
	// end inline asm
	// begin inline asm
	{	
ld.global.ca.u64 %rd10783, [%rd10781];
	}
	// end inline asm
	// begin inline asm
	{	
ld.global.ca.u64 %rd10785, [%rd10783];
	}
	// end inline asm
	// begin inline asm
	{	
ld.global.ca.u64 %rd10787, [%rd10785];
	}
	// end inline asm
	// begin inline asm
	{	
ld.global.ca.u64 %rd10789, [%rd10787];
	}
	// end inline asm
	// begin inline asm
	{	
ld.global.ca.u64 %rd10791, [%rd10789];
	}
	// end inline asm
	// begin inline asm
	{	
ld.global.ca.u64 %rd10793, [%rd10791];
	}
	// end inline asm
	// begin inline asm
	{	
ld.global.ca.u64 %rd10795, [%rd10793];
	}
	// end inline asm
	// begin inline asm
	{	
ld.global.ca.u64 %rd10797, [%rd10795];
	}
	// end inline asm
	// begin inline asm
	{	
ld.global.ca.u64 %rd10799, [%rd10797];
	}
	// end inline asm
	// begin inline asm
	{	
ld.global.ca.u64 %rd10801, [%rd10799];
	}
	// end inline asm
	// begin inline asm
	{	
ld.global.ca.u64 %rd10803, [%rd10801];
	}
	// end inline asm
	// begin inline asm
	{	
ld.global.ca.u64 %rd10805, [%rd10803];
	}
	// end inline asm
	// begin inline asm
	{	
ld.global.ca.u64 %rd10807, [%rd10805];
	}
	// end inline asm
	// begin inline asm
	{	
ld.global.ca.u64 %rd10809, [%rd10807];
	}
	// end inline asm
	// begin inline asm
	{	
ld.global.ca.u64 %rd10811, [%rd10809];
	}
	// end inline asm
	// begin inline asm
	{	
ld.global.ca.u64 %rd10813, [%rd10811];
	}
	// end inline asm
	// begin inline asm
	{	
ld.global.ca.u64 %rd10815, [%rd10813];
	}
	// end inline asm
	// begin inline asm
	{	
ld.global.ca.u64 %rd10817, [%rd10815];
	}
	// end inline asm
	// begin inline asm
	{	
ld.global.ca.u64 %rd10819, [%rd10817];
	}
	// end inline asm
	// begin inline asm
	{	
ld.global.ca.u64 %rd10821, [%rd10819];
	}
	// end inline asm
	// begin inline asm
	{	
ld.global.ca.u64 %rd10823, [%rd10821];
	}
	// end inline asm
	// begin inline asm
	{	
ld.global.ca.u64 %rd10825, [%rd10823];
	}
	// end inline asm
	// begin inline asm
	{	
ld.global.ca.u64 %rd10827, [%rd10825];
	}
	// end inline asm
	// begin inline asm
	{	
ld.global.ca.u64 %rd10829, [%rd10827];
	}
	// end inline asm
	// begin inline asm
	{	
ld.global.ca.u64 %rd10831, [%rd10829];
	}
	// end inline asm
	// begin inline asm
	{	
ld.global.ca.u64 %rd10833, [%rd10831];
	}
	// end inline asm
	// begin inline asm
	{	
ld.global.ca.u64 %rd10835, [%rd10833];
	}
	// end inline asm
	// begin inline asm
	{	
ld.global.ca.u64 %rd10837, [%rd10835];
	}
	// end inline asm
	// begin inline asm
	{	
ld.global.ca.u64 %rd10839, [%rd10837];
	}
	// end inline asm
	// begin inline asm
	{	
ld.global.ca.u64 %rd10841, [%rd10839];
	}
	// end inline asm
	// begin inline asm
	{	
ld.global.ca.u64 %rd10843, [%rd10841];
	}
	// end inline asm
	// begin inline asm
	{	
ld.global.ca.u64 %rd10845, [%rd10843];
	}
	// end inline asm
	// begin inline asm
	{	
ld.global.ca.u64 %rd10847, [%rd10845];
	}
	// end inline asm
	// begin inline asm
	{	
ld.global.ca.u64 %rd10849, [%rd10847];
	}
	// end inline asm
	// begin inline asm
	{	
ld.global.ca.u64 %rd10851, [%rd10849];
	}
	// end inline asm
	// begin inline asm
	{	
ld.global.ca.u64 %rd10853, [%rd10851];
	}
	// end inline asm
	// begin inline asm
	{	
ld.global.ca.u64 %rd10855, [%rd10853];
	}
	// end inline asm
	// begin inline asm
	{	
ld.global.ca.u64 %rd10857, [%rd10855];
	}
	// end inline asm
	// begin inline asm
	{	
ld.global.ca.u64 %rd10859, [%rd10857];
	}
	// end inline asm
	// begin inline asm
	{	
ld.global.ca.u64 %rd10861, [%rd10859];
	}
	// end inline asm
	// begin inline asm
	{	
ld.global.ca.u64 %rd10863, [%rd10861];
	}
	// end inline asm
	// begin inline asm
	{	
ld.global.ca.u64 %rd10865, [%rd10863];
	}
	// end inline asm
	// begin inline asm
	{	
ld.global.ca.u64 %rd10867, [%rd10865];
	}
	// end inline asm
	// begin inline asm
	{	
ld.global.ca.u64 %rd10869, [%rd10867];
	}
	// end inline asm
	// begin inline asm
	{	
ld.global.ca.u64 %rd10871, [%rd10869];
	}
	// end inline asm
	// begin inline asm
	{	
ld.global.ca.u64 %rd10873, [%rd10871];
	}
	// end inline asm
	// begin inline asm
	{	
ld.global.ca.u64 %rd10875, [%rd10873];
	}
	// end inline asm
	// begin inline asm
	{	
ld.global.ca.u64 %rd10877, [%rd10875];
	}
	// end inline asm
	// begin inline asm
	{	
ld.global.ca.u64 %rd10879, [%rd10877];
	}
	// end inline asm
	// begin inline asm
	{	
ld.global.ca.u64 %rd10881, [%rd10879];
	}
	// end inline asm
	// begin inline asm
	{	
ld.global.ca.u64 %rd10883, [%rd10881];
	}
	// end inline asm
	// begin inline asm
	{	
ld.global.ca.u64 %rd10885, [%rd10883];
	}
	// end inline asm
	// begin inline asm
	{	
ld.global.ca.u64 %rd10887, [%rd10885];
	}
	// end inline asm
	// begin inline asm
	{	
ld.global.ca.u64 %rd10889, [%rd10887];
	}
	// end inline asm
	// begin inline asm
	{	
ld.global.ca.u64 %rd10891, [%rd10889];
	}
	// end inline asm
	// begin inline asm
	{	
ld.global.ca.u64 %rd10893, [%rd10891];
	}
	// end inline asm
	// begin inline asm
	{	
ld.global.ca.u64 %rd10895, [%rd10893];
	}
	// end inline asm
	// begin inline asm
	{	
ld.global.ca.u64 %rd10897, [%rd10895];
	}
	// end inline asm
	// begin inline asm
	{	
ld.global.ca.u64 %rd10899, [%rd10897];
	}
	// end inline asm
	// begin inline asm
	{	
ld.global.ca.u64 %rd10901, [%rd10899];
	}
	// end inline asm
	// begin inline asm
	{	
ld.global.ca.u64 %rd10903, [%rd10901];
	}
	// end inline asm
	// begin inline asm
	{	
ld.global.ca.u64 %rd10905, [%rd10903];
	}
	// end inline asm
	// begin inline asm
	{	
ld.global.ca.u64 %rd10907, [%rd10905];
	}
	// end inline asm
	// begin inline asm
	{	
ld.global.ca.u64 %rd10909, [%rd10907];
	}
	// end inline asm
	// begin inline asm
	{	
ld.global.ca.u64 %rd10911, [%rd10909];
	}
	// end inline asm
	// begin inline asm
	{	
ld.global.ca.u64 %rd10913, [%rd10911];
	}
	// end inline asm
	// begin inline asm
	{	
ld.global.ca.u64 %rd10915, [%rd10913];
	}
	// end inline asm
	// begin inline asm
	{	
ld.global.ca.u64 %rd10917, [%rd10915];
	}
	// end inline asm
	// begin inline asm
	{	
ld.global.ca.u64 %rd10919, [%rd10917];
	}
	// end inline asm
	// begin inline asm
	{	
ld.global.ca.u64 %rd10921, [%rd10919];
	}
	// end inline asm
	// begin inline asm
	{	
ld.global.ca.u64 %rd10923, [%rd10921];
	}
	// end inline asm
	// begin inline asm
	{	
ld.global.ca.u64 %rd10925, [%rd10923];
	}
	// end inline asm
	// begin inline asm
	{	
ld.global.ca.u64 %rd10927, [%rd10925];
	}
	// end inline asm
	// begin inline asm
	{	
ld.global.ca.u64 %rd10929, [%rd10927];
	}
	// end inline asm
	// begin inline asm
	{	
ld.global.ca.u64 %rd10931, [%rd10929];
	}
	// end inline asm
	// begin inline asm
	{	
ld.global.ca.u64 %rd10933, [%rd10931];
	}
	// end inline asm
	// begin inline asm
	{	
ld.global.ca.u64 %rd10935, [%rd10933];
	}
	// end inline asm
	// begin inline asm
	{	
ld.global.ca.u64 %rd10937, [%rd10935];
	}
	// end inline asm
	// begin inline asm
	{	
ld.global.ca.u64 %rd10939, [%rd10937];
	}
	// end inline asm
	// begin inline asm
	{	
ld.global.ca.u64 %rd10941, [%rd10939];
	}
	// end inline asm
	// begin inline asm
	{	
ld.global.ca.u64 %rd10943, [%rd10941];
	}
	// end inline asm
	// begin inline asm
	{	
ld.global.ca.u64 %rd10945, [%rd10943];
	}
	// end inline asm
	// begin inline asm
	{	
ld.global.ca.u64 %rd10947, [%rd10945];
	}
	// end inline asm
	// begin inline asm
	{	
ld.global.ca.u64 %rd10949, [%rd10947];
	}
	// end inline asm
	// begin inline asm
	{	
ld.global.ca.u64 %rd10951, [%rd10949];
	}
	// end inline asm
	// begin inline asm
	{	
ld.global.ca.u64 %rd10953, [%rd10951];
	}
	// end inline asm
	// begin inline asm
	{	
ld.global.ca.u64 %rd10955, [%rd10953];
	}
	// end inline asm
	// begin inline asm
	{	
ld.global.ca.u64 %rd10957, [%rd10955];
	}
	// end inline asm
	// begin inline asm
	{	
ld.global.ca.u64 %rd10959, [%rd10957];
	}
	// end inline asm
	// begin inline asm
	{	
ld.global.ca.u64 %rd10961, [%rd10959];
	}
	// end inline asm
	// begin inline asm
	{	
ld.global.ca.u64 %rd10963, [%rd10961];
	}
	// end inline asm
	// begin inline asm
	{	
ld.global.ca.u64 %rd10965, [%rd10963];
	}
	// end inline asm
	// begin inline asm
	{	
ld.global.ca.u64 %rd10967, [%rd10965];
	}
	// end inline asm
	// begin inline asm
	{	
ld.global.ca.u64 %rd10969, [%rd10967];
	}
	// end inline asm
	// begin inline asm
	{	
ld.global.ca.u64 %rd10971, [%rd10969];
	}
	// end inline asm
	// begin inline asm
	{	
ld.global.ca.u64 %rd10973, [%rd10971];
	}
	// end inline asm
	// begin inline asm
	{	
ld.global.ca.u64 %rd10975, [%rd10973];
	}
	// end inline asm
	// begin inline asm
	{	
ld.global.ca.u64 %rd10977, [%rd10975];
	}
	// end inline asm
	// begin inline asm
	{	
ld.global.ca.u64 %rd10979, [%rd10977];
	}
	// end inline asm
	// begin inline asm
	{	
ld.global.ca.u64 %rd10981, [%rd10979];
	}
	// end inline asm
	// begin inline asm
	{	
ld.global.ca.u64 %rd10983, [%rd10981];
	}
	// end inline asm
	// begin inline asm
	{	
ld.global.ca.u64 %rd10985, [%rd10983];
	}
	// end inline asm
	// begin inline asm
	{	
ld.global.ca.u64 %rd10987, [%rd10985];
	}
	// end inline asm
	// begin inline asm
	{	
ld.global.ca.u64 %rd10989, [%rd10987];
	}
	// end inline asm
	// begin inline asm
	{	
ld.global.ca.u64 %rd10991, [%rd10989];
	}
	// end inline asm
	// begin inline asm
	{	
ld.global.ca.u64 %rd10993, [%rd10991];
	}
	// end inline asm
	// begin inline asm
	{	
ld.global.ca.u64 %rd10995, [%rd10993];
	}
	// end inline asm
	// begin inline asm
	{	
ld.global.ca.u64 %rd10997, [%rd10995];
	}
	// end inline asm
	// begin inline asm
	{	
ld.global.ca.u64 %rd10999, [%rd10997];
	}
	// end inline asm
	// begin inline asm
	{	
ld.global.ca.u64 %rd11001, [%rd10999];
	}
	// end inline asm
	// begin inline asm
	{	
ld.global.ca.u64 %rd11003, [%rd11001];
	}
	// end inline asm
	// begin inline asm
	{	
ld.global.ca.u64 %rd11005, [%rd11003];
	}
	// end inline asm
	// begin inline asm
	{	
ld.global.ca.u64 %rd11007, [%rd11005];
	}
	// end inline asm
	// begin inline asm
	{	
ld.global.ca.u64 %rd11009, [%rd11007];
	}
	// end inline asm
	// begin inline asm
	{	
ld.global.ca.u64 %rd11011, [%rd11009];
	}
	// end inline asm
	// begin inline asm
	{	
ld.global.ca.u64 %rd11013, [%rd11011];
	}
	// end inline asm
	// begin inline asm
	{	
ld.global.ca.u64 %rd11015, [%rd11013];
	}
	// end inline asm
	// begin inline asm
	{	
ld.global.ca.u64 %rd11017, [%rd11015];
	}
	// end inline asm
	// begin inline asm
	{	
ld.global.ca.u64 %rd11019, [%rd11017];
	}
	// end inline asm
	// begin inline asm
	{	
ld.global.ca.u64 %rd11021, [%rd11019];
	}
	// end inline asm
	// begin inline asm
	{	
ld.global.ca.u64 %rd11023, [%rd11021];
	}
	// end inline asm
	// begin inline asm
	{	
ld.global.ca.u64 %rd11025, [%rd11023];
	}
	// end inline asm
	// begin inline asm
	{	
ld.global.ca.u64 %rd11027, [%rd11025];
	}
	// end inline asm
	// begin inline asm
	{	
ld.global.ca.u64 %rd11029, [%rd11027];
	}
	// end inline asm
	// begin inline asm
	{	
ld.global.ca.u64 %rd11031, [%rd11029];
	}
	// end inline asm
	// begin inline asm
	{	
ld.global.ca.u64 %rd11033, [%rd11031];
	}
	// end inline asm
	// begin inline asm
	{	
ld.global.ca.u64 %rd11035, [%rd11033];
	}
	// end inline asm
	// begin inline asm
	{	
ld.global.ca.u64 %rd11037, [%rd11035];
	}
	// end inline asm
	// begin inline asm
	{	
ld.global.ca.u64 %rd11039, [%rd11037];
	}
	// end inline asm
	// begin inline asm
	{	
ld.global.ca.u64 %rd11041, [%rd11039];
	}
	// end inline asm
	// begin inline asm
	{	
ld.global.ca.u64 %rd11043, [%rd11041];
	}
	// end inline asm
	// begin inline asm
	{	
ld.global.ca.u64 %rd11045, [%rd11043];
	}
	// end inline asm
	// begin inline asm
	{	
ld.global.ca.u64 %rd11047, [%rd11045];
	}
	// end inline asm
	// begin inline asm
	{	
ld.global.ca.u64 %rd11049, [%rd11047];
	}
	// end inline asm
	// begin inline asm
	{	
ld.global.ca.u64 %rd11051, [%rd11049];
	}
	// end inline asm
	// begin inline asm
	{	
ld.global.ca.u64 %rd11053, [%rd11051];
	}
	// end inline asm
	// begin inline asm
	{	
ld.global.ca.u64 %rd11055, [%rd11053];
	}
	// end inline asm
	// begin inline asm
	{	
ld.global.ca.u64 %rd11057, [%rd11055];
	}
	// end inline asm
	// begin inline asm
	{	
ld.global.ca.u64 %rd11059, [%rd11057];
	}
	// end inline asm
	// begin inline asm
	{	
ld.global.ca.u64 %rd11061, [%rd11059];
	}
	// end inline asm
	// begin inline asm
	{	
ld.global.ca.u64 %rd11063, [%rd11061];
	}
	// end inline asm
	// begin inline asm
	{	
ld.global.ca.u64 %rd11065, [%rd11063];
	}
	// end inline asm
	// begin inline asm
	{	
ld.global.ca.u64 %rd11067, [%rd11065];
	}
	// end inline asm
	// begin inline asm
	{	
ld.global.ca.u64 %rd11069, [%rd11067];
	}
	// end inline asm
	// begin inline asm
	{	
ld.global.ca.u64 %rd11071, [%rd11069];
	}
	// end inline asm
	// begin inline asm
	{	
ld.global.ca.u64 %rd11073, [%rd11071];
	}
	// end inline asm
	// begin inline asm
	{	
ld.global.ca.u64 %rd11075, [%rd11073];
	}
	// end inline asm
	// begin inline asm
	{	
ld.global.ca.u64 %rd11077, [%rd11075];
	}
	// end inline asm
	// begin inline asm
	{	
ld.global.ca.u64 %rd11079, [%rd11077];
	}
	// end inline asm
	// begin inline asm
	{	
ld.global.ca.u64 %rd11081, [%rd11079];
	}
	// end inline asm
	// begin inline asm
	{	
ld.global.ca.u64 %rd11083, [%rd11081];
	}
	// end inline asm
	// begin inline asm
	{	
ld.global.ca.u64 %rd11085, [%rd11083];
	}
	// end inline asm
	// begin inline asm
	{	
ld.global.ca.u64 %rd11087, [%rd11085];
	}
	// end inline asm
	// begin inline asm
	{	
ld.global.ca.u64 %rd11089, [%rd11087];
	}
	// end inline asm
	// begin inline asm
	{	
ld.global.ca.u64 %rd11091, [%rd11089];
	}
	// end inline asm
	// begin inline asm
	{	
ld.global.ca.u64 %rd11093, [%rd11091];
	}
	// end inline asm
	// begin inline asm
	{	
ld.global.ca.u64 %rd11095, [%rd11093];
	}
	// end inline asm
	// begin inline asm
	{	
ld.global.ca.u64 %rd11097, [%rd11095];
	}
	// end inline asm
	// begin inline asm
	{	
ld.global.ca.u64 %rd11099, [%rd11097];
	}
	// end inline asm
	// begin inline asm
	{	
ld.global.ca.u64 %rd11101, [%rd11099];
	}
	// end inline asm
	// begin inline asm
	{	
ld.global.ca.u64 %rd11103, [%rd11101];
	}
	// end inline asm
	// begin inline asm
	{	
ld.global.ca.u64 %rd11105, [%rd11103];
	}
	// end inline asm
	// begin inline asm
	{	
ld.global.ca.u64 %rd11107, [%rd11105];
	}
	// end inline asm
	// begin inline asm
	{	
ld.global.ca.u64 %rd11109, [%rd11107];
	}
	// end inline asm
	// begin inline asm
	{	
ld.global.ca.u64 %rd11111, [%rd11109];
	}
	// end inline asm
	// begin inline asm
	{	
ld.global.ca.u64 %rd11113, [%rd11111];
	}
	// end inline asm
	// begin inline asm
	{	
ld.global.ca.u64 %rd11115, [%rd11113];
	}
	// end inline asm
	// begin inline asm
	{	
ld.global.ca.u64 %rd11117, [%rd11115];
	}
	// end inline asm
	// begin inline asm
	{	
ld.global.ca.u64 %rd11119, [%rd11117];
	}
	// end inline asm
	// begin inline asm
	{	
ld.global.ca.u64 %rd11121, [%rd11119];
	}
	// end inline asm
	// begin inline asm
	{	
ld.global.ca.u64 %rd11123, [%rd11121];
	}
	// end inline asm
	// begin inline asm
	{	
ld.global.ca.u64 %rd11125, [%rd11123];
	}
	// end inline asm
	// begin inline asm
	{	
ld.global.ca.u64 %rd11127, [%rd11125];
	}
	// end inline asm
	// begin inline asm
	{	
ld.global.ca.u64 %rd11129, [%rd11127];
	}
	// end inline asm
	// begin inline asm
	{	
ld.global.ca.u64 %rd11131, [%rd11129];
	}
	// end inline asm
	// begin inline asm
	{	
ld.global.ca.u64 %rd11133, [%rd11131];
	}
	// end inline asm
	// begin inline asm
	{	
ld.global.ca.u64 %rd11135, [%rd11133];
	}
	// end inline asm
	// begin inline asm
	{	
ld.global.ca.u64 %rd11137, [%rd11135];
	}
	// end inline asm
	// begin inline asm
	{	
ld.global.ca.u64 %rd11139, [%rd11137];
	}
	// end inline asm
	// begin inline asm
	{	
ld.global.ca.u64 %rd11141, [%rd11139];
	}
	// end inline asm
	// begin inline asm
	{	
ld.global.ca.u64 %rd11143, [%rd11141];
	}
	// end inline asm
	// begin inline asm
	{	
ld.global.ca.u64 %rd11145, [%rd11143];
	}
	// end inline asm
	// begin inline asm
	{	
ld.global.ca.u64 %rd11147, [%rd11145];
	}
	// end inline asm
	// begin inline asm
	{	
ld.global.ca.u64 %rd11149, [%rd11147];
	}
	// end inline asm
	// begin inline asm
	{	
ld.global.ca.u64 %rd11151, [%rd11149];
	}
	// end inline asm
	// begin inline asm
	{	
ld.global.ca.u64 %rd11153, [%rd11151];
	}
	// end inline asm
	// begin inline asm
	{	
ld.global.ca.u64 %rd11155, [%rd11153];
	}
	// end inline asm
	// begin inline asm
	{	
ld.global.ca.u64 %rd11157, [%rd11155];
	}
	// end inline asm
	// begin inline asm
	{	
ld.global.ca.u64 %rd11159, [%rd11157];
	}
	// end inline asm
	// begin inline asm
	{	
ld.global.ca.u64 %rd11161, [%rd11159];
	}
	// end inline asm
	// begin inline asm
	{	
ld.global.ca.u64 %rd11163, [%rd11161];
	}
	// end inline asm
	// begin inline asm
	{	
ld.global.ca.u64 %rd11165, [%rd11163];
	}
	// end inline asm
	// begin inline asm
	{	
ld.global.ca.u64 %rd11167, [%rd11165];
	}
	// end inline asm
	// begin inline asm
	{	
ld.global.ca.u64 %rd11169, [%rd11167];
	}
	// end inline asm
	// begin inline asm
	{	
ld.global.ca.u64 %rd11171, [%rd11169];
	}
	// end inline asm
	// begin inline asm
	{	
ld.global.ca.u64 %rd11173, [%rd11171];
	}
	// end inline asm
	// begin inline asm
	{	
ld.global.ca.u64 %rd11175, [%rd11173];
	}
	// end inline asm
	// begin inline asm
	{	
ld.global.ca.u64 %rd11177, [%rd11175];
	}
	// end inline asm
	// begin inline asm
	{	
ld.global.ca.u64 %rd11179, [%rd11177];
	}
	// end inline asm
	// begin inline asm
	{	
ld.global.ca.u64 %rd11181, [%rd11179];
	}
	// end inline asm
	// begin inline asm
	{	
ld.global.ca.u64 %rd11183, [%rd11181];
	}
	// end inline asm
	// begin inline asm
	{	
ld.global.ca.u64 %rd11185, [%rd11183];
	}
	// end inline asm
	// begin inline asm
	{	
ld.global.ca.u64 %rd11187, [%rd11185];
	}
	// end inline asm
	// begin inline asm
	{	
ld.global.ca.u64 %rd11189, [%rd11187];
	}
	// end inline asm
	// begin inline asm
	{	
ld.global.ca.u64 %rd11191, [%rd11189];
	}
	// end inline asm
	// begin inline asm
	{	
ld.global.ca.u64 %rd11193, [%rd11191];
	}
	// end inline asm
	// begin inline asm
	{	
ld.global.ca.u64 %rd11195, [%rd11193];
	}
	// end inline asm
	// begin inline asm
	{	
ld.global.ca.u64 %rd11197, [%rd11195];
	}
	// end inline asm
	// begin inline asm
	{	
ld.global.ca.u64 %rd11199, [%rd11197];
	}
	// end inline asm
	// begin inline asm
	{	
ld.global.ca.u64 %rd11201, [%rd11199];
	}
	// end inline asm
	// begin inline asm
	{	
ld.global.ca.u64 %rd11203, [%rd11201];
	}
	// end inline asm
	// begin inline asm
	{	
ld.global.ca.u64 %rd11205, [%rd11203];
	}
	// end inline asm
	// begin inline asm
	{	
ld.global.ca.u64 %rd11207, [%rd11205];
	}
	// end inline asm
	// begin inline asm
	{	
ld.global.ca.u64 %rd11209, [%rd11207];
	}
	// end inline asm
	// begin inline asm
	{	
ld.global.ca.u64 %rd11211, [%rd11209];
	}
	// end inline asm
	// begin inline asm
	{	
ld.global.ca.u64 %rd11213, [%rd11211];
	}
	// end inline asm
	// begin inline asm
	{	
ld.global.ca.u64 %rd11215, [%rd11213];
	}
	// end inline asm
	// begin inline asm
	{	
ld.global.ca.u64 %rd11217, [%rd11215];
	}
	// end inline asm
	// begin inline asm
	{	
ld.global.ca.u64 %rd11219, [%rd11217];
	}
	// end inline asm
	// begin inline asm
	{	
ld.global.ca.u64 %rd11221, [%rd11219];
	}
	// end inline asm
	// begin inline asm
	{	
ld.global.ca.u64 %rd11223, [%rd11221];
	}
	// end inline asm
	// begin inline asm
	{	
ld.global.ca.u64 %rd11225, [%rd11223];
	}
	// end inline asm
	// begin inline asm
	{	
ld.global.ca.u64 %rd11227, [%rd11225];
	}
	// end inline asm
	// begin inline asm
	{	
ld.global.ca.u64 %rd11229, [%rd11227];
	}
	// end inline asm
	// begin inline asm
	{	
ld.global.ca.u64 %rd11231, [%rd11229];
	}
	// end inline asm
	// begin inline asm
	{	
ld.global.ca.u64 %rd11233, [%rd11231];
	}
	// end inline asm
	// begin inline asm
	{	
ld.global.ca.u64 %rd11235, [%rd11233];
	}
	// end inline asm
	// begin inline asm
	{	
ld.global.ca.u64 %rd11237, [%rd11235];
	}
	// end inline asm
	// begin inline asm
	{	
ld.global.ca.u64 %rd11239, [%rd11237];
	}
	// end inline asm
	// begin inline asm
	{	
ld.global.ca.u64 %rd11241, [%rd11239];
	}
	// end inline asm
	// begin inline asm
	{	
ld.global.ca.u64 %rd11243, [%rd11241];
	}
	// end inline asm
	// begin inline asm
	{	
ld.global.ca.u64 %rd11245, [%rd11243];
	}
	// end inline asm
	// begin inline asm
	{	
ld.global.ca.u64 %rd11247, [%rd11245];
	}
	// end inline asm
	// begin inline asm
	{	
ld.global.ca.u64 %rd11249, [%rd11247];
	}
	// end inline asm
	// begin inline asm
	{	
ld.global.ca.u64 %rd11251, [%rd11249];
	}
	// end inline asm
	// begin inline asm
	{	
ld.global.ca.u64 %rd11253, [%rd11251];
	}
	// end inline asm
	// begin inline asm
	{	
ld.global.ca.u64 %rd11255, [%rd11253];
	}
	// end inline asm
	// begin inline asm
	{	
ld.global.ca.u64 %rd11257, [%rd11255];
	}
	// end inline asm
	// begin inline asm
	{	
ld.global.ca.u64 %rd11259, [%rd11257];
	}
	// end inline asm
	// begin inline asm
	{	
ld.global.ca.u64 %rd11261, [%rd11259];
	}
	// end inline asm
	// begin inline asm
	{	
ld.global.ca.u64 %rd11263, [%rd11261];
	}
	// end inline asm
	// begin inline asm
	{	
ld.global.ca.u64 %rd11265, [%rd11263];
	}
	// end inline asm
	// begin inline asm
	{	
ld.global.ca.u64 %rd11267, [%rd11265];
	}
	// end inline asm
	// begin inline asm
	{	
ld.global.ca.u64 %rd11269, [%rd11267];
	}
	// end inline asm
	// begin inline asm
	{	
ld.global.ca.u64 %rd11271, [%rd11269];
	}
	// end inline asm
	// begin inline asm
	{	
ld.global.ca.u64 %rd11273, [%rd11271];
	}
	// end inline asm
	// begin inline asm
	{	
ld.global.ca.u64 %rd11275, [%rd11273];
	}
	// end inline asm
	// begin inline asm
	{	
ld.global.ca.u64 %rd11277, [%rd11275];
	}
	// end inline asm
	// begin inline asm
	{	
ld.global.ca.u64 %rd11279, [%rd11277];
	}
	// end inline asm
	// begin inline asm
	{	
ld.global.ca.u64 %rd11281, [%rd11279];
	}
	// end inline asm
	// begin inline asm
	{	
ld.global.ca.u64 %rd11283, [%rd11281];
	}
	// end inline asm
	// begin inline asm
	{	
ld.global.ca.u64 %rd11285, [%rd11283];
	}
	// end inline asm
	// begin inline asm
	{	
ld.global.ca.u64 %rd11287, [%rd11285];
	}
	// end inline asm
	// begin inline asm
	{	
ld.global.ca.u64 %rd11289, [%rd11287];
	}
	// end inline asm
	// begin inline asm
	{	
ld.global.ca.u64 %rd11291, [%rd11289];
	}
	// end inline asm
	// begin inline asm
	{	
ld.global.ca.u64 %rd11293, [%rd11291];
	}
	// end inline asm
	// begin inline asm
	{	
ld.global.ca.u64 %rd11295, [%rd11293];
	}
	// end inline asm
	// begin inline asm
	{	
ld.global.ca.u64 %rd11297, [%rd11295];
	}
	// end inline asm
	// begin inline asm
	{	
ld.global.ca.u64 %rd11299, [%rd11297];
	}
	// end inline asm
	// begin inline asm
	{	
ld.global.ca.u64 %rd11301, [%rd11299];
	}
	// end inline asm
	// begin inline asm
	{	
ld.global.ca.u64 %rd11303, [%rd11301];
	}
	// end inline asm
	// begin inline asm
	{	
ld.global.ca.u64 %rd11305, [%rd11303];
	}
	// end inline asm
	// begin inline asm
	{	
ld.global.ca.u64 %rd11307, [%rd11305];
	}
	// end inline asm
	// begin inline asm
	{	
ld.global.ca.u64 %rd11309, [%rd11307];
	}
	// end inline asm
	// begin inline asm
	{	
ld.global.ca.u64 %rd11311, [%rd11309];
	}
	// end inline asm
	// begin inline asm
	{	
ld.global.ca.u64 %rd11313, [%rd11311];
	}
	// end inline asm
	// begin inline asm
	{	
ld.global.ca.u64 %rd11315, [%rd11313];
	}
	// end inline asm
	// begin inline asm
	{	
ld.global.ca.u64 %rd11317, [%rd11315];
	}
	// end inline asm
	// begin inline asm
	{	
ld.global.ca.u64 %rd11319, [%rd11317];
	}
	// end inline asm
	// begin inline asm
	{	
ld.global.ca.u64 %rd11321, [%rd11319];
	}
	// end inline asm
	// begin inline asm
	{	
ld.global.ca.u64 %rd11323, [%rd11321];
	}
	// end inline asm
	// begin inline asm
	{	
ld.global.ca.u64 %rd11325, [%rd11323];
	}
	// end inline asm
	// begin inline asm
	{	
ld.global.ca.u64 %rd11327, [%rd11325];
	}
	// end inline asm
	// begin inline asm
	{	
ld.global.ca.u64 %rd11329, [%rd11327];
	}
	// end inline asm
	// begin inline asm
	{	
ld.global.ca.u64 %rd11331, [%rd11329];
	}
	// end inline asm
	// begin inline asm
	{	
ld.global.ca.u64 %rd11333, [%rd11331];
	}
	// end inline asm
	// begin inline asm
	{	
ld.global.ca.u64 %rd11335, [%rd11333];
	}
	// end inline asm
	// begin inline asm
	{	
ld.global.ca.u64 %rd11337, [%rd11335];
	}
	// end inline asm
	// begin inline asm
	{	
ld.global.ca.u64 %rd11339, [%rd11337];
	}
	// end inline asm
	// begin inline asm
	{	
ld.global.ca.u64 %rd11341, [%rd11339];
	}
	// end inline asm
	// begin inline asm
	{	
ld.global.ca.u64 %rd11343, [%rd11341];
	}
	// end inline asm
	// begin inline asm
	{	
ld.global.ca.u64 %rd11345, [%rd11343];
	}
	// end inline asm
	// begin inline asm
	{	
ld.global.ca.u64 %rd11347, [%rd11345];
	}
	// end inline asm
	// begin inline asm
	{	
ld.global.ca.u64 %rd11349, [%rd11347];
	}
	// end inline asm
	// begin inline asm
	{	
ld.global.ca.u64 %rd11351, [%rd11349];
	}
	// end inline asm
	// begin inline asm
	{	
ld.global.ca.u64 %rd11353, [%rd11351];
	}
	// end inline asm
	// begin inline asm
	{	
ld.global.ca.u64 %rd11355, [%rd11353];
	}
	// end inline asm
	// begin inline asm
	{	
ld.global.ca.u64 %rd11357, [%rd11355];
	}
	// end inline asm
	// begin inline asm
	{	
ld.global.ca.u64 %rd11359, [%rd11357];
	}
	// end inline asm
	// begin inline asm
	{	
ld.global.ca.u64 %rd11361, [%rd11359];
	}
	// end inline asm
	// begin inline asm
	{	
ld.global.ca.u64 %rd11363, [%rd11361];
	}
	// end inline asm
	// begin inline asm
	{	
ld.global.ca.u64 %rd11365, [%rd11363];
	}
	// end inline asm
	// begin inline asm
	{	
ld.global.ca.u64 %rd11367, [%rd11365];
	}
	// end inline asm
	// begin inline asm
	{	
ld.global.ca.u64 %rd11369, [%rd11367];
	}
	// end inline asm
	// begin inline asm
	{	
ld.global.ca.u64 %rd11371, [%rd11369];
	}
	// end inline asm
	// begin inline asm
	{	
ld.global.ca.u64 %rd11373, [%rd11371];
	}
	// end inline asm
	// begin inline asm
	{	
ld.global.ca.u64 %rd11375, [%rd11373];
	}
	// end inline asm
	// begin inline asm
	{	
ld.global.ca.u64 %rd11377, [%rd11375];
	}
	// end inline asm
	// begin inline asm
	{	
ld.global.ca.u64 %rd11379, [%rd11377];
	}
	// end inline asm
	// begin inline asm
	{	
ld.global.ca.u64 %rd11381, [%rd11379];
	}
	// end inline asm
	// begin inline asm
	{	
ld.global.ca.u64 %rd11383, [%rd11381];
	}
	// end inline asm
	// begin inline asm
	{	
ld.global.ca.u64 %rd11385, [%rd11383];
	}
	// end inline asm
	// begin inline asm
	{	
ld.global.ca.u64 %rd11387, [%rd11385];
	}
	// end inline asm
	// begin inline asm
	{	
ld.global.ca.u64 %rd11389, [%rd11387];
	}
	// end inline asm
	// begin inline asm
	{	
ld.global.ca.u64 %rd11391, [%rd11389];
	}
	// end inline asm
	// begin inline asm
	{	
ld.global.ca.u64 %rd11393, [%rd11391];
	}
	// end inline asm
	// begin inline asm
	{	
ld.global.ca.u64 %rd11395, [%rd11393];
	}
	// end inline asm
	// begin inline asm
	{	
ld.global.ca.u64 %rd11397, [%rd11395];
	}
	// end inline asm
	// begin inline asm
	{	
ld.global.ca.u64 %rd11399, [%rd11397];
	}
	// end inline asm
	// begin inline asm
	{	
ld.global.ca.u64 %rd11401, [%rd11399];
	}
	// end inline asm
	// begin inline asm
	{	
ld.global.ca.u64 %rd11403, [%rd11401];
	}
	// end inline asm
	// begin inline asm
	{	
ld.global.ca.u64 %rd11405, [%rd11403];
	}
	// end inline asm
	// begin inline asm
	{	
ld.global.ca.u64 %rd11407, [%rd11405];
	}
	// end inline asm
	// begin inline asm
	{	
ld.global.ca.u64 %rd11409, [%rd11407];
	}
	// end inline asm
	// begin inline asm
	{	
ld.global.ca.u64 %rd11411, [%rd11409];
	}
	// end inline asm
	// begin inline asm
	{	
ld.global.ca.u64 %rd11413, [%rd11411];
	}
	// end inline asm
	// begin inline asm
	{	
ld.global.ca.u64 %rd11415, [%rd11413];
	}
	// end inline asm
	// begin inline asm
	{	
ld.global.ca.u64 %rd11417, [%rd11415];
	}
	// end inline asm
	// begin inline asm
	{	
ld.global.ca.u64 %rd11419, [%rd11417];
	}
	// end inline asm
	// begin inline asm
	{	
ld.global.ca.u64 %rd11421, [%rd11419];
	}
	// end inline asm
	// begin inline asm
	{	
ld.global.ca.u64 %rd11423, [%rd11421];
	}
	// end inline asm
	// begin inline asm
	{	
ld.global.ca.u64 %rd11425, [%rd11423];
	}
	// end inline asm
	// begin inline asm
	{	
ld.global.ca.u64 %rd11427, [%rd11425];
	}
	// end inline asm
	// begin inline asm
	{	
ld.global.ca.u64 %rd11429, [%rd11427];
	}
	// end inline asm
	// begin inline asm
	{	
ld.global.ca.u64 %rd11431, [%rd11429];
	}
	// end inline asm
	// begin inline asm
	{	
ld.global.ca.u64 %rd11433, [%rd11431];
	}
	// end inline asm
	// begin inline asm
	{	
ld.global.ca.u64 %rd11435, [%rd11433];
	}
	// end inline asm
	// begin inline asm
	{	
ld.global.ca.u64 %rd11437, [%rd11435];
	}
	// end inline asm
	// begin inline asm
	{	
ld.global.ca.u64 %rd11439, [%rd11437];
	}
	// end inline asm
	// begin inline asm
	{	
ld.global.ca.u64 %rd11441, [%rd11439];
	}
	// end inline asm
	// begin inline asm
	{	
ld.global.ca.u64 %rd11443, [%rd11441];
	}
	// end inline asm
	// begin inline asm
	{	
ld.global.ca.u64 %rd11445, [%rd11443];
	}
	// end inline asm
	// begin inline asm
	{	
ld.global.ca.u64 %rd11447, [%rd11445];
	}
	// end inline asm
	// begin inline asm
	{	
ld.global.ca.u64 %rd11449, [%rd11447];
	}
	// end inline asm
	// begin inline asm
	{	
ld.global.ca.u64 %rd11451, [%rd11449];
	}
	// end inline asm
	// begin inline asm
	{	
ld.global.ca.u64 %rd11453, [%rd11451];
	}
	// end inline asm
	// begin inline asm
	{	
ld.global.ca.u64 %rd11455, [%rd11453];
	}
	// end inline asm
	// begin inline asm
	{	
ld.global.ca.u64 %rd11457, [%rd11455];
	}
	// end inline asm
	// begin inline asm
	{	
ld.global.ca.u64 %rd11459, [%rd11457];
	}
	// end inline asm
	// begin inline asm
	{	
ld.global.ca.u64 %rd11461, [%rd11459];
	}
	// end inline asm
	// begin inline asm
	{	
ld.global.ca.u64 %rd11463, [%rd11461];
	}
	// end inline asm
	// begin inline asm
	{	
ld.global.ca.u64 %rd11465, [%rd11463];
	}
	// end inline asm
	// begin inline asm
	{	
ld.global.ca.u64 %rd11467, [%rd11465];
	}
	// end inline asm
	// begin inline asm
	{	
ld.global.ca.u64 %rd11469, [%rd11467];
	}
	// end inline asm
	// begin inline asm
	{	
ld.global.ca.u64 %rd11471, [%rd11469];
	}
	// end inline asm
	// begin inline asm
	{	
ld.global.ca.u64 %rd11473, [%rd11471];
	}
	// end inline asm
	// begin inline asm
	{	
ld.global.ca.u64 %rd11475, [%rd11473];
	}
	// end inline asm
	// begin inline asm
	{	
ld.global.ca.u64 %rd11477, [%rd11475];
	}
	// end inline asm
	// begin inline asm
	{	
ld.global.ca.u64 %rd11479, [%rd11477];
	}
	// end inline asm
	// begin inline asm
	{	
ld.global.ca.u64 %rd11481, [%rd11479];
	}
	// end inline asm
	// begin inline asm
	{	
ld.global.ca.u64 %rd11483, [%rd11481];
	}
	// end inline asm
	// begin inline asm
	{	
ld.global.ca.u64 %rd11485, [%rd11483];
	}
	// end inline asm
	// begin inline asm
	{	
ld.global.ca.u64 %rd11487, [%rd11485];
	}
	// end inline asm
	// begin inline asm
	{	
ld.global.ca.u64 %rd11489, [%rd11487];
	}
	// end inline asm
	// begin inline asm
	{	
ld.global.ca.u64 %rd11491, [%rd11489];
	}
	// end inline asm
	// begin inline asm
	{	
ld.global.ca.u64 %rd11493, [%rd11491];
	}
	// end inline asm
	// begin inline asm
	{	
ld.global.ca.u64 %rd11495, [%rd11493];
	}
	// end inline asm
	// begin inline asm
	{	
ld.global.ca.u64 %rd11497, [%rd11495];
	}
	// end inline asm
	// begin inline asm
	{	
ld.global.ca.u64 %rd11499, [%rd11497];
	}
	// end inline asm
	// begin inline asm
	{	
ld.global.ca.u64 %rd11501, [%rd11499];
	}
	// end inline asm
	// begin inline asm
	{	
ld.global.ca.u64 %rd11503, [%rd11501];
	}
	// end inline asm
	// begin inline asm
	{	
ld.global.ca.u64 %rd11505, [%rd11503];
	}
	// end inline asm
	// begin inline asm
	{	
ld.global.ca.u64 %rd11507, [%rd11505];
	}
	// end inline asm
	// begin inline asm
	{	
ld.global.ca.u64 %rd11509, [%rd11507];
	}
	// end inline asm
	// begin inline asm
	{	
ld.global.ca.u64 %rd11511, [%rd11509];
	}
	// end inline asm
	// begin inline asm
	{	
ld.global.ca.u64 %rd11513, [%rd11511];
	}
	// end inline asm
	// begin inline asm
	{	
ld.global.ca.u64 %rd11515, [%rd11513];
	}
	// end inline asm
	// begin inline asm
	{	
ld.global.ca.u64 %rd11517, [%rd11515];
	}
	// end inline asm
	// begin inline asm
	{	
ld.global.ca.u64 %rd11519, [%rd11517];
	}
	// end inline asm
	// begin inline asm
	{	
ld.global.ca.u64 %rd11521, [%rd11519];
	}
	// end inline asm
	// begin inline asm
	{	
ld.global.ca.u64 %rd11523, [%rd11521];
	}
	// end inline asm
	// begin inline asm
	{	
ld.global.ca.u64 %rd11525, [%rd11523];
	}
	// end inline asm
	// begin inline asm
	{	
ld.global.ca.u64 %rd11527, [%rd11525];
	}
	// end inline asm
	// begin inline asm
	{	
ld.global.ca.u64 %rd11529, [%rd11527];
	}
	// end inline asm
	// begin inline asm
	{	
ld.global.ca.u64 %rd11531, [%rd11529];
	}
	// end inline asm
	// begin inline asm
	{	
ld.global.ca.u64 %rd11533, [%rd11531];
	}
	// end inline asm
	// begin inline asm
	{	
ld.global.ca.u64 %rd11535, [%rd11533];
	}
	// end inline asm
	// begin inline asm
	{	
ld.global.ca.u64 %rd11537, [%rd11535];
	}
	// end inline asm
	// begin inline asm
	{	
ld.global.ca.u64 %rd11539, [%rd11537];
	}
	// end inline asm
	// begin inline asm
	{	
ld.global.ca.u64 %rd11541, [%rd11539];
	}
	// end inline asm
	// begin inline asm
	{	
ld.global.ca.u64 %rd11543, [%rd11541];
	}
	// end inline asm
	// begin inline asm
	{	
ld.global.ca.u64 %rd11545, [%rd11543];
	}
	// end inline asm
	// begin inline asm
	{	
ld.global.ca.u64 %rd11547, [%rd11545];
	}
	// end inline asm
	// begin inline asm
	{	
ld.global.ca.u64 %rd11549, [%rd11547];
	}
	// end inline asm
	// begin inline asm
	{	
ld.global.ca.u64 %rd11551, [%rd11549];
	}
	// end inline asm
	// begin inline asm
	{	
ld.global.ca.u64 %rd11553, [%rd11551];
	}
	// end inline asm
	// begin inline asm
	{	
ld.global.ca.u64 %rd11555, [%rd11553];
	}
	// end inline asm
	// begin inline asm
	{	
ld.global.ca.u64 %rd11557, [%rd11555];
	}
	// end inline asm
	// begin inline asm
	{	
ld.global.ca.u64 %rd11559, [%rd11557];
	}
	// end inline asm
	// begin inline asm
	{	
ld.global.ca.u64 %rd11561, [%rd11559];
	}
	// end inline asm
	// begin inline asm
	{	
ld.global.ca.u64 %rd11563, [%rd11561];
	}
	// end inline asm
	// begin inline asm
	{	
ld.global.ca.u64 %rd11565, [%rd11563];
	}
	// end inline asm
	// begin inline asm
	{	
ld.global.ca.u64 %rd11567, [%rd11565];
	}
	// end inline asm
	// begin inline asm
	{	
ld.global.ca.u64 %rd11569, [%rd11567];
	}
	// end inline asm
	// begin inline asm
	{	
ld.global.ca.u64 %rd11571, [%rd11569];
	}
	// end inline asm
	// begin inline asm
	{	
ld.global.ca.u64 %rd11573, [%rd11571];
	}
	// end inline asm
	// begin inline asm
	{	
ld.global.ca.u64 %rd11575, [%rd11573];
	}
	// end inline asm
	// begin inline asm
	{	
ld.global.ca.u64 %rd11577, [%rd11575];
	}
	// end inline asm
	// begin inline asm
	{	
ld.global.ca.u64 %rd11579, [%rd11577];
	}
	// end inline asm
	// begin inline asm
	{	
ld.global.ca.u64 %rd11581, [%rd11579];
	}
	// end inline asm
	// begin inline asm
	{	
ld.global.ca.u64 %rd11583, [%rd11581];
	}
	// end inline asm
	// begin inline asm
	{	
ld.global.ca.u64 %rd11585, [%rd11583];
	}
	// end inline asm
	// begin inline asm
	{	
ld.global.ca.u64 %rd11587, [%rd11585];
	}
	// end inline asm
	// begin inline asm
	{	
ld.global.ca.u64 %rd11589, [%rd11587];
	}
	// end inline asm
	// begin inline asm
	{	
ld.global.ca.u64 %rd11591, [%rd11589];
	}
	// end inline asm
	// begin inline asm
	{	
ld.global.ca.u64 %rd11593, [%rd11591];
	}
	// end inline asm
	// begin inline asm
	{	
ld.global.ca.u64 %rd11595, [%rd11593];
	}
	// end inline asm
	// begin inline asm
	{	
ld.global.ca.u64 %rd11597, [%rd11595];
	}
	// end inline asm
	// begin inline asm
	{	
ld.global.ca.u64 %rd11599, [%rd11597];
	}
	// end inline asm
	// begin inline asm
	{	
ld.global.ca.u64 %rd11601, [%rd11599];
	}
	// end inline asm
	// begin inline asm
	{	
ld.global.ca.u64 %rd11603, [%rd11601];
	}
	// end inline asm
	// begin inline asm
	{	
ld.global.ca.u64 %rd11605, [%rd11603];
	}
	// end inline asm
	// begin inline asm
	{	
ld.global.ca.u64 %rd11607, [%rd11605];
	}
	// end inline asm
	// begin inline asm
	{	
ld.global.ca.u64 %rd11609, [%rd11607];
	}
	// end inline asm
	// begin inline asm
	{	
ld.global.ca.u64 %rd11611, [%rd11609];
	}
	// end inline asm
	// begin inline asm
	{	
ld.global.ca.u64 %rd11613, [%rd11611];
	}
	// end inline asm
	// begin inline asm
	{	
ld.global.ca.u64 %rd11615, [%rd11613];
	}
	// end inline asm
	// begin inline asm
	{	
ld.global.ca.u64 %rd11617, [%rd11615];
	}
	// end inline asm
	// begin inline asm
	{	
ld.global.ca.u64 %rd11619, [%rd11617];
	}
	// end inline asm
	// begin inline asm
	{	
ld.global.ca.u64 %rd11621, [%rd11619];
	}
	// end inline asm
	// begin inline asm
	{	
ld.global.ca.u64 %rd11623, [%rd11621];
	}
	// end inline asm
	// begin inline asm
	{	
ld.global.ca.u64 %rd11625, [%rd11623];
	}
	// end inline asm
	// begin inline asm
	{	
ld.global.ca.u64 %rd11627, [%rd11625];
	}
	// end inline asm
	// begin inline asm
	{	
ld.global.ca.u64 %rd11629, [%rd11627];
	}
	// end inline asm
	// begin inline asm
	{	
ld.global.ca.u64 %rd11631, [%rd11629];
	}
	// end inline asm
	// begin inline asm
	{	
ld.global.ca.u64 %rd11633, [%rd11631];
	}
	// end inline asm
	// begin inline asm
	{	
ld.global.ca.u64 %rd11635, [%rd11633];
	}
	// end inline asm
	// begin inline asm
	{	
ld.global.ca.u64 %rd11637, [%rd11635];
	}
	// end inline asm
	// begin inline asm
	{	
ld.global.ca.u64 %rd11639, [%rd11637];
	}
	// end inline asm
	// begin inline asm
	{	
ld.global.ca.u64 %rd11641, [%rd11639];
	}
	// end inline asm
	// begin inline asm
	{	
ld.global.ca.u64 %rd11643, [%rd11641];
	}
	// end inline asm
	// begin inline asm
	{	
ld.global.ca.u64 %rd11645, [%rd11643];
	}
	// end inline asm
	// begin inline asm
	{	
ld.global.ca.u64 %rd11647, [%rd11645];
	}
	// end inline asm
	// begin inline asm
	{	
ld.global.ca.u64 %rd11649, [%rd11647];
	}
	// end inline asm
	// begin inline asm
	{	
ld.global.ca.u64 %rd11651, [%rd11649];
	}
	// end inline asm
	// begin inline asm
	{	
ld.global.ca.u64 %rd11653, [%rd11651];
	}
	// end inline asm
	// begin inline asm
	{	
ld.global.ca.u64 %rd11655, [%rd11653];
	}
	// end inline asm
	// begin inline asm
	{	
ld.global.ca.u64 %rd11657, [%rd11655];
	}
	// end inline asm
	// begin inline asm
	{	
ld.global.ca.u64 %rd11659, [%rd11657];
	}
	// end inline asm
	// begin inline asm
	{	
ld.global.ca.u64 %rd11661, [%rd11659];
	}
	// end inline asm
	// begin inline asm
	{	
ld.global.ca.u64 %rd11663, [%rd11661];
	}
	// end inline asm
	// begin inline asm
	{	
ld.global.ca.u64 %rd11665, [%rd11663];
	}
	// end inline asm
	// begin inline asm
	{	
ld.global.ca.u64 %rd11667, [%rd11665];
	}
	// end inline asm
	// begin inline asm
	{	
ld.global.ca.u64 %rd11669, [%rd11667];
	}
	// end inline asm
	// begin inline asm
	{	
ld.global.ca.u64 %rd11671, [%rd11669];
	}
	// end inline asm
	// begin inline asm
	{	
ld.global.ca.u64 %rd11673, [%rd11671];
	}
	// end inline asm
	// begin inline asm
	{	
ld.global.ca.u64 %rd11675, [%rd11673];
	}
	// end inline asm
	// begin inline asm
	{	
ld.global.ca.u64 %rd11677, [%rd11675];
	}
	// end inline asm
	// begin inline asm
	{	
ld.global.ca.u64 %rd11679, [%rd11677];
	}
	// end inline asm
	// begin inline asm
	{	
ld.global.ca.u64 %rd11681, [%rd11679];
	}
	// end inline asm
	// begin inline asm
	{	
ld.global.ca.u64 %rd11683, [%rd11681];
	}
	// end inline asm
	// begin inline asm
	{	
ld.global.ca.u64 %rd11685, [%rd11683];
	}
	// end inline asm
	// begin inline asm
	{	
ld.global.ca.u64 %rd11687, [%rd11685];
	}
	// end inline asm
	// begin inline asm
	{	
ld.global.ca.u64 %rd11689, [%rd11687];
	}
	// end inline asm
	// begin inline asm
	{	
ld.global.ca.u64 %rd11691, [%rd11689];
	}
	// end inline asm
	// begin inline asm
	{	
ld.global.ca.u64 %rd11693, [%rd11691];
	}
	// end inline asm
	// begin inline asm
	{	
ld.global.ca.u64 %rd11695, [%rd11693];
	}
	// end inline asm
	// begin inline asm
	{	
ld.global.ca.u64 %rd11697, [%rd11695];
	}
	// end inline asm
	// begin inline asm
	{	
ld.global.ca.u64 %rd11699, [%rd11697];
	}
	// end inline asm
	// begin inline asm
	{	
ld.global.ca.u64 %rd11701, [%rd11699];
	}
	// end inline asm
	// begin inline asm
	{	
ld.global.ca.u64 %rd11703, [%rd11701];
	}
	// end inline asm
	// begin inline asm
	{	
ld.global.ca.u64 %rd11705, [%rd11703];
	}
	// end inline asm
	// begin inline asm
	{	
ld.global.ca.u64 %rd11707, [%rd11705];
	}
	// end inline asm
	// begin inline asm
	{	
ld.global.ca.u64 %rd11709, [%rd11707];
	}
	// end inline asm
	// begin inline asm
	{	
ld.global.ca.u64 %rd11711, [%rd11709];
	}
	// end inline asm
	// begin inline asm
	{	
ld.global.ca.u64 %rd11713, [%rd11711];
	}
	// end inline asm
	// begin inline asm
	{	
ld.global.ca.u64 %rd11715, [%rd11713];
	}
	// end inline asm
	// begin inline asm
	{	
ld.global.ca.u64 %rd11717, [%rd11715];
	}
	// end inline asm
	// begin inline asm
	{	
ld.global.ca.u64 %rd11719, [%rd11717];
	}
	// end inline asm
	// begin inline asm
	{	
ld.global.ca.u64 %rd11721, [%rd11719];
	}
	// end inline asm
	// begin inline asm
	{	
ld.global.ca.u64 %rd11723, [%rd11721];
	}
	// end inline asm
	// begin inline asm
	{	
ld.global.ca.u64 %rd11725, [%rd11723];
	}
	// end inline asm
	// begin inline asm
	{	
ld.global.ca.u64 %rd11727, [%rd11725];
	}
	// end inline asm
	// begin inline asm
	{	
ld.global.ca.u64 %rd11729, [%rd11727];
	}
	// end inline asm
	// begin inline asm
	{	
ld.global.ca.u64 %rd11731, [%rd11729];
	}
	// end inline asm
	// begin inline asm
	{	
ld.global.ca.u64 %rd11733, [%rd11731];
	}
	// end inline asm
	// begin inline asm
	{	
ld.global.ca.u64 %rd11735, [%rd11733];
	}
	// end inline asm
	// begin inline asm
	{	
ld.global.ca.u64 %rd11737, [%rd11735];
	}
	// end inline asm
	// begin inline asm
	{	
ld.global.ca.u64 %rd11739, [%rd11737];
	}
	// end inline asm
	// begin inline asm
	{	
ld.global.ca.u64 %rd11741, [%rd11739];
	}
	// end inline asm
	// begin inline asm
	{	
ld.global.ca.u64 %rd11743, [%rd11741];
	}
	// end inline asm
	// begin inline asm
	{	
ld.global.ca.u64 %rd11745, [%rd11743];
	}
	// end inline asm
	// begin inline asm
	{	
ld.global.ca.u64 %rd11747, [%rd11745];
	}
	// end inline asm
	// begin inline asm
	{	
ld.global.ca.u64 %rd11749, [%rd11747];
	}
	// end inline asm
	// begin inline asm
	{	
ld.global.ca.u64 %rd11751, [%rd11749];
	}
	// end inline asm
	// begin inline asm
	{	
ld.global.ca.u64 %rd11753, [%rd11751];
	}
	// end inline asm
	// begin inline asm
	{	
ld.global.ca.u64 %rd11755, [%rd11753];
	}
	// end inline asm
	// begin inline asm
	{	
ld.global.ca.u64 %rd11757, [%rd11755];
	}
	// end inline asm
	// begin inline asm
	{	
ld.global.ca.u64 %rd11759, [%rd11757];
	}
	// end inline asm
	// begin inline asm
	{	
ld.global.ca.u64 %rd11761, [%rd11759];
	}
	// end inline asm
	// begin inline asm
	{	
ld.global.ca.u64 %rd11763, [%rd11761];
	}
	// end inline asm
	// begin inline asm
	{	
ld.global.ca.u64 %rd11765, [%rd11763];
	}
	// end inline asm
	// begin inline asm
	{	
ld.global.ca.u64 %rd11767, [%rd11765];
	}
	// end inline asm
	// begin inline asm
	{	
ld.global.ca.u64 %rd11769, [%rd11767];
	}
	// end inline asm
	// begin inline asm
	{	
ld.global.ca.u64 %rd11771, [%rd11769];
	}
	// end inline asm
	// begin inline asm
	{	
ld.global.ca.u64 %rd11773, [%rd11771];
	}
	// end inline asm
	// begin inline asm
	{	
ld.global.ca.u64 %rd11775, [%rd11773];
	}
	// end inline asm
	// begin inline asm
	{	
ld.global.ca.u64 %rd11777, [%rd11775];
	}
	// end inline asm
	// begin inline asm
	{	
ld.global.ca.u64 %rd11779, [%rd11777];
	}
	// end inline asm
	// begin inline asm
	{	
ld.global.ca.u64 %rd11781, [%rd11779];
	}
	// end inline asm
	// begin inline asm
	{	
ld.global.ca.u64 %rd11783, [%rd11781];
	}
	// end inline asm
	// begin inline asm
	{	
ld.global.ca.u64 %rd11785, [%rd11783];
	}
	// end inline asm
	// begin inline asm
	{	
ld.global.ca.u64 %rd11787, [%rd11785];
	}
	// end inline asm
	// begin inline asm
	{	
ld.global.ca.u64 %rd11789, [%rd11787];
	}
	// end inline asm
	// begin inline asm
	{	
ld.global.ca.u64 %rd11791, [%rd11789];
	}
	// end inline asm
	// begin inline asm
	{	
ld.global.ca.u64 %rd11793, [%rd11791];
	}
	// end inline asm
	// begin inline asm
	{	
ld.global.ca.u64 %rd11795, [%rd11793];
	}
	// end inline asm
	// begin inline asm
	{	
ld.global.ca.u64 %rd11797, [%rd11795];
	}
	// end inline asm
	// begin inline asm
	{	
ld.global.ca.u64 %rd11799, [%rd11797];
	}
	// end inline asm
	// begin inline asm
	{	
ld.global.ca.u64 %rd11801, [%rd11799];
	}
	// end inline asm
	// begin inline asm
	{	
ld.global.ca.u64 %rd11803, [%rd11801];
	}
	// end inline asm
	// begin inline asm
	{	
ld.global.ca.u64 %rd11805, [%rd11803];
	}
	// end inline asm
	// begin inline asm
	{	
ld.global.ca.u64 %rd11807, [%rd11805];
	}
	// end inline asm
	// begin inline asm
	{	
ld.global.ca.u64 %rd11809, [%rd11807];
	}
	// end inline asm
	// begin inline asm
	{	
ld.global.ca.u64 %rd11811, [%rd11809];
	}
	// end inline asm
	// begin inline asm
	{	
ld.global.ca.u64 %rd11813, [%rd11811];
	}
	// end inline asm
	// begin inline asm
	{	
ld.global.ca.u64 %rd11815, [%rd11813];
	}
	// end inline asm
	// begin inline asm
	{	
ld.global.ca.u64 %rd11817, [%rd11815];
	}
	// end inline asm
	// begin inline asm
	{	
ld.global.ca.u64 %rd11819, [%rd11817];
	}
	// end inline asm
	// begin inline asm
	{	
ld.global.ca.u64 %rd11821, [%rd11819];
	}
	// end inline asm
	// begin inline asm
	{	
ld.global.ca.u64 %rd11823, [%rd11821];
	}
	// end inline asm
	// begin inline asm
	{	
ld.global.ca.u64 %rd11825, [%rd11823];
	}
	// end inline asm
	// begin inline asm
	{	
ld.global.ca.u64 %rd11827, [%rd11825];
	}
	// end inline asm
	// begin inline asm
	{	
ld.global.ca.u64 %rd11829, [%rd11827];
	}
	// end inline asm
	// begin inline asm
	{	
ld.global.ca.u64 %rd11831, [%rd11829];
	}
	// end inline asm
	// begin inline asm
	{	
ld.global.ca.u64 %rd11833, [%rd11831];
	}
	// end inline asm
	// begin inline asm
	{	
ld.global.ca.u64 %rd11835, [%rd11833];
	}
	// end inline asm
	// begin inline asm
	{	
ld.global.ca.u64 %rd11837, [%rd11835];
	}
	// end inline asm
	// begin inline asm
	{	
ld.global.ca.u64 %rd11839, [%rd11837];
	}
	// end inline asm
	// begin inline asm
	{	
ld.global.ca.u64 %rd11841, [%rd11839];
	}
	// end inline asm
	// begin inline asm
	{	
ld.global.ca.u64 %rd11843, [%rd11841];
	}
	// end inline asm
	// begin inline asm
	{	
ld.global.ca.u64 %rd11845, [%rd11843];
	}
	// end inline asm
	// begin inline asm
	{	
ld.global.ca.u64 %rd11847, [%rd11845];
	}
	// end inline asm
	// begin inline asm
	{	
ld.global.ca.u64 %rd11849, [%rd11847];
	}
	// end inline asm
	// begin inline asm
	{	
ld.global.ca.u64 %rd11851, [%rd11849];
	}
	// end inline asm
	// begin inline asm
	{	
ld.global.ca.u64 %rd11853, [%rd11851];
	}
	// end inline asm
	// begin inline asm
	{	
ld.global.ca.u64 %rd11855, [%rd11853];
	}
	// end inline asm
	// begin inline asm
	{	
ld.global.ca.u64 %rd11857, [%rd11855];
	}
	// end inline asm
	// begin inline asm
	{	
ld.global.ca.u64 %rd11859, [%rd11857];
	}
	// end inline asm
	// begin inline asm
	{	
ld.global.ca.u64 %rd11861, [%rd11859];
	}
	// end inline asm
	// begin inline asm
	{	
ld.global.ca.u64 %rd11863, [%rd11861];
	}
	// end inline asm
	// begin inline asm
	{	
ld.global.ca.u64 %rd11865, [%rd11863];
	}
	// end inline asm
	// begin inline asm
	{	
ld.global.ca.u64 %rd11867, [%rd11865];
	}
	// end inline asm
	// begin inline asm
	{	
ld.global.ca.u64 %rd11869, [%rd11867];
	}
	// end inline asm
	// begin inline asm
	{	
ld.global.ca.u64 %rd11871, [%rd11869];
	}
	// end inline asm
	// begin inline asm
	{	
ld.global.ca.u64 %rd11873, [%rd11871];
	}
	// end inline asm
	// begin inline asm
	{	
ld.global.ca.u64 %rd11875, [%rd11873];
	}
	// end inline asm
	// begin inline asm
	{	
ld.global.ca.u64 %rd11877, [%rd11875];
	}
	// end inline asm
	// begin inline asm
	{	
ld.global.ca.u64 %rd11879, [%rd11877];
	}
	// end inline asm
	// begin inline asm
	{	
ld.global.ca.u64 %rd11881, [%rd11879];
	}
	// end inline asm
	// begin inline asm
	{	
ld.global.ca.u64 %rd11883, [%rd11881];
	}
	// end inline asm
	// begin inline asm
	{	
ld.global.ca.u64 %rd11885, [%rd11883];
	}
	// end inline asm
	// begin inline asm
	{	
ld.global.ca.u64 %rd11887, [%rd11885];
	}
	// end inline asm
	// begin inline asm
	{	
ld.global.ca.u64 %rd11889, [%rd11887];
	}
	// end inline asm
	// begin inline asm
	{	
ld.global.ca.u64 %rd11891, [%rd11889];
	}
	// end inline asm
	// begin inline asm
	{	
ld.global.ca.u64 %rd11893, [%rd11891];
	}
	// end inline asm
	// begin inline asm
	{	
ld.global.ca.u64 %rd11895, [%rd11893];
	}
	// end inline asm
	// begin inline asm
	{	
ld.global.ca.u64 %rd11897, [%rd11895];
	}
	// end inline asm
	// begin inline asm
	{	
ld.global.ca.u64 %rd11899, [%rd11897];
	}
	// end inline asm
	// begin inline asm
	{	
ld.global.ca.u64 %rd11901, [%rd11899];
	}
	// end inline asm
	// begin inline asm
	{	
ld.global.ca.u64 %rd11903, [%rd11901];
	}
	// end inline asm
	// begin inline asm
	{	
ld.global.ca.u64 %rd11905, [%rd11903];
	}
	// end inline asm
	// begin inline asm
	{	
ld.global.ca.u64 %rd11907, [%rd11905];
	}
	// end inline asm
	// begin inline asm
	{	
ld.global.ca.u64 %rd11909, [%rd11907];
	}
	// end inline asm
	// begin inline asm
	{	
ld.global.ca.u64 %rd11911, [%rd11909];
	}
	// end inline asm
	// begin inline asm
	{	
ld.global.ca.u64 %rd11913, [%rd11911];
	}
	// end inline asm
	// begin inline asm
	{	
ld.global.ca.u64 %rd11915, [%rd11913];
	}
	// end inline asm
	// begin inline asm
	{	
ld.global.ca.u64 %rd11917, [%rd11915];
	}
	// end inline asm
	// begin inline asm
	{	
ld.global.ca.u64 %rd11919, [%rd11917];
	}
	// end inline asm
	// begin inline asm
	{	
ld.global.ca.u64 %rd11921, [%rd11919];
	}
	// end inline asm
	// begin inline asm
	{	
ld.global.ca.u64 %rd11923, [%rd11921];
	}
	// end inline asm
	// begin inline asm
	{	
ld.global.ca.u64 %rd11925, [%rd11923];
	}
	// end inline asm
	// begin inline asm
	{	
ld.global.ca.u64 %rd11927, [%rd11925];
	}
	// end inline asm
	// begin inline asm
	{	
ld.global.ca.u64 %rd11929, [%rd11927];
	}
	// end inline asm
	// begin inline asm
	{	
ld.global.ca.u64 %rd11931, [%rd11929];
	}
	// end inline asm
	// begin inline asm
	{	
ld.global.ca.u64 %rd11933, [%rd11931];
	}
	// end inline asm
	// begin inline asm
	{	
ld.global.ca.u64 %rd11935, [%rd11933];
	}
	// end inline asm
	// begin inline asm
	{	
ld.global.ca.u64 %rd11937, [%rd11935];
	}
	// end inline asm
	// begin inline asm
	{	
ld.global.ca.u64 %rd11939, [%rd11937];
	}
	// end inline asm
	// begin inline asm
	{	
ld.global.ca.u64 %rd11941, [%rd11939];
	}
	// end inline asm
	// begin inline asm
	{	
ld.global.ca.u64 %rd11943, [%rd11941];
	}
	// end inline asm
	// begin inline asm
	{	
ld.global.ca.u64 %rd11945, [%rd11943];
	}
	// end inline asm
	// begin inline asm
	{	
ld.global.ca.u64 %rd11947, [%rd11945];
	}
	// end inline asm
	// begin inline asm
	{	
ld.global.ca.u64 %rd11949, [%rd11947];
	}
	// end inline asm
	// begin inline asm
	{	
ld.global.ca.u64 %rd11951, [%rd11949];
	}
	// end inline asm
	// begin inline asm
	{	
ld.global.ca.u64 %rd11953, [%rd11951];
	}
	// end inline asm
	// begin inline asm
	{	
ld.global.ca.u64 %rd11955, [%rd11953];
	}
	// end inline asm
	// begin inline asm
	{	
ld.global.ca.u64 %rd11957, [%rd11955];
	}
	// end inline asm
	// begin inline asm
	{	
ld.global.ca.u64 %rd11959, [%rd11957];
	}
	// end inline asm
	// begin inline asm
	{	
ld.global.ca.u64 %rd11961, [%rd11959];
	}
	// end inline asm
	// begin inline asm
	{	
ld.global.ca.u64 %rd11963, [%rd11961];
	}
	// end inline asm
	// begin inline asm
	{	
ld.global.ca.u64 %rd11965, [%rd11963];
	}
	// end inline asm
	// begin inline asm
	{	
ld.global.ca.u64 %rd11967, [%rd11965];
	}
	// end inline asm
	// begin inline asm
	{	
ld.global.ca.u64 %rd11969, [%rd11967];
	}
	// end inline asm
	// begin inline asm
	{	
ld.global.ca.u64 %rd11971, [%rd11969];
	}
	// end inline asm
	// begin inline asm
	{	
ld.global.ca.u64 %rd11973, [%rd11971];
	}
	// end inline asm
	// begin inline asm
	{	
ld.global.ca.u64 %rd11975, [%rd11973];
	}
	// end inline asm
	// begin inline asm
	{	
ld.global.ca.u64 %rd11977, [%rd11975];
	}
	// end inline asm
	// begin inline asm
	{	
ld.global.ca.u64 %rd11979, [%rd11977];
	}
	// end inline asm
	// begin inline asm
	{	
ld.global.ca.u64 %rd11981, [%rd11979];
	}
	// end inline asm
	// begin inline asm
	{	
ld.global.ca.u64 %rd11983, [%rd11981];
	}
	// end inline asm
	// begin inline asm
	{	
ld.global.ca.u64 %rd11985, [%rd11983];
	}
	// end inline asm
	// begin inline asm
	{	
ld.global.ca.u64 %rd11987, [%rd11985];
	}
	// end inline asm
	// begin inline asm
	{	
ld.global.ca.u64 %rd11989, [%rd11987];
	}
	// end inline asm
	// begin inline asm
	{	
ld.global.ca.u64 %rd11991, [%rd11989];
	}
	// end inline asm
	// begin inline asm
	{	
ld.global.ca.u64 %rd11993, [%rd11991];
	}
	// end inline asm
	// begin inline asm
	{	
ld.global.ca.u64 %rd11995, [%rd11993];
	}
	// end inline asm
	// begin inline asm
	{	
ld.global.ca.u64 %rd11997, [%rd11995];
	}
	// end inline asm
	// begin inline asm
	{	
ld.global.ca.u64 %rd11999, [%rd11997];
	}
	// end inline asm
	// begin inline asm
	{	
ld.global.ca.u64 %rd12001, [%rd11999];
	}
	// end inline asm
	// begin inline asm
	{	
ld.global.ca.u64 %rd12003, [%rd12001];
	}
	// end inline asm
	// begin inline asm
	{	
ld.global.ca.u64 %rd12005, [%rd12003];
	}
	// end inline asm
	// begin inline asm
	{	
ld.global.ca.u64 %rd12007, [%rd12005];
	}
	// end inline asm
	// begin inline asm
	{	
ld.global.ca.u64 %rd12009, [%rd12007];
	}
	// end inline asm
	// begin inline asm
	{	
ld.global.ca.u64 %rd12011, [%rd12009];
	}
	// end inline asm
	// begin inline asm
	{	
ld.global.ca.u64 %rd12013, [%rd12011];
	}
	// end inline asm
	// begin inline asm
	{	
ld.global.ca.u64 %rd12015, [%rd12013];
	}
	// end inline asm
	// begin inline asm
	{	
ld.global.ca.u64 %rd12017, [%rd12015];
	}
	// end inline asm
	// begin inline asm
	{	
ld.global.ca.u64 %rd12019, [%rd12017];
	}
	// end inline asm
	// begin inline asm
	{	
ld.global.ca.u64 %rd12021, [%rd12019];
	}
	// end inline asm
	// begin inline asm
	{	
ld.global.ca.u64 %rd12023, [%rd12021];
	}
	// end inline asm
	// begin inline asm
	{	
ld.global.ca.u64 %rd12025, [%rd12023];
	}
	// end inline asm
	// begin inline asm
	{	
ld.global.ca.u64 %rd12027, [%rd12025];
	}
	// end inline asm
	// begin inline asm
	{	
ld.global.ca.u64 %rd12029, [%rd12027];
	}
	// end inline asm
	// begin inline asm
	{	
ld.global.ca.u64 %rd12031, [%rd12029];
	}
	// end inline asm
	// begin inline asm
	{	
ld.global.ca.u64 %rd12033, [%rd12031];
	}
	// end inline asm
	// begin inline asm
	{	
ld.global.ca.u64 %rd12035, [%rd12033];
	}
	// end inline asm
	// begin inline asm
	{	
ld.global.ca.u64 %rd12037, [%rd12035];
	}
	// end inline asm
	// begin inline asm
	{	
ld.global.ca.u64 %rd12039, [%rd12037];
	}
	// end inline asm
	// begin inline asm
	{	
ld.global.ca.u64 %rd12041, [%rd12039];
	}
	// end inline asm
	// begin inline asm
	{	
ld.global.ca.u64 %rd12043, [%rd12041];
	}
	// end inline asm
	// begin inline asm
	{	
ld.global.ca.u64 %rd12045, [%rd12043];
	}
	// end inline asm
	// begin inline asm
	{	
ld.global.ca.u64 %rd12047, [%rd12045];
	}
	// end inline asm
	// begin inline asm
	{	
ld.global.ca.u64 %rd12049, [%rd12047];
	}
	// end inline asm
	// begin inline asm
	{	
ld.global.ca.u64 %rd12051, [%rd12049];
	}
	// end inline asm
	// begin inline asm
	{	
ld.global.ca.u64 %rd12053, [%rd12051];
	}
	// end inline asm
	// begin inline asm
	{	
ld.global.ca.u64 %rd12055, [%rd12053];
	}
	// end inline asm
	// begin inline asm
	{	
ld.global.ca.u64 %rd12057, [%rd12055];
	}
	// end inline asm
	// begin inline asm
	{	
ld.global.ca.u64 %rd12059, [%rd12057];
	}
	// end inline asm
	// begin inline asm
	{	
ld.global.ca.u64 %rd12061, [%rd12059];
	}
	// end inline asm
	// begin inline asm
	{	
ld.global.ca.u64 %rd12063, [%rd12061];
	}
	// end inline asm
	// begin inline asm
	{	
ld.global.ca.u64 %rd12065, [%rd12063];
	}
	// end inline asm
	// begin inline asm
	{	
ld.global.ca.u64 %rd12067, [%rd12065];
	}
	// end inline asm
	// begin inline asm
	{	
ld.global.ca.u64 %rd12069, [%rd12067];
	}
	// end inline asm
	// begin inline asm
	{	
ld.global.ca.u64 %rd12071, [%rd12069];
	}
	// end inline asm
	// begin inline asm
	{	
ld.global.ca.u64 %rd12073, [%rd12071];
	}
	// end inline asm
	// begin inline asm
	{	
ld.global.ca.u64 %rd12075, [%rd12073];
	}
	// end inline asm
	// begin inline asm
	{	
ld.global.ca.u64 %rd12077, [%rd12075];
	}
	// end inline asm
	// begin inline asm
	{	
ld.global.ca.u64 %rd12079, [%rd12077];
	}
	// end inline asm
	// begin inline asm
	{	
ld.global.ca.u64 %rd12081, [%rd12079];
	}
	// end inline asm
	// begin inline asm
	{	
ld.global.ca.u64 %rd12083, [%rd12081];
	}
	// end inline asm
	// begin inline asm
	{	
ld.global.ca.u64 %rd12085, [%rd12083];
	}
	// end inline asm
	// begin inline asm
	{	
ld.global.ca.u64 %rd12087, [%rd12085];
	}
	// end inline asm
	// begin inline asm
	{	
ld.global.ca.u64 %rd12089, [%rd12087];
	}
	// end inline asm
	// begin inline asm
	{	
ld.global.ca.u64 %rd12091, [%rd12089];
	}
	// end inline asm
	// begin inline asm
	{	
ld.global.ca.u64 %rd12093, [%rd12091];
	}
	// end inline asm
	// begin inline asm
	{	
ld.global.ca.u64 %rd12095, [%rd12093];
	}
	// end inline asm
	// begin inline asm
	{	
ld.global.ca.u64 %rd12097, [%rd12095];
	}
	// end inline asm
	// begin inline asm
	{	
ld.global.ca.u64 %rd12099, [%rd12097];
	}
	// end inline asm
	// begin inline asm
	{	
ld.global.ca.u64 %rd12101, [%rd12099];
	}
	// end inline asm
	// begin inline asm
	{	
ld.global.ca.u64 %rd12103, [%rd12101];
	}
	// end inline asm
	// begin inline asm
	{	
ld.global.ca.u64 %rd12105, [%rd12103];
	}
	// end inline asm
	// begin inline asm
	{	
ld.global.ca.u64 %rd12107, [%rd12105];
	}
	// end inline asm
	// begin inline asm
	{	
ld.global.ca.u64 %rd12109, [%rd12107];
	}
	// end inline asm
	// begin inline asm
	{	
ld.global.ca.u64 %rd12111, [%rd12109];
	}
	// end inline asm
	// begin inline asm
	{	
ld.global.ca.u64 %rd12113, [%rd12111];
	}
	// end inline asm
	// begin inline asm
	{	
ld.global.ca.u64 %rd12115, [%rd12113];
	}
	// end inline asm
	// begin inline asm
	{	
ld.global.ca.u64 %rd12117, [%rd12115];
	}
	// end inline asm
	// begin inline asm
	{	
ld.global.ca.u64 %rd12119, [%rd12117];
	}
	// end inline asm
	// begin inline asm
	{	
ld.global.ca.u64 %rd12121, [%rd12119];
	}
	// end inline asm
	// begin inline asm
	{	
ld.global.ca.u64 %rd12123, [%rd12121];
	}
	// end inline asm
	// begin inline asm
	{	
ld.global.ca.u64 %rd12125, [%rd12123];
	}
	// end inline asm
	// begin inline asm
	{	
ld.global.ca.u64 %rd12127, [%rd12125];
	}
	// end inline asm
	// begin inline asm
	{	
ld.global.ca.u64 %rd12129, [%rd12127];
	}
	// end inline asm
	// begin inline asm
	{	
ld.global.ca.u64 %rd12131, [%rd12129];
	}
	// end inline asm
	// begin inline asm
	{	
ld.global.ca.u64 %rd12133, [%rd12131];
	}
	// end inline asm
	// begin inline asm
	{	
ld.global.ca.u64 %rd12135, [%rd12133];
	}
	// end inline asm
	// begin inline asm
	{	
ld.global.ca.u64 %rd12137, [%rd12135];
	}
	// end inline asm
	// begin inline asm
	{	
ld.global.ca.u64 %rd12139, [%rd12137];
	}
	// end inline asm
	// begin inline asm
	{	
ld.global.ca.u64 %rd12141, [%rd12139];
	}
	// end inline asm
	// begin inline asm
	{	
ld.global.ca.u64 %rd12143, [%rd12141];
	}
	// end inline asm
	// begin inline asm
	{	
ld.global.ca.u64 %rd12145, [%rd12143];
	}
	// end inline asm
	// begin inline asm
	{	
ld.global.ca.u64 %rd12147, [%rd12145];
	}
	// end inline asm
	// begin inline asm
	{	
ld.global.ca.u64 %rd12149, [%rd12147];
	}
	// end inline asm
	// begin inline asm
	{	
ld.global.ca.u64 %rd12151, [%rd12149];
	}
	// end inline asm
	// begin inline asm
	{	
ld.global.ca.u64 %rd12153, [%rd12151];
	}
	// end inline asm
	// begin inline asm
	{	
ld.global.ca.u64 %rd12155, [%rd12153];
	}
	// end inline asm
	// begin inline asm
	{	
ld.global.ca.u64 %rd12157, [%rd12155];
	}
	// end inline asm
	// begin inline asm
	{	
ld.global.ca.u64 %rd12159, [%rd12157];
	}
	// end inline asm
	// begin inline asm
	{	
ld.global.ca.u64 %rd12161, [%rd12159];
	}
	// end inline asm
	// begin inline asm
	{	
ld.global.ca.u64 %rd12163, [%rd12161];
	}
	// end inline asm
	// begin inline asm
	{	
ld.global.ca.u64 %rd12165, [%rd12163];
	}
	// end inline asm
	// begin inline asm
	{	
ld.global.ca.u64 %rd12167, [%rd12165];
	}
	// end inline asm
	// begin inline asm
	{	
ld.global.ca.u64 %rd12169, [%rd12167];
	}
	// end inline asm
	// begin inline asm
	{	
ld.global.ca.u64 %rd12171, [%rd12169];
	}
	// end inline asm
	// begin inline asm
	{	
ld.global.ca.u64 %rd12173, [%rd12171];
	}
	// end inline asm
	// begin inline asm
	{	
ld.global.ca.u64 %rd12175, [%rd12173];
	}
	// end inline asm
	// begin inline asm
	{	
ld.global.ca.u64 %rd12177, [%rd12175];
	}
	// end inline asm
	// begin inline asm
	{	
ld.global.ca.u64 %rd12179, [%rd12177];
	}
	// end inline asm
	// begin inline asm
	{	
ld.global.ca.u64 %rd12181, [%rd12179];
	}
	// end inline asm
	// begin inline asm
	{	
ld.global.ca.u64 %rd12183, [%rd12181];
	}
	// end inline asm
	// begin inline asm
	{	
ld.global.ca.u64 %rd12185, [%rd12183];
	}
	// end inline asm
	// begin inline asm
	{	
ld.global.ca.u64 %rd12187, [%rd12185];
	}
	// end inline asm
	// begin inline asm
	{	
ld.global.ca.u64 %rd12189, [%rd12187];
	}
	// end inline asm
	// begin inline asm
	{	
ld.global.ca.u64 %rd12191, [%rd12189];
	}
	// end inline asm
	// begin inline asm
	{	
ld.global.ca.u64 %rd12193, [%rd12191];
	}
	// end inline asm
	// begin inline asm
	{	
ld.global.ca.u64 %rd12195, [%rd12193];
	}
	// end inline asm
	// begin inline asm
	{	
ld.global.ca.u64 %rd12197, [%rd12195];
	}
	// end inline asm
	// begin inline asm
	{	
ld.global.ca.u64 %rd12199, [%rd12197];
	}
	// end inline asm
	// begin inline asm
	{	
ld.global.ca.u64 %rd12201, [%rd12199];
	}
	// end inline asm
	// begin inline asm
	{	
ld.global.ca.u64 %rd12203, [%rd12201];
	}
	// end inline asm
	// begin inline asm
	{	
ld.global.ca.u64 %rd12205, [%rd12203];
	}
	// end inline asm
	// begin inline asm
	{	
ld.global.ca.u64 %rd12207, [%rd12205];
	}
	// end inline asm
	// begin inline asm
	{	
ld.global.ca.u64 %rd12209, [%rd12207];
	}
	// end inline asm
	// begin inline asm
	{	
ld.global.ca.u64 %rd12211, [%rd12209];
	}
	// end inline asm
	// begin inline asm
	{	
ld.global.ca.u64 %rd12213, [%rd12211];
	}
	// end inline asm
	// begin inline asm
	{	
ld.global.ca.u64 %rd12215, [%rd12213];
	}
	// end inline asm
	// begin inline asm
	{	
ld.global.ca.u64 %rd12217, [%rd12215];
	}
	// end inline asm
	// begin inline asm
	{	
ld.global.ca.u64 %rd12219, [%rd12217];
	}
	// end inline asm
	// begin inline asm
	{	
ld.global.ca.u64 %rd12221, [%rd12219];
	}
	// end inline asm
	// begin inline asm
	{	
ld.global.ca.u64 %rd12223, [%rd12221];
	}
	// end inline asm
	// begin inline asm
	{	
ld.global.ca.u64 %rd12225, [%rd12223];
	}
	// end inline asm
	// begin inline asm
	{	
ld.global.ca.u64 %rd12227, [%rd12225];
	}
	// end inline asm
	// begin inline asm
	{	
ld.global.ca.u64 %rd12229, [%rd12227];
	}
	// end inline asm
	// begin inline asm
	{	
ld.global.ca.u64 %rd12231, [%rd12229];
	}
	// end inline asm
	// begin inline asm
	{	
ld.global.ca.u64 %rd12233, [%rd12231];
	}
	// end inline asm
	// begin inline asm
	{	
ld.global.ca.u64 %rd12235, [%rd12233];
	}
	// end inline asm
	// begin inline asm
	{	
ld.global.ca.u64 %rd12237, [%rd12235];
	}
	// end inline asm
	// begin inline asm
	{	
ld.global.ca.u64 %rd12239, [%rd12237];
	}
	// end inline asm
	// begin inline asm
	{	
ld.global.ca.u64 %rd12241, [%rd12239];
	}
	// end inline asm
	// begin inline asm
	{	
ld.global.ca.u64 %rd12243, [%rd12241];
	}
	// end inline asm
	// begin inline asm
	{	
ld.global.ca.u64 %rd12245, [%rd12243];
	}
	// end inline asm
	// begin inline asm
	{	
ld.global.ca.u64 %rd12247, [%rd12245];
	}
	// end inline asm
	// begin inline asm
	{	
ld.global.ca.u64 %rd12249, [%rd12247];
	}
	// end inline asm
	// begin inline asm
	{	
ld.global.ca.u64 %rd12251, [%rd12249];
	}
	// end inline asm
	// begin inline asm
	{	
ld.global.ca.u64 %rd12253, [%rd12251];
	}
	// end inline asm
	// begin inline asm
	{	
ld.global.ca.u64 %rd12255, [%rd12253];
	}
	// end inline asm
	// begin inline asm
	{	
ld.global.ca.u64 %rd12257, [%rd12255];
	}
	// end inline asm
	// begin inline asm
	{	
ld.global.ca.u64 %rd12259, [%rd12257];
	}
	// end inline asm
	// begin inline asm
	{	
ld.global.ca.u64 %rd12261, [%rd12259];
	}
	// end inline asm
	// begin inline asm
	{	
ld.global.ca.u64 %rd12263, [%rd12261];
	}
	// end inline asm
	// begin inline asm
	{	
ld.global.ca.u64 %rd12265, [%rd12263];
	}
	// end inline asm
	// begin inline asm
	{	
ld.global.ca.u64 %rd12267, [%rd12265];
	}
	// end inline asm
	// begin inline asm
	{	
ld.global.ca.u64 %rd12269, [%rd12267];
	}
	// end inline asm
	// begin inline asm
	{	
ld.global.ca.u64 %rd12271, [%rd12269];
	}
	// end inline asm
	// begin inline asm
	{	
ld.global.ca.u64 %rd12273, [%rd12271];
	}
	// end inline asm
	// begin inline asm
	{	
ld.global.ca.u64 %rd12275, [%rd12273];
	}
	// end inline asm
	// begin inline asm
	{	
ld.global.ca.u64 %rd12277, [%rd12275];
	}
	// end inline asm
	// begin inline asm
	{	
ld.global.ca.u64 %rd12279, [%rd12277];
	}
	// end inline asm
	// begin inline asm
	{	
ld.global.ca.u64 %rd12281, [%rd12279];
	}
	// end inline asm
	// begin inline asm
	{	
ld.global.ca.u64 %rd12283, [%rd12281];
	}
	// end inline asm
	// begin inline asm
	{	
ld.global.ca.u64 %rd12285, [%rd12283];
	}
	// end inline asm
	// begin inline asm
	{	
ld.global.ca.u64 %rd12287, [%rd12285];
	}
	// end inline asm
	// begin inline asm
	{	
ld.global.ca.u64 %rd12289, [%rd12287];
	}
	// end inline asm
	// begin inline asm
	{	
ld.global.ca.u64 %rd12291, [%rd12289];
	}
	// end inline asm
	// begin inline asm
	{	
ld.global.ca.u64 %rd12293, [%rd12291];
	}
	// end inline asm
	// begin inline asm
	{	
ld.global.ca.u64 %rd12295, [%rd12293];
	}
	// end inline asm
	// begin inline asm
	{	
ld.global.ca.u64 %rd12297, [%rd12295];
	}
	// end inline asm
	// begin inline asm
	{	
ld.global.ca.u64 %rd12299, [%rd12297];
	}
	// end inline asm
	// begin inline asm
	{	
ld.global.ca.u64 %rd12301, [%rd12299];
	}
	// end inline asm
	// begin inline asm
	{	
ld.global.ca.u64 %rd12303, [%rd12301];
	}
	// end inline asm
	// begin inline asm
	{	
ld.global.ca.u64 %rd12305, [%rd12303];
	}
	// end inline asm
	// begin inline asm
	{	
ld.global.ca.u64 %rd12307, [%rd12305];
	}
	// end inline asm
	// begin inline asm
	{	
ld.global.ca.u64 %rd12309, [%rd12307];
	}
	// end inline asm
	// begin inline asm
	{	
ld.global.ca.u64 %rd12311, [%rd12309];
	}
	// end inline asm
	// begin inline asm
	{	
ld.global.ca.u64 %rd12313, [%rd12311];
	}
	// end inline asm
	// begin inline asm
	{	
ld.global.ca.u64 %rd12315, [%rd12313];
	}
	// end inline asm
	// begin inline asm
	{	
ld.global.ca.u64 %rd12317, [%rd12315];
	}
	// end inline asm
	// begin inline asm
	{	
ld.global.ca.u64 %rd12319, [%rd12317];
	}
	// end inline asm
	// begin inline asm
	{	
ld.global.ca.u64 %rd12321, [%rd12319];
	}
	// end inline asm
	// begin inline asm
	{	
ld.global.ca.u64 %rd12323, [%rd12321];
	}
	// end inline asm
	// begin inline asm
	{	
ld.global.ca.u64 %rd12325, [%rd12323];
	}
	// end inline asm
	// begin inline asm
	{	
ld.global.ca.u64 %rd12327, [%rd12325];
	}
	// end inline asm
	// begin inline asm
	{	
ld.global.ca.u64 %rd12329, [%rd12327];
	}
	// end inline asm
	// begin inline asm
	{	
ld.global.ca.u64 %rd12331, [%rd12329];
	}
	// end inline asm
	// begin inline asm
	{	
ld.global.ca.u64 %rd12333, [%rd12331];
	}
	// end inline asm
	// begin inline asm
	{	
ld.global.ca.u64 %rd12335, [%rd12333];
	}
	// end inline asm
	// begin inline asm
	{	
ld.global.ca.u64 %rd12337, [%rd12335];
	}
	// end inline asm
	// begin inline asm
	{	
ld.global.ca.u64 %rd12339, [%rd12337];
	}
	// end inline asm
	// begin inline asm
	{	
ld.global.ca.u64 %rd12341, [%rd12339];
	}
	// end inline asm
	// begin inline asm
	{	
ld.global.ca.u64 %rd12343, [%rd12341];
	}
	// end inline asm
	// begin inline asm
	{	
ld.global.ca.u64 %rd12345, [%rd12343];
	}
	// end inline asm
	// begin inline asm
	{	
ld.global.ca.u64 %rd12347, [%rd12345];
	}
	// end inline asm
	// begin inline asm
	{	
ld.global.ca.u64 %rd12349, [%rd12347];
	}
	// end inline asm
	// begin inline asm
	{	
ld.global.ca.u64 %rd12351, [%rd12349];
	}
	// end inline asm
	// begin inline asm
	{	
ld.global.ca.u64 %rd12353, [%rd12351];
	}
	// end inline asm
	// begin inline asm
	{	
ld.global.ca.u64 %rd12355, [%rd12353];
	}
	// end inline asm
	// begin inline asm
	{	
ld.global.ca.u64 %rd12357, [%rd12355];
	}
	// end inline asm
	// begin inline asm
	{	
ld.global.ca.u64 %rd12359, [%rd12357];
	}
	// end inline asm
	// begin inline asm
	{	
ld.global.ca.u64 %rd12361, [%rd12359];
	}
	// end inline asm
	// begin inline asm
	{	
ld.global.ca.u64 %rd12363, [%rd12361];
	}
	// end inline asm
	// begin inline asm
	{	
ld.global.ca.u64 %rd12365, [%rd12363];
	}
	// end inline asm
	// begin inline asm
	{	
ld.global.ca.u64 %rd12367, [%rd12365];
	}
	// end inline asm
	// begin inline asm
	{	
ld.global.ca.u64 %rd12369, [%rd12367];
	}
	// end inline asm
	// begin inline asm
	{	
ld.global.ca.u64 %rd12371, [%rd12369];
	}
	// end inline asm
	// begin inline asm
	{	
ld.global.ca.u64 %rd12373, [%rd12371];
	}
	// end inline asm
	// begin inline asm
	{	
ld.global.ca.u64 %rd12375, [%rd12373];
	}
	// end inline asm
	// begin inline asm
	{	
ld.global.ca.u64 %rd12377, [%rd12375];
	}
	// end inline asm
	// begin inline asm
	{	
ld.global.ca.u64 %rd12379, [%rd12377];
	}
	// end inline asm
	// begin inline asm
	{	
ld.global.ca.u64 %rd12381, [%rd12379];
	}
	// end inline asm
	// begin inline asm
	{	
ld.global.ca.u64 %rd12383, [%rd12381];
	}
	// end inline asm
	// begin inline asm
	{	
ld.global.ca.u64 %rd12385, [%rd12383];
	}
	// end inline asm
	// begin inline asm
	{	
ld.global.ca.u64 %rd12387, [%rd12385];
	}
	// end inline asm
	// begin inline asm
	{	
ld.global.ca.u64 %rd12389, [%rd12387];
	}
	// end inline asm
	// begin inline asm
	{	
ld.global.ca.u64 %rd12391, [%rd12389];
	}
	// end inline asm
	// begin inline asm
	{	
ld.global.ca.u64 %rd12393, [%rd12391];
	}
	// end inline asm
	// begin inline asm
	{	
ld.global.ca.u64 %rd12395, [%rd12393];
	}
	// end inline asm
	// begin inline asm
	{	
ld.global.ca.u64 %rd12397, [%rd12395];
	}
	// end inline asm
	// begin inline asm
	{	
ld.global.ca.u64 %rd12399, [%rd12397];
	}
	// end inline asm
	// begin inline asm
	{	
ld.global.ca.u64 %rd12401, [%rd12399];
	}
	// end inline asm
	// begin inline asm
	{	
ld.global.ca.u64 %rd12403, [%rd12401];
	}
	// end inline asm
	// begin inline asm
	{	
ld.global.ca.u64 %rd12405, [%rd12403];
	}
	// end inline asm
	// begin inline asm
	{	
ld.global.ca.u64 %rd12407, [%rd12405];
	}
	// end inline asm
	// begin inline asm
	{	
ld.global.ca.u64 %rd12409, [%rd12407];
	}
	// end inline asm
	// begin inline asm
	{	
ld.global.ca.u64 %rd12411, [%rd12409];
	}
	// end inline asm
	// begin inline asm
	{	
ld.global.ca.u64 %rd12413, [%rd12411];
	}
	// end inline asm
	// begin inline asm
	{	
ld.global.ca.u64 %rd12415, [%rd12413];
	}
	// end inline asm
	// begin inline asm
	{	
ld.global.ca.u64 %rd12417, [%rd12415];
	}
	// end inline asm
	// begin inline asm
	{	
ld.global.ca.u64 %rd12419, [%rd12417];
	}
	// end inline asm
	// begin inline asm
	{	
ld.global.ca.u64 %rd12421, [%rd12419];
	}
	// end inline asm
	// begin inline asm
	{	
ld.global.ca.u64 %rd12423, [%rd12421];
	}
	// end inline asm
	// begin inline asm
	{	
ld.global.ca.u64 %rd12425, [%rd12423];
	}
	// end inline asm
	// begin inline asm
	{	
ld.global.ca.u64 %rd12427, [%rd12425];
	}
	// end inline asm
	// begin inline asm
	{	
ld.global.ca.u64 %rd12429, [%rd12427];
	}
	// end inline asm
	// begin inline asm
	{	
ld.global.ca.u64 %rd12431, [%rd12429];
	}
	// end inline asm
	// begin inline asm
	{	
ld.global.ca.u64 %rd12433, [%rd12431];
	}
	// end inline asm
	// begin inline asm
	{	
ld.global.ca.u64 %rd12435, [%rd12433];
	}
	// end inline asm
	// begin inline asm
	{	
ld.global.ca.u64 %rd12437, [%rd12435];
	}
	// end inline asm
	// begin inline asm
	{	
ld.global.ca.u64 %rd12439, [%rd12437];
	}
	// end inline asm
	// begin inline asm
	{	
ld.global.ca.u64 %rd12441, [%rd12439];
	}
	// end inline asm
	// begin inline asm
	{	
ld.global.ca.u64 %rd12443, [%rd12441];
	}
	// end inline asm
	// begin inline asm
	{	
ld.global.ca.u64 %rd12445, [%rd12443];
	}
	// end inline asm
	// begin inline asm
	{	
ld.global.ca.u64 %rd12447, [%rd12445];
	}
	// end inline asm
	// begin inline asm
	{	
ld.global.ca.u64 %rd12449, [%rd12447];
	}
	// end inline asm
	// begin inline asm
	{	
ld.global.ca.u64 %rd12451, [%rd12449];
	}
	// end inline asm
	// begin inline asm
	{	
ld.global.ca.u64 %rd12453, [%rd12451];
	}
	// end inline asm
	// begin inline asm
	{	
ld.global.ca.u64 %rd12455, [%rd12453];
	}
	// end inline asm
	// begin inline asm
	{	
ld.global.ca.u64 %rd12457, [%rd12455];
	}
	// end inline asm
	// begin inline asm
	{	
ld.global.ca.u64 %rd12459, [%rd12457];
	}
	// end inline asm
	// begin inline asm
	{	
ld.global.ca.u64 %rd12461, [%rd12459];
	}
	// end inline asm
	// begin inline asm
	{	
ld.global.ca.u64 %rd12463, [%rd12461];
	}
	// end inline asm
	// begin inline asm
	{	
ld.global.ca.u64 %rd12465, [%rd12463];
	}
	// end inline asm
	// begin inline asm
	{	
ld.global.ca.u64 %rd12467, [%rd12465];
	}
	// end inline asm
	// begin inline asm
	{	
ld.global.ca.u64 %rd12469, [%rd12467];
	}
	// end inline asm
	// begin inline asm
	{	
ld.global.ca.u64 %rd12471, [%rd12469];
	}
	// end inline asm
	// begin inline asm
	{	
ld.global.ca.u64 %rd12473, [%rd12471];
	}
	// end inline asm
	// begin inline asm
	{	
ld.global.ca.u64 %rd12475, [%rd12473];
	}
	// end inline asm
	// begin inline asm
	{	
ld.global.ca.u64 %rd12477, [%rd12475];
	}
	// end inline asm
	// begin inline asm
	{	
ld.global.ca.u64 %rd12479, [%rd12477];
	}
	// end inline asm
	// begin inline asm
	{	
ld.global.ca.u64 %rd12481, [%rd12479];
	}
	// end inline asm
	// begin inline asm
	{	
ld.global.ca.u64 %rd12483, [%rd12481];
	}
	// end inline asm
	// begin inline asm
	{	
ld.global.ca.u64 %rd12485, [%rd12483];
	}
	// end inline asm
	// begin inline asm
	{	
ld.global.ca.u64 %rd12487, [%rd12485];
	}
	// end inline asm
	// begin inline asm
	{	
ld.global.ca.u64 %rd12489, [%rd12487];
	}
	// end inline asm
	// begin inline asm
	{	
ld.global.ca.u64 %rd12491, [%rd12489];
	}
	// end inline asm
	// begin inline asm
	{	
ld.global.ca.u64 %rd12493, [%rd12491];
	}
	// end inline asm
	// begin inline asm
	{	
ld.global.ca.u64 %rd12495, [%rd12493];
	}
	// end inline asm
	// begin inline asm
	{	
ld.global.ca.u64 %rd12497, [%rd12495];
	}
	// end inline asm
	// begin inline asm
	{	
ld.global.ca.u64 %rd12499, [%rd12497];
	}
	// end inline asm
	// begin inline asm
	{	
ld.global.ca.u64 %rd12501, [%rd12499];
	}
	// end inline asm
	// begin inline asm
	{	
ld.global.ca.u64 %rd12503, [%rd12501];
	}
	// end inline asm
	// begin inline asm
	{	
ld.global.ca.u64 %rd12505, [%rd12503];
	}
	// end inline asm
	// begin inline asm
	{	
ld.global.ca.u64 %rd12507, [%rd12505];
	}
	// end inline asm
	// begin inline asm
	{	
ld.global.ca.u64 %rd12509, [%rd12507];
	}
	// end inline asm
	// begin inline asm
	{	
ld.global.ca.u64 %rd12511, [%rd12509];
	}
	// end inline asm
	// begin inline asm
	{	
ld.global.ca.u64 %rd12513, [%rd12511];
	}
	// end inline asm
	// begin inline asm
	{	
ld.global.ca.u64 %rd12515, [%rd12513];
	}
	// end inline asm
	// begin inline asm
	{	
ld.global.ca.u64 %rd12517, [%rd12515];
	}
	// end inline asm
	// begin inline asm
	{	
ld.global.ca.u64 %rd12519, [%rd12517];
	}
	// end inline asm
	// begin inline asm
	{	
ld.global.ca.u64 %rd12521, [%rd12519];
	}
	// end inline asm
	// begin inline asm
	{	
ld.global.ca.u64 %rd12523, [%rd12521];
	}
	// end inline asm
	// begin inline asm
	{	
ld.global.ca.u64 %rd12525, [%rd12523];
	}
	// end inline asm
	// begin inline asm
	{	
ld.global.ca.u64 %rd12527, [%rd12525];
	}
	// end inline asm
	// begin inline asm
	{	
ld.global.ca.u64 %rd12529, [%rd12527];
	}
	// end inline asm
	// begin inline asm
	{	
ld.global.ca.u64 %rd12531, [%rd12529];
	}
	// end inline asm
	// begin inline asm
	{	
ld.global.ca.u64 %rd12533, [%rd12531];
	}
	// end inline asm
	// begin inline asm
	{	
ld.global.ca.u64 %rd12535, [%rd12533];
	}
	// end inline asm
	// begin inline asm
	{	
ld.global.ca.u64 %rd12537, [%rd12535];
	}
	// end inline asm
	// begin inline asm
	{	
ld.global.ca.u64 %rd12539, [%rd12537];
	}
	// end inline asm
	// begin inline asm
	{	
ld.global.ca.u64 %rd12541, [%rd12539];
	}
	// end inline asm
	// begin inline asm
	{	
ld.global.ca.u64 %rd12543, [%rd12541];
	}
	// end inline asm
	// begin inline asm
	{	
ld.global.ca.u64 %rd12545, [%rd12543];
	}
	// end inline asm
	// begin inline asm
	{	
ld.global.ca.u64 %rd12547, [%rd12545];
	}
	// end inline asm
	// begin inline asm
	{	
ld.global.ca.u64 %rd12549, [%rd12547];
	}
	// end inline asm
	// begin inline asm
	{	
ld.global.ca.u64 %rd12551, [%rd12549];
	}
	// end inline asm
	// begin inline asm
	{	
ld.global.ca.u64 %rd12553, [%rd12551];
	}
	// end inline asm
	// begin inline asm
	{	
ld.global.ca.u64 %rd12555, [%rd12553];
	}
	// end inline asm
	// begin inline asm
	{	
ld.global.ca.u64 %rd12557, [%rd12555];
	}
	// end inline asm
	// begin inline asm
	{	
ld.global.ca.u64 %rd12559, [%rd12557];
	}
	// end inline asm
	// begin inline asm
	{	
ld.global.ca.u64 %rd12561, [%rd12559];
	}
	// end inline asm
	// begin inline asm
	{	
ld.global.ca.u64 %rd12563, [%rd12561];
	}
	// end inline asm
	// begin inline asm
	{	
ld.global.ca.u64 %rd12565, [%rd12563];
	}
	// end inline asm
	// begin inline asm
	{	
ld.global.ca.u64 %rd12567, [%rd12565];
	}
	// end inline asm
	// begin inline asm
	{	
ld.global.ca.u64 %rd12569, [%rd12567];
	}
	// end inline asm
	// begin inline asm
	{	
ld.global.ca.u64 %rd12571, [%rd12569];
	}
	// end inline asm
	// begin inline asm
	{	
ld.global.ca.u64 %rd12573, [%rd12571];
	}
	// end inline asm
	// begin inline asm
	{	
ld.global.ca.u64 %rd12575, [%rd12573];
	}
	// end inline asm
	// begin inline asm
	{	
ld.global.ca.u64 %rd12577, [%rd12575];
	}
	// end inline asm
	// begin inline asm
	{	
ld.global.ca.u64 %rd12579, [%rd12577];
	}
	// end inline asm
	// begin inline asm
	{	
ld.global.ca.u64 %rd12581, [%rd12579];
	}
	// end inline asm
	// begin inline asm
	{	
ld.global.ca.u64 %rd12583, [%rd12581];
	}
	// end inline asm
	// begin inline asm
	{	
ld.global.ca.u64 %rd12585, [%rd12583];
	}
	// end inline asm
	// begin inline asm
	{	
ld.global.ca.u64 %rd12587, [%rd12585];
	}
	// end inline asm
	// begin inline asm
	{	
ld.global.ca.u64 %rd12589, [%rd12587];
	}
	// end inline asm
	// begin inline asm
	{	
ld.global.ca.u64 %rd12591, [%rd12589];
	}
	// end inline asm
	// begin inline asm
	{	
ld.global.ca.u64 %rd12593, [%rd12591];
	}
	// end inline asm
	// begin inline asm
	{	
ld.global.ca.u64 %rd12595, [%rd12593];
	}
	// end inline asm
	// begin inline asm
	{	
ld.global.ca.u64 %rd12597, [%rd12595];
	}
	// end inline asm
	// begin inline asm
	{	
ld.global.ca.u64 %rd12599, [%rd12597];
	}
	// end inline asm
	// begin inline asm
	{	
ld.global.ca.u64 %rd12601, [%rd12599];
	}
	// end inline asm
	// begin inline asm
	{	
ld.global.ca.u64 %rd12603, [%rd12601];
	}
	// end inline asm
	// begin inline asm
	{	
ld.global.ca.u64 %rd12605, [%rd12603];
	}
	// end inline asm
	// begin inline asm
	{	
ld.global.ca.u64 %rd12607, [%rd12605];
	}
	// end inline asm
	// begin inline asm
	{	
ld.global.ca.u64 %rd12609, [%rd12607];
	}
	// end inline asm
	// begin inline asm
	{	
ld.global.ca.u64 %rd12611, [%rd12609];
	}
	// end inline asm
	// begin inline asm
	{	
ld.global.ca.u64 %rd12613, [%rd12611];
	}
	// end inline asm
	// begin inline asm
	{	
ld.global.ca.u64 %rd12615, [%rd12613];
	}
	// end inline asm
	// begin inline asm
	{	
ld.global.ca.u64 %rd12617, [%rd12615];
	}
	// end inline asm
	// begin inline asm
	{	
ld.global.ca.u64 %rd12619, [%rd12617];
	}
	// end inline asm
	// begin inline asm
	{	
ld.global.ca.u64 %rd12621, [%rd12619];
	}
	// end inline asm
	// begin inline asm
	{	
ld.global.ca.u64 %rd12623, [%rd12621];
	}
	// end inline asm
	// begin inline asm
	{	
ld.global.ca.u64 %rd12625, [%rd12623];
	}
	// end inline asm
	// begin inline asm
	{	
ld.global.ca.u64 %rd12627, [%rd12625];
	}
	// end inline asm
	// begin inline asm
	{	
ld.global.ca.u64 %rd12629, [%rd12627];
	}
	// end inline asm
	// begin inline asm
	{	
ld.global.ca.u64 %rd12631, [%rd12629];
	}
	// end inline asm
	// begin inline asm
	{	
ld.global.ca.u64 %rd12633, [%rd12631];
	}
	// end inline asm
	// begin inline asm
	{	
ld.global.ca.u64 %rd12635, [%rd12633];
	}
	// end inline asm
	// begin inline asm
	{	
ld.global.ca.u64 %rd12637, [%rd12635];
	}
	// end inline asm
	// begin inline asm
	{	
ld.global.ca.u64 %rd12639, [%rd12637];
	}
	// end inline asm
	// begin inline asm
	{	
ld.global.ca.u64 %rd12641, [%rd12639];
	}
	// end inline asm
	// begin inline asm
	{	
ld.global.ca.u64 %rd12643, [%rd12641];
	}
	// end inline asm
	// begin inline asm
	{	
ld.global.ca.u64 %rd12645, [%rd12643];
	}
	// end inline asm
	// begin inline asm
	{	
ld.global.ca.u64 %rd12647, [%rd12645];
	}
	// end inline asm
	// begin inline asm
	{	
ld.global.ca.u64 %rd12649, [%rd12647];
	}
	// end inline asm
	// begin inline asm
	{	
ld.global.ca.u64 %rd12651, [%rd12649];
	}
	// end inline asm
	// begin inline asm
	{	
ld.global.ca.u64 %rd12653, [%rd12651];
	}
	// end inline asm
	// begin inline asm
	{	
ld.global.ca.u64 %rd12655, [%rd12653];
	}
	// end inline asm
	// begin inline asm
	{	
ld.global.ca.u64 %rd12657, [%rd12655];
	}
	// end inline asm
	// begin inline asm
	{	
ld.global.ca.u64 %rd12659, [%rd12657];
	}
	// end inline asm
	// begin inline asm
	{	
ld.global.ca.u64 %rd12661, [%rd12659];
	}
	// end inline asm
	// begin inline asm
	{	
ld.global.ca.u64 %rd12663, [%rd12661];
	}
	// end inline asm
	// begin inline asm
	{	
ld.global.ca.u64 %rd12665, [%rd12663];
	}
	// end inline asm
	// begin inline asm
	{	
ld.global.ca.u64 %rd12667, [%rd12665];
	}
	// end inline asm
	// begin inline asm
	{	
ld.global.ca.u64 %rd12669, [%rd12667];
	}
	// end inline asm
	// begin inline asm
	{	
ld.global.ca.u64 %rd12671, [%rd12669];
	}
	// end inline asm
	// begin inline asm
	{	
ld.global.ca.u64 %rd12673, [%rd12671];
	}
	// end inline asm
	// begin inline asm
	{	
ld.global.ca.u64 %rd12675, [%rd12673];
	}
	// end inline asm
	// begin inline asm
	{	
ld.global.ca.u64 %rd12677, [%rd12675];
	}
	// end inline asm
	// begin inline asm
	{	
ld.global.ca.u64 %rd12679, [%rd12677];
	}
	// end inline asm
	// begin inline asm
	{	
ld.global.ca.u64 %rd12681, [%rd12679];
	}
	// end inline asm
	// begin inline asm
	{	
ld.global.ca.u64 %rd12683, [%rd12681];
	}
	// end inline asm
	// begin inline asm
	{	
ld.global.ca.u64 %rd12685, [%rd12683];
	}
	// end inline asm
	// begin inline asm
	{	
ld.global.ca.u64 %rd12687, [%rd12685];
	}
	// end inline asm
	// begin inline asm
	{	
ld.global.ca.u64 %rd12689, [%rd12687];
	}
	// end inline asm
	// begin inline asm
	{	
ld.global.ca.u64 %rd12691, [%rd12689];
	}
	// end inline asm
	// begin inline asm
	{	
ld.global.ca.u64 %rd12693, [%rd12691];
	}
	// end inline asm
	// begin inline asm
	{	
ld.global.ca.u64 %rd12695, [%rd12693];
	}
	// end inline asm
	// begin inline asm
	{	
ld.global.ca.u64 %rd12697, [%rd12695];
	}
	// end inline asm
	// begin inline asm
	{	
ld.global.ca.u64 %rd12699, [%rd12697];
	}
	// end inline asm
	// begin inline asm
	{	
ld.global.ca.u64 %rd12701, [%rd12699];
	}
	// end inline asm
	// begin inline asm
	{	
ld.global.ca.u64 %rd12703, [%rd12701];
	}
	// end inline asm
	// begin inline asm
	{	
ld.global.ca.u64 %rd12705, [%rd12703];
	}
	// end inline asm
	// begin inline asm
	{	
ld.global.ca.u64 %rd12707, [%rd12705];
	}
	// end inline asm
	// begin inline asm
	{	
ld.global.ca.u64 %rd12709, [%rd12707];
	}
	// end inline asm
	// begin inline asm
	{	
ld.global.ca.u64 %rd12711, [%rd12709];
	}
	// end inline asm
	// begin inline asm
	{	
ld.global.ca.u64 %rd12713, [%rd12711];
	}
	// end inline asm
	// begin inline asm
	{	
ld.global.ca.u64 %rd12715, [%rd12713];
	}
	// end inline asm
	// begin inline asm
	{	
ld.global.ca.u64 %rd12717, [%rd12715];
	}
	// end inline asm
	// begin inline asm
	{	
ld.global.ca.u64 %rd12719, [%rd12717];
	}
	// end inline asm
	// begin inline asm
	{	
ld.global.ca.u64 %rd12721, [%rd12719];
	}
	// end inline asm
	// begin inline asm
	{	
ld.global.ca.u64 %rd12723, [%rd12721];
	}
	// end inline asm
	// begin inline asm
	{	
ld.global.ca.u64 %rd12725, [%rd12723];
	}
	// end inline asm
	// begin inline asm
	{	
ld.global.ca.u64 %rd12727, [%rd12725];
	}
	// end inline asm
	// begin inline asm
	{	
ld.global.ca.u64 %rd12729, [%rd12727];
	}
	// end inline asm
	// begin inline asm
	{	
ld.global.ca.u64 %rd12731, [%rd12729];
	}
	// end inline asm
	// begin inline asm
	{	
ld.global.ca.u64 %rd12733, [%rd12731];
	}
	// end inline asm
	// begin inline asm
	{	
ld.global.ca.u64 %rd12735, [%rd12733];
	}
	// end inline asm
	// begin inline asm
	{	
ld.global.ca.u64 %rd12737, [%rd12735];
	}
	// end inline asm
	// begin inline asm
	{	
ld.global.ca.u64 %rd12739, [%rd12737];
	}
	// end inline asm
	// begin inline asm
	{	
ld.global.ca.u64 %rd12741, [%rd12739];
	}
	// end inline asm
	// begin inline asm
	{	
ld.global.ca.u64 %rd12743, [%rd12741];
	}
	// end inline asm
	// begin inline asm
	{	
ld.global.ca.u64 %rd12745, [%rd12743];
	}
	// end inline asm
	// begin inline asm
	{	
ld.global.ca.u64 %rd12747, [%rd12745];
	}
	// end inline asm
	// begin inline asm
	{	
ld.global.ca.u64 %rd12749, [%rd12747];
	}
	// end inline asm
	// begin inline asm
	{	
ld.global.ca.u64 %rd12751, [%rd12749];
	}
	// end inline asm
	// begin inline asm
	{	
ld.global.ca.u64 %rd12753, [%rd12751];
	}
	// end inline asm
	// begin inline asm
	{	
ld.global.ca.u64 %rd12755, [%rd12753];
	}
	// end inline asm
	// begin inline asm
	{	
ld.global.ca.u64 %rd12757, [%rd12755];
	}
	// end inline asm
	// begin inline asm
	{	
ld.global.ca.u64 %rd12759, [%rd12757];
	}
	// end inline asm
	// begin inline asm
	{	
ld.global.ca.u64 %rd12761, [%rd12759];
	}
	// end inline asm
	// begin inline asm
	{	
ld.global.ca.u64 %rd12763, [%rd12761];
	}
	// end inline asm
	// begin inline asm
	{	
ld.global.ca.u64 %rd12765, [%rd12763];
	}
	// end inline asm
	// begin inline asm
	{	
ld.global.ca.u64 %rd12767, [%rd12765];
	}
	// end inline asm
	// begin inline asm
	{	
ld.global.ca.u64 %rd12769, [%rd12767];
	}
	// end inline asm
	// begin inline asm
	{	
ld.global.ca.u64 %rd12771, [%rd12769];
	}
	// end inline asm
	// begin inline asm
	{	
ld.global.ca.u64 %rd12773, [%rd12771];
	}
	// end inline asm
	// begin inline asm
	{	
ld.global.ca.u64 %rd12775, [%rd12773];
	}
	// end inline asm
	// begin inline asm
	{	
ld.global.ca.u64 %rd12777, [%rd12775];
	}
	// end inline asm
	// begin inline asm
	{	
ld.global.ca.u64 %rd12779, [%rd12777];
	}
	// end inline asm
	// begin inline asm
	{	
ld.global.ca.u64 %rd12781, [%rd12779];
	}
	// end inline asm
	// begin inline asm
	{	
ld.global.ca.u64 %rd12783, [%rd12781];
	}
	// end inline asm
	// begin inline asm
	{	
ld.global.ca.u64 %rd12785, [%rd12783];
	}
	// end inline asm
	// begin inline asm
	{	
ld.global.ca.u64 %rd12787, [%rd12785];
	}
	// end inline asm
	// begin inline asm
	{	
ld.global.ca.u64 %rd12789, [%rd12787];
	}
	// end inline asm
	// begin inline asm
	{	
ld.global.ca.u64 %rd12791, [%rd12789];
	}
	// end inline asm
	// begin inline asm
	{	
ld.global.ca.u64 %rd12793, [%rd12791];
	}
	// end inline asm
	// begin inline asm
	{	
ld.global.ca.u64 %rd12795, [%rd12793];
	}
	// end inline asm
	// begin inline asm
	{	
ld.global.ca.u64 %rd12797, [%rd12795];
	}
	// end inline asm
	// begin inline asm
	{	
ld.global.ca.u64 %rd12799, [%rd12797];
	}
	// end inline asm
	// begin inline asm
	{	
ld.global.ca.u64 %rd12801, [%rd12799];
	}
	// end inline asm
	// begin inline asm
	{	
ld.global.ca.u64 %rd12803, [%rd12801];
	}
	// end inline asm
	// begin inline asm
	{	
ld.global.ca.u64 %rd12805, [%rd12803];
	}
	// end inline asm
	// begin inline asm
	{	
ld.global.ca.u64 %rd12807, [%rd12805];
	}
	// end inline asm
	// begin inline asm
	{	
ld.global.ca.u64 %rd12809, [%rd12807];
	}
	// end inline asm
	// begin inline asm
	{	
ld.global.ca.u64 %rd12811, [%rd12809];
	}
	// end inline asm
	// begin inline asm
	{	
ld.global.ca.u64 %rd12813, [%rd12811];
	}
	// end inline asm
	// begin inline asm
	{	
ld.global.ca.u64 %rd12815, [%rd12813];
	}
	// end inline asm
	// begin inline asm
	{	
ld.global.ca.u64 %rd12817, [%rd12815];
	}
	// end inline asm
	// begin inline asm
	{	
ld.global.ca.u64 %rd12819, [%rd12817];
	}
	// end inline asm
	// begin inline asm
	{	
ld.global.ca.u64 %rd12821, [%rd12819];
	}
	// end inline asm
	// begin inline asm
	{	
ld.global.ca.u64 %rd12823, [%rd12821];
	}
	// end inline asm
	// begin inline asm
	{	
ld.global.ca.u64 %rd12825, [%rd12823];
	}
	// end inline asm
	// begin inline asm
	{	
ld.global.ca.u64 %rd12827, [%rd12825];
	}
	// end inline asm
	// begin inline asm
	{	
ld.global.ca.u64 %rd12829, [%rd12827];
	}
	// end inline asm
	// begin inline asm
	{	
ld.global.ca.u64 %rd12831, [%rd12829];
	}
	// end inline asm
	// begin inline asm
	{	
ld.global.ca.u64 %rd12833, [%rd12831];
	}
	// end inline asm
	// begin inline asm
	{	
ld.global.ca.u64 %rd12835, [%rd12833];
	}
	// end inline asm
	// begin inline asm
	{	
ld.global.ca.u64 %rd12837, [%rd12835];
	}
	// end inline asm
	// begin inline asm
	{	
ld.global.ca.u64 %rd12839, [%rd12837];
	}
	// end inline asm
	// begin inline asm
	{	
ld.global.ca.u64 %rd12841, [%rd12839];
	}
	// end inline asm
	// begin inline asm
	{	
ld.global.ca.u64 %rd12843, [%rd12841];
	}
	// end inline asm
	// begin inline asm
	{	
ld.global.ca.u64 %rd12845, [%rd12843];
	}
	// end inline asm
	// begin inline asm
	{	
ld.global.ca.u64 %rd12847, [%rd12845];
	}
	// end inline asm
	// begin inline asm
	{	
ld.global.ca.u64 %rd12849, [%rd12847];
	}
	// end inline asm
	// begin inline asm
	{	
ld.global.ca.u64 %rd12851, [%rd12849];
	}
	// end inline asm
	// begin inline asm
	{	
ld.global.ca.u64 %rd12853, [%rd12851];
	}
	// end inline asm
	// begin inline asm
	{	
ld.global.ca.u64 %rd12855, [%rd12853];
	}
	// end inline asm
	// begin inline asm
	{	
ld.global.ca.u64 %rd12857, [%rd12855];
	}
	// end inline asm
	// begin inline asm
	{	
ld.global.ca.u64 %rd12859, [%rd12857];
	}
	// end inline asm
	// begin inline asm
	{	
ld.global.ca.u64 %rd12861, [%rd12859];
	}
	// end inline asm
	// begin inline asm
	{	
ld.global.ca.u64 %rd12863, [%rd12861];
	}
	// end inline asm
	// begin inline asm
	{	
ld.global.ca.u64 %rd12865, [%rd12863];
	}
	// end inline asm
	// begin inline asm
	{	
ld.global.ca.u64 %rd12867, [%rd12865];
	}
	// end inline asm
	// begin inline asm
	{	
ld.global.ca.u64 %rd12869, [%rd12867];
	}
	// end inline asm
	// begin inline asm
	{	
ld.global.ca.u64 %rd12871, [%rd12869];
	}
	// end inline asm
	// begin inline asm
	{	
ld.global.ca.u64 %rd12873, [%rd12871];
	}
	// end inline asm
	// begin inline asm
	{	
ld.global.ca.u64 %rd12875, [%rd12873];
	}
	// end inline asm
	// begin inline asm
	{	
ld.global.ca.u64 %rd12877, [%rd12875];
	}
	// end inline asm
	// begin inline asm
	{	
ld.global.ca.u64 %rd12879, [%rd12877];
	}
	// end inline asm
	// begin inline asm
	{	
ld.global.ca.u64 %rd12881, [%rd12879];
	}
	// end inline asm
	// begin inline asm
	{	
ld.global.ca.u64 %rd12883, [%rd12881];
	}
	// end inline asm
	// begin inline asm
	{	
ld.global.ca.u64 %rd12885, [%rd12883];
	}
	// end inline asm
	// begin inline asm
	{	
ld.global.ca.u64 %rd12887, [%rd12885];
	}
	// end inline asm
	// begin inline asm
	{	
ld.global.ca.u64 %rd12889, [%rd12887];
	}
	// end inline asm
	// begin inline asm
	{	
ld.global.ca.u64 %rd12891, [%rd12889];
	}
	// end inline asm
	// begin inline asm
	{	
ld.global.ca.u64 %rd12893, [%rd12891];
	}
	// end inline asm
	// begin inline asm
	{	
ld.global.ca.u64 %rd12895, [%rd12893];
	}
	// end inline asm
	// begin inline asm
	{	
ld.global.ca.u64 %rd12897, [%rd12895];
	}
	// end inline asm
	// begin inline asm
	{	
ld.global.ca.u64 %rd12899, [%rd12897];
	}
	// end inline asm
	// begin inline asm
	{	
ld.global.ca.u64 %rd12901, [%rd12899];
	}
	// end inline asm
	// begin inline asm
	{	
ld.global.ca.u64 %rd12903, [%rd12901];
	}
	// end inline asm
	// begin inline asm
	{	
ld.global.ca.u64 %rd12905, [%rd12903];
	}
	// end inline asm
	// begin inline asm
	{	
ld.global.ca.u64 %rd12907, [%rd12905];
	}
	// end inline asm
	// begin inline asm
	{	
ld.global.ca.u64 %rd12909, [%rd12907];
	}
	// end inline asm
	// begin inline asm
	{	
ld.global.ca.u64 %rd12911, [%rd12909];
	}
	// end inline asm
	// begin inline asm
	{	
ld.global.ca.u64 %rd12913, [%rd12911];
	}
	// end inline asm
	// begin inline asm
	{	
ld.global.ca.u64 %rd12915, [%rd12913];
	}
	// end inline asm
	// begin inline asm
	{	
ld.global.ca.u64 %rd12917, [%rd12915];
	}
	// end inline asm
	// begin inline asm
	{	
ld.global.ca.u64 %rd12919, [%rd12917];
	}
	// end inline asm
	// begin inline asm
	{	
ld.global.ca.u64 %rd12921, [%rd12919];
	}
	// end inline asm
	// begin inline asm
	{	
ld.global.ca.u64 %rd12923, [%rd12921];
	}
	// end inline asm
	// begin inline asm
	{	
ld.global.ca.u64 %rd12925, [%rd12923];
	}
	// end inline asm
	// begin inline asm
	{	
ld.global.ca.u64 %rd12927, [%rd12925];
	}
	// end inline asm
	// begin inline asm
	{	
ld.global.ca.u64 %rd12929, [%rd12927];
	}
	// end inline asm
	// begin inline asm
	{	
ld.global.ca.u64 %rd12931, [%rd12929];
	}
	// end inline asm
	// begin inline asm
	{	
ld.global.ca.u64 %rd12933, [%rd12931];
	}
	// end inline asm
	// begin inline asm
	{	
ld.global.ca.u64 %rd12935, [%rd12933];
	}
	// end inline asm
	// begin inline asm
	{	
ld.global.ca.u64 %rd12937, [%rd12935];
	}
	// end inline asm
	// begin inline asm
	{	
ld.global.ca.u64 %rd12939, [%rd12937];
	}
	// end inline asm
	// begin inline asm
	{	
ld.global.ca.u64 %rd12941, [%rd12939];
	}
	// end inline asm
	// begin inline asm
	{	
ld.global.ca.u64 %rd12943, [%rd12941];
	}
	// end inline asm
	// begin inline asm
	{	
ld.global.ca.u64 %rd12945, [%rd12943];
	}
	// end inline asm
	// begin inline asm
	{	
ld.global.ca.u64 %rd12947, [%rd12945];
	}
	// end inline asm
	// begin inline asm
	{	
ld.global.ca.u64 %rd12949, [%rd12947];
	}
	// end inline asm
	// begin inline asm
	{	
ld.global.ca.u64 %rd12951, [%rd12949];
	}
	// end inline asm
	// begin inline asm
	{	
ld.global.ca.u64 %rd12953, [%rd12951];
	}
	// end inline asm
	// begin inline asm
	{	
ld.global.ca.u64 %rd12955, [%rd12953];
	}
	// end inline asm
	// begin inline asm
	{	
ld.global.ca.u64 %rd12957, [%rd12955];
	}
	// end inline asm
	// begin inline asm
	{	
ld.global.ca.u64 %rd12959, [%rd12957];
	}
	// end inline asm
	// begin inline asm
	{	
ld.global.ca.u64 %rd12961, [%rd12959];
	}
	// end inline asm
	// begin inline asm
	{	
ld.global.ca.u64 %rd12963, [%rd12961];
	}
	// end inline asm
	// begin inline asm
	{	
ld.global.ca.u64 %rd12965, [%rd12963];
	}
	// end inline asm
	// begin inline asm
	{	
ld.global.ca.u64 %rd12967, [%rd12965];
	}
	// end inline asm
	// begin inline asm
	{	
ld.global.ca.u64 %rd12969, [%rd12967];
	}
	// end inline asm
	// begin inline asm
	{	
ld.global.ca.u64 %rd12971, [%rd12969];
	}
	// end inline asm
	// begin inline asm
	{	
ld.global.ca.u64 %rd12973, [%rd12971];
	}
	// end inline asm
	// begin inline asm
	{	
ld.global.ca.u64 %rd12975, [%rd12973];
	}
	// end inline asm
	// begin inline asm
	{	
ld.global.ca.u64 %rd12977, [%rd12975];
	}
	// end inline asm
	// begin inline asm
	{	
ld.global.ca.u64 %rd12979, [%rd12977];
	}
	// end inline asm
	// begin inline asm
	{	
ld.global.ca.u64 %rd12981, [%rd12979];
	}
	// end inline asm
	// begin inline asm
	{	
ld.global.ca.u64 %rd12983, [%rd12981];
	}
	// end inline asm
	// begin inline asm
	{	
ld.global.ca.u64 %rd12985, [%rd12983];
	}
	// end inline asm
	// begin inline asm
	{	
ld.global.ca.u64 %rd12987, [%rd12985];
	}
	// end inline asm
	// begin inline asm
	{	
ld.global.ca.u64 %rd12989, [%rd12987];
	}
	// end inline asm
	// begin inline asm
	{	
ld.global.ca.u64 %rd12991, [%rd12989];
	}
	// end inline asm
	// begin inline asm
	{	
ld.global.ca.u64 %rd12993, [%rd12991];
	}
	// end inline asm
	// begin inline asm
	{	
ld.global.ca.u64 %rd12995, [%rd12993];
	}
	// end inline asm
	// begin inline asm
	{	
ld.global.ca.u64 %rd12997, [%rd12995];
	}
	// end inline asm
	// begin inline asm
	{	
ld.global.ca.u64 %rd12999, [%rd12997];
	}
	// end inline asm
	// begin inline asm
	{	
ld.global.ca.u64 %rd13001, [%rd12999];
	}
	// end inline asm
	// begin inline asm
	{	
ld.global.ca.u64 %rd13003, [%rd13001];
	}
	// end inline asm
	// begin inline asm
	{	
ld.global.ca.u64 %rd13005, [%rd13003];
	}
	// end inline asm
	// begin inline asm
	{	
ld.global.ca.u64 %rd13007, [%rd13005];
	}
	// end inline asm
	// begin inline asm
	{	
ld.global.ca.u64 %rd13009, [%rd13007];
	}
	// end inline asm
	// begin inline asm
	{	
ld.global.ca.u64 %rd13011, [%rd13009];
	}
	// end inline asm
	// begin inline asm
	{	
ld.global.ca.u64 %rd13013, [%rd13011];
	}
	// end inline asm
	// begin inline asm
	{	
ld.global.ca.u64 %rd13015, [%rd13013];
	}
	// end inline asm
	// begin inline asm
	{	
ld.global.ca.u64 %rd13017, [%rd13015];
	}
	// end inline asm
	// begin inline asm
	{	
ld.global.ca.u64 %rd13019, [%rd13017];
	}
	// end inline asm
	// begin inline asm
	{	
ld.global.ca.u64 %rd13021, [%rd13019];
	}
	// end inline asm
	// begin inline asm
	{	
ld.global.ca.u64 %rd13023, [%rd13021];
	}
	// end inline asm
	// begin inline asm
	{	
ld.global.ca.u64 %rd13025, [%rd13023];
	}
	// end inline asm
	// begin inline asm
	{	
ld.global.ca.u64 %rd13027, [%rd13025];
	}
	// end inline asm
	// begin inline asm
	{	
ld.global.ca.u64 %rd13029, [%rd13027];
	}
	// end inline asm
	// begin inline asm
	{	
ld.global.ca.u64 %rd13031, [%rd13029];
	}
	// end inline asm
	// begin inline asm
	{	
ld.global.ca.u64 %rd13033, [%rd13031];
	}
	// end inline asm
	// begin inline asm
	{	
ld.global.ca.u64 %rd13035, [%rd13033];
	}
	// end inline asm
	// begin inline asm
	{	
ld.global.ca.u64 %rd13037, [%rd13035];
	}
	// end inline asm
	// begin inline asm
	{	
ld.global.ca.u64 %rd13039, [%rd13037];
	}
	// end inline asm
	// begin inline asm
	{	
ld.global.ca.u64 %rd13041, [%rd13039];
	}
	// end inline asm
	// begin inline asm
	{	
ld.global.ca.u64 %rd13043, [%rd13041];
	}
	// end inline asm
	// begin inline asm
	{	
ld.global.ca.u64 %rd13045, [%rd13043];
	}
	// end inline asm
	// begin inline asm
	{	
ld.global.ca.u64 %rd13047, [%rd13045];
	}
	// end inline asm
	// begin inline asm
	{	
ld.global.ca.u64 %rd13049, [%rd13047];
	}
	// end inline asm
	// begin inline asm
	{	
ld.global.ca.u64 %rd13051, [%rd13049];
	}
	// end inline asm
	// begin inline asm
	{	
ld.global.ca.u64 %rd13053, [%rd13051];
	}
	// end inline asm
	// begin inline asm
	{	
ld.global.ca.u64 %rd13055, [%rd13053];
	}
	// end inline asm
	// begin inline asm
	{	
ld.global.ca.u64 %rd13057, [%rd13055];
	}
	// end inline asm
	// begin inline asm
	{	
ld.global.ca.u64 %rd13059, [%rd13057];
	}
	// end inline asm
	// begin inline asm
	{	
ld.global.ca.u64 %rd13061, [%rd13059];
	}
	// end inline asm
	// begin inline asm
	{	
ld.global.ca.u64 %rd13063, [%rd13061];
	}
	// end inline asm
	// begin inline asm
	{	
ld.global.ca.u64 %rd13065, [%rd13063];
	}
	// end inline asm
	// begin inline asm
	{	
ld.global.ca.u64 %rd13067, [%rd13065];
	}
	// end inline asm
	// begin inline asm
	{	
ld.global.ca.u64 %rd13069, [%rd13067];
	}
	// end inline asm
	// begin inline asm
	{	
ld.global.ca.u64 %rd13071, [%rd13069];
	}
	// end inline asm
	// begin inline asm
	{	
ld.global.ca.u64 %rd13073, [%rd13071];
	}
	// end inline asm
	// begin inline asm
	{	
ld.global.ca.u64 %rd13075, [%rd13073];
	}
	// end inline asm
	// begin inline asm
	{	
ld.global.ca.u64 %rd13077, [%rd13075];
	}
	// end inline asm
	// begin inline asm
	{	
ld.global.ca.u64 %rd13079, [%rd13077];
	}
	// end inline asm
	// begin inline asm
	{	
ld.global.ca.u64 %rd13081, [%rd13079];
	}
	// end inline asm
	// begin inline asm
	{	
ld.global.ca.u64 %rd13083, [%rd13081];
	}
	// end inline asm
	// begin inline asm
	{	
ld.global.ca.u64 %rd13085, [%rd13083];
	}
	// end inline asm
	// begin inline asm
	{	
ld.global.ca.u64 %rd13087, [%rd13085];
	}
	// end inline asm
	// begin inline asm
	{	
ld.global.ca.u64 %rd13089, [%rd13087];
	}
	// end inline asm
	// begin inline asm
	{	
ld.global.ca.u64 %rd13091, [%rd13089];
	}
	// end inline asm
	// begin inline asm
	{	
ld.global.ca.u64 %rd13093, [%rd13091];
	}
	// end inline asm
	// begin inline asm
	{	
ld.global.ca.u64 %rd13095, [%rd13093];
	}
	// end inline asm
	// begin inline asm
	{	
ld.global.ca.u64 %rd13097, [%rd13095];
	}
	// end inline asm
	// begin inline asm
	{	
ld.global.ca.u64 %rd13099, [%rd13097];
	}
	// end inline asm
	// begin inline asm
	{	
ld.global.ca.u64 %rd13101, [%rd13099];
	}
	// end inline asm
	// begin inline asm
	{	
ld.global.ca.u64 %rd13103, [%rd13101];
	}
	// end inline asm
	// begin inline asm
	{	
ld.global.ca.u64 %rd13105, [%rd13103];
	}
	// end inline asm
	// begin inline asm
	{	
ld.global.ca.u64 %rd13107, [%rd13105];
	}
	// end inline asm
	// begin inline asm
	{	
ld.global.ca.u64 %rd13109, [%rd13107];
	}
	// end inline asm
	// begin inline asm
	{	
ld.global.ca.u64 %rd13111, [%rd13109];
	}
	// end inline asm
	// begin inline asm
	{	
ld.global.ca.u64 %rd13113, [%rd13111];
	}
	// end inline asm
	// begin inline asm
	{	
ld.global.ca.u64 %rd13115, [%rd13113];
	}
	// end inline asm
	// begin inline asm
	{	
ld.global.ca.u64 %rd13117, [%rd13115];
	}
	// end inline asm
	// begin inline asm
	{	
ld.global.ca.u64 %rd13119, [%rd13117];
	}
	// end inline asm
	// begin inline asm
	{	
ld.global.ca.u64 %rd13121, [%rd13119];
	}
	// end inline asm
	// begin inline asm
	{	
ld.global.ca.u64 %rd13123, [%rd13121];
	}
	// end inline asm
	// begin inline asm
	{	
ld.global.ca.u64 %rd13125, [%rd13123];
	}
	// end inline asm
	// begin inline asm
	{	
ld.global.ca.u64 %rd13127, [%rd13125];
	}
	// end inline asm
	// begin inline asm
	{	
ld.global.ca.u64 %rd13129, [%rd13127];
	}
	// end inline asm
	// begin inline asm
	{	
ld.global.ca.u64 %rd13131, [%rd13129];
	}
	// end inline asm
	// begin inline asm
	{	
ld.global.ca.u64 %rd13133, [%rd13131];
	}
	// end inline asm
	// begin inline asm
	{	
ld.global.ca.u64 %rd13135, [%rd13133];
	}
	// end inline asm
	// begin inline asm
	{	
ld.global.ca.u64 %rd13137, [%rd13135];
	}
	// end inline asm
	// begin inline asm
	{	
ld.global.ca.u64 %rd13139, [%rd13137];
	}
	// end inline asm
	// begin inline asm
	{	
ld.global.ca.u64 %rd13141, [%rd13139];
	}
	// end inline asm
	// begin inline asm
	{	
ld.global.ca.u64 %rd13143, [%rd13141];
	}
	// end inline asm
	// begin inline asm
	{	
ld.global.ca.u64 %rd13145, [%rd13143];
	}
	// end inline asm
	// begin inline asm
	{	
ld.global.ca.u64 %rd13147, [%rd13145];
	}
	// end inline asm
	// begin inline asm
	{	
ld.global.ca.u64 %rd13149, [%rd13147];
	}
	// end inline asm
	// begin inline asm
	{	
ld.global.ca.u64 %rd13151, [%rd13149];
	}
	// end inline asm
	// begin inline asm
	{	
ld.global.ca.u64 %rd13153, [%rd13151];
	}
	// end inline asm
	// begin inline asm
	{	
ld.global.ca.u64 %rd13155, [%rd13153];
	}
	// end inline asm
	// begin inline asm
	{	
ld.global.ca.u64 %rd13157, [%rd13155];
	}
	// end inline asm
	// begin inline asm
	{	
ld.global.ca.u64 %rd13159, [%rd13157];
	}
	// end inline asm
	// begin inline asm
	{	
ld.global.ca.u64 %rd13161, [%rd13159];
	}
	// end inline asm
	// begin inline asm
	{	
ld.global.ca.u64 %rd13163, [%rd13161];
	}
	// end inline asm
	// begin inline asm
	{	
ld.global.ca.u64 %rd13165, [%rd13163];
	}
	// end inline asm
	// begin inline asm
	{	
ld.global.ca.u64 %rd13167, [%rd13165];
	}
	// end inline asm
	// begin inline asm
	{	
ld.global.ca.u64 %rd13169, [%rd13167];
	}
	// end inline asm
	// begin inline asm
	{	
ld.global.ca.u64 %rd13171, [%rd13169];
	}
	// end inline asm
	// begin inline asm
	{	
ld.global.ca.u64 %rd13173, [%rd13171];
	}
	// end inline asm
	// begin inline asm
	{	
ld.global.ca.u64 %rd13175, [%rd13173];
	}
	// end inline asm
	// begin inline asm
	{	
ld.global.ca.u64 %rd13177, [%rd13175];
	}
	// end inline asm
	// begin inline asm
	{	
ld.global.ca.u64 %rd13179, [%rd13177];
	}
	// end inline asm
	// begin inline asm
	{	
ld.global.ca.u64 %rd13181, [%rd13179];
	}
	// end inline asm
	// begin inline asm
	{	
ld.global.ca.u64 %rd13183, [%rd13181];
	}
	// end inline asm
	// begin inline asm
	{	
ld.global.ca.u64 %rd13185, [%rd13183];
	}
	// end inline asm
	// begin inline asm
	{	
ld.global.ca.u64 %rd13187, [%rd13185];
	}
	// end inline asm
	// begin inline asm
	{	
ld.global.ca.u64 %rd13189, [%rd13187];
	}
	// end inline asm
	// begin inline asm
	{	
ld.global.ca.u64 %rd13191, [%rd13189];
	}
	// end inline asm
	// begin inline asm
	{	
ld.global.ca.u64 %rd13193, [%rd13191];
	}
	// end inline asm
	// begin inline asm
	{	
ld.global.ca.u64 %rd13195, [%rd13193];
	}
	// end inline asm
	// begin inline asm
	{	
ld.global.ca.u64 %rd13197, [%rd13195];
	}
	// end inline asm
	// begin inline asm
	{	
ld.global.ca.u64 %rd13199, [%rd13197];
	}
	// end inline asm
	// begin inline asm
	{	
ld.global.ca.u64 %rd13201, [%rd13199];
	}
	// end inline asm
	// begin inline asm
	{	
ld.global.ca.u64 %rd13203, [%rd13201];
	}
	// end inline asm
	// begin inline asm
	{	
ld.global.ca.u64 %rd13205, [%rd13203];
	}
	// end inline asm
	// begin inline asm
	{	
ld.global.ca.u64 %rd13207, [%rd13205];
	}
	// end inline asm
	// begin inline asm
	{	
ld.global.ca.u64 %rd13209, [%rd13207];
	}
	// end inline asm
	// begin inline asm
	{	
ld.global.ca.u64 %rd13211, [%rd13209];
	}
	// end inline asm
	// begin inline asm
	{	
ld.global.ca.u64 %rd13213, [%rd13211];
	}
	// end inline asm
	// begin inline asm
	{	
ld.global.ca.u64 %rd13215, [%rd13213];
	}
	// end inline asm
	// begin inline asm
	{	
ld.global.ca.u64 %rd13217, [%rd13215];
	}
	// end inline asm
	// begin inline asm
	{	
ld.global.ca.u64 %rd13219, [%rd13217];
	}
	// end inline asm
	// begin inline asm
	{	
ld.global.ca.u64 %rd13221, [%rd13219];
	}
	// end inline asm
	// begin inline asm
	{	
ld.global.ca.u64 %rd13223, [%rd13221];
	}
	// end inline asm
	// begin inline asm
	{	
ld.global.ca.u64 %rd13225, [%rd13223];
	}
	// end inline asm
	// begin inline asm
	{	
ld.global.ca.u64 %rd13227, [%rd13225];
	}
	// end inline asm
	// begin inline asm
	{	
ld.global.ca.u64 %rd13229, [%rd13227];
	}
	// end inline asm
	// begin inline asm
	{	
ld.global.ca.u64 %rd13231, [%rd13229];
	}
	// end inline asm
	// begin inline asm
	{	
ld.global.ca.u64 %rd13233, [%rd13231];
	}
	// end inline asm
	// begin inline asm
	{	
ld.global.ca.u64 %rd13235, [%rd13233];
	}
	// end inline asm
	// begin inline asm
	{	
ld.global.ca.u64 %rd13237, [%rd13235];
	}
	// end inline asm
	// begin inline asm
	{	
ld.global.ca.u64 %rd13239, [%rd13237];
	}
	// end inline asm
	// begin inline asm
	{	
ld.global.ca.u64 %rd13241, [%rd13239];
	}
	// end inline asm
	// begin inline asm
	{	
ld.global.ca.u64 %rd13243, [%rd13241];
	}
	// end inline asm
	// begin inline asm
	{	
ld.global.ca.u64 %rd13245, [%rd13243];
	}
	// end inline asm
	// begin inline asm
	{	
ld.global.ca.u64 %rd13247, [%rd13245];
	}
	// end inline asm
	// begin inline asm
	{	
ld.global.ca.u64 %rd13249, [%rd13247];
	}
	// end inline asm
	// begin inline asm
	{	
ld.global.ca.u64 %rd13251, [%rd13249];
	}
	// end inline asm
	// begin inline asm
	{	
ld.global.ca.u64 %rd13253, [%rd13251];
	}
	// end inline asm
	// begin inline asm
	{	
ld.global.ca.u64 %rd13255, [%rd13253];
	}
	// end inline asm
	// begin inline asm
	{	
ld.global.ca.u64 %rd13257, [%rd13255];
	}
	// end inline asm
	// begin inline asm
	{	
ld.global.ca.u64 %rd13259, [%rd13257];
	}
	// end inline asm
	// begin inline asm
	{	
ld.global.ca.u64 %rd13261, [%rd13259];
	}
	// end inline asm
	// begin inline asm
	{	
ld.global.ca.u64 %rd13263, [%rd13261];
	}
	// end inline asm
	// begin inline asm
	{	
ld.global.ca.u64 %rd13265, [%rd13263];
	}
	// end inline asm
	// begin inline asm
	{	
ld.global.ca.u64 %rd13267, [%rd13265];
	}
	// end inline asm
	// begin inline asm
	{	
ld.global.ca.u64 %rd13269, [%rd13267];
	}
	// end inline asm
	// begin inline asm
	{	
ld.global.ca.u64 %rd13271, [%rd13269];
	}
	// end inline asm
	// begin inline asm
	{	
ld.global.ca.u64 %rd13273, [%rd13271];
	}
	// end inline asm
	// begin inline asm
	{	
ld.global.ca.u64 %rd13275, [%rd13273];
	}
	// end inline asm
	// begin inline asm
	{	
ld.global.ca.u64 %rd13277, [%rd13275];
	}
	// end inline asm
	// begin inline asm
	{	
ld.global.ca.u64 %rd13279, [%rd13277];
	}
	// end inline asm
	// begin inline asm
	{	
ld.global.ca.u64 %rd13281, [%rd13279];
	}
	// end inline asm
	// begin inline asm
	{	
ld.global.ca.u64 %rd13283, [%rd13281];
	}
	// end inline asm
	// begin inline asm
	{	
ld.global.ca.u64 %rd13285, [%rd13283];
	}
	// end inline asm
	// begin inline asm
	{	
ld.global.ca.u64 %rd13287, [%rd13285];
	}
	// end inline asm
	// begin inline asm
	{	
ld.global.ca.u64 %rd13289, [%rd13287];
	}
	// end inline asm
	// begin inline asm
	{	
ld.global.ca.u64 %rd13291, [%rd13289];
	}
	// end inline asm
	// begin inline asm
	{	
ld.global.ca.u64 %rd13293, [%rd13291];
	}
	// end inline asm
	// begin inline asm
	{	
ld.global.ca.u64 %rd13295, [%rd13293];
	}
	// end inline asm
	// begin inline asm
	{	
ld.global.ca.u64 %rd13297, [%rd13295];
	}
	// end inline asm
	// begin inline asm
	{	
ld.global.ca.u64 %rd13299, [%rd13297];
	}
	// end inline asm
	// begin inline asm
	{	
ld.global.ca.u64 %rd13301, [%rd13299];
	}
	// end inline asm
	// begin inline asm
	{	
ld.global.ca.u64 %rd13303, [%rd13301];
	}
	// end inline asm
	// begin inline asm
	{	
ld.global.ca.u64 %rd13305, [%rd13303];
	}
	// end inline asm
	// begin inline asm
	{	
ld.global.ca.u64 %rd13307, [%rd13305];
	}
	// end inline asm
	// begin inline asm
	{	
ld.global.ca.u64 %rd13309, [%rd13307];
	}
	// end inline asm
	// begin inline asm
	{	
ld.global.ca.u64 %rd13311, [%rd13309];
	}
	// end inline asm
	// begin inline asm
	{	
ld.global.ca.u64 %rd13313, [%rd13311];
	}
	// end inline asm
	// begin inline asm
	{	
ld.global.ca.u64 %rd13315, [%rd13313];
	}
	// end inline asm
	// begin inline asm
	{	
ld.global.ca.u64 %rd13317, [%rd13315];
	}
	// end inline asm
	// begin inline asm
	{	
ld.global.ca.u64 %rd13319, [%rd13317];
	}
	// end inline asm
	// begin inline asm
	{	
ld.global.ca.u64 %rd13321, [%rd13319];
	}
	// end inline asm
	// begin inline asm
	{	
ld.global.ca.u64 %rd13323, [%rd13321];
	}
	// end inline asm
	// begin inline asm
	{	
ld.global.ca.u64 %rd13325, [%rd13323];
	}
	// end inline asm
	// begin inline asm
	{	
ld.global.ca.u64 %rd13327, [%rd13325];
	}
	// end inline asm
	// begin inline asm
	{	
ld.global.ca.u64 %rd13329, [%rd13327];
	}
	// end inline asm
	// begin inline asm
	{	
ld.global.ca.u64 %rd13331, [%rd13329];
	}
	// end inline asm
	// begin inline asm
	{	
ld.global.ca.u64 %rd13333, [%rd13331];
	}
	// end inline asm
	// begin inline asm
	{	
ld.global.ca.u64 %rd13335, [%rd13333];
	}
	// end inline asm
	// begin inline asm
	{	
ld.global.ca.u64 %rd13337, [%rd13335];
	}
	// end inline asm
	// begin inline asm
	{	
ld.global.ca.u64 %rd13339, [%rd13337];
	}
	// end inline asm
	// begin inline asm
	{	
ld.global.ca.u64 %rd13341, [%rd13339];
	}
	// end inline asm
	// begin inline asm
	{	
ld.global.ca.u64 %rd13343, [%rd13341];
	}
	// end inline asm
	// begin inline asm
	{	
ld.global.ca.u64 %rd13345, [%rd13343];
	}
	// end inline asm
	// begin inline asm
	{	
ld.global.ca.u64 %rd13347, [%rd13345];
	}
	// end inline asm
	// begin inline asm
	{	
ld.global.ca.u64 %rd13349, [%rd13347];
	}
	// end inline asm
	// begin inline asm
	{	
ld.global.ca.u64 %rd13351, [%rd13349];
	}
	// end inline asm
	// begin inline asm
	{	
ld.global.ca.u64 %rd13353, [%rd13351];
	}
	// end inline asm
	// begin inline asm
	{	
ld.global.ca.u64 %rd13355, [%rd13353];
	}
	// end inline asm
	// begin inline asm
	{	
ld.global.ca.u64 %rd13357, [%rd13355];
	}
	// end inline asm
	// begin inline asm
	{	
ld.global.ca.u64 %rd13359, [%rd13357];
	}
	// end inline asm
	// begin inline asm
	{	
ld.global.ca.u64 %rd13361, [%rd13359];
	}
	// end inline asm
	// begin inline asm
	{	
ld.global.ca.u64 %rd13363, [%rd13361];
	}
	// end inline asm
	// begin inline asm
	{	
ld.global.ca.u64 %rd13365, [%rd13363];
	}
	// end inline asm
	// begin inline asm
	{	
ld.global.ca.u64 %rd13367, [%rd13365];
	}
	// end inline asm
	// begin inline asm
	{	
ld.global.ca.u64 %rd13369, [%rd13367];
	}
	// end inline asm
	// begin inline asm
	{	
ld.global.ca.u64 %rd13371, [%rd13369];
	}
	// end inline asm
	// begin inline asm
	{	
ld.global.ca.u64 %rd13373, [%rd13371];
	}
	// end inline asm
	// begin inline asm
	{	
ld.global.ca.u64 %rd13375, [%rd13373];
	}
	// end inline asm
	// begin inline asm
	{	
ld.global.ca.u64 %rd13377, [%rd13375];
	}
	// end inline asm
	// begin inline asm
	{	
ld.global.ca.u64 %rd13379, [%rd13377];
	}
	// end inline asm
	// begin inline asm
	{	
ld.global.ca.u64 %rd13381, [%rd13379];
	}
	// end inline asm
	// begin inline asm
	{	
ld.global.ca.u64 %rd13383, [%rd13381];
	}
	// end inline asm
	// begin inline asm
	{	
ld.global.ca.u64 %rd13385, [%rd13383];
	}
	// end inline asm
	// begin inline asm
	{	
ld.global.ca.u64 %rd13387, [%rd13385];
	}
	// end inline asm
	// begin inline asm
	{	
ld.global.ca.u64 %rd13389, [%rd13387];
	}
	// end inline asm
	// begin inline asm
	{	
ld.global.ca.u64 %rd13391, [%rd13389];
	}
	// end inline asm
	// begin inline asm
	{	
ld.global.ca.u64 %rd13393, [%rd13391];
	}
	// end inline asm
	// begin inline asm
	{	
ld.global.ca.u64 %rd13395, [%rd13393];
	}
	// end inline asm
	// begin inline asm
	{	
ld.global.ca.u64 %rd13397, [%rd13395];
	}
	// end inline asm
	// begin inline asm
	{	
ld.global.ca.u64 %rd13399, [%rd13397];
	}
	// end inline asm
	// begin inline asm
	{	
ld.global.ca.u64 %rd13401, [%rd13399];
	}
	// end inline asm
	// begin inline asm
	{	
ld.global.ca.u64 %rd13403, [%rd13401];
	}
	// end inline asm
	// begin inline asm
	{	
ld.global.ca.u64 %rd13405, [%rd13403];
	}
	// end inline asm
	// begin inline asm
	{	
ld.global.ca.u64 %rd13407, [%rd13405];
	}
	// end inline asm
	// begin inline asm
	{	
ld.global.ca.u64 %rd13409, [%rd13407];
	}
	// end inline asm
	// begin inline asm
	{	
ld.global.ca.u64 %rd13411, [%rd13409];
	}
	// end inline asm
	// begin inline asm
	{	
ld.global.ca.u64 %rd13413, [%rd13411];
	}
	// end inline asm
	// begin inline asm
	{	
ld.global.ca.u64 %rd13415, [%rd13413];
	}
	// end inline asm
	// begin inline asm
	{	
ld.global.ca.u64 %rd13417, [%rd13415];
	}
	// end inline asm
	// begin inline asm
	{	
ld.global.ca.u64 %rd13419, [%rd13417];
	}
	// end inline asm
	// begin inline asm
	{	
ld.global.ca.u64 %rd13421, [%rd13419];
	}
	// end inline asm
	// begin inline asm
	{	
ld.global.ca.u64 %rd13423, [%rd13421];
	}
	// end inline asm
	// begin inline asm
	{	
ld.global.ca.u64 %rd13425, [%rd13423];
	}
	// end inline asm
	// begin inline asm
	{	
ld.global.ca.u64 %rd13427, [%rd13425];
	}
	// end inline asm
	// begin inline asm
	{	
ld.global.ca.u64 %rd13429, [%rd13427];
	}
	// end inline asm
	// begin inline asm
	{	
ld.global.ca.u64 %rd13431, [%rd13429];
	}
	// end inline asm
	// begin inline asm
	{	
ld.global.ca.u64 %rd13433, [%rd13431];
	}
	// end inline asm
	// begin inline asm
	{	
ld.global.ca.u64 %rd13435, [%rd13433];
	}
	// end inline asm
	// begin inline asm
	{	
ld.global.ca.u64 %rd13437, [%rd13435];
	}
	// end inline asm
	// begin inline asm
	{	
ld.global.ca.u64 %rd13439, [%rd13437];
	}
	// end inline asm
	// begin inline asm
	{	
ld.global.ca.u64 %rd13441, [%rd13439];
	}
	// end inline asm
	// begin inline asm
	{	
ld.global.ca.u64 %rd13443, [%rd13441];
	}
	// end inline asm
	// begin inline asm
	{	
ld.global.ca.u64 %rd13445, [%rd13443];
	}
	// end inline asm
	// begin inline asm
	{	
ld.global.ca.u64 %rd13447, [%rd13445];
	}
	// end inline asm
	// begin inline asm
	{	
ld.global.ca.u64 %rd13449, [%rd13447];
	}
	// end inline asm
	// begin inline asm
	{	
ld.global.ca.u64 %rd13451, [%rd13449];
	}
	// end inline asm
	// begin inline asm
	{	
ld.global.ca.u64 %rd13453, [%rd13451];
	}
	// end inline asm
	// begin inline asm
	{	
ld.global.ca.u64 %rd13455, [%rd13453];
	}
	// end inline asm
	// begin inline asm
	{	
ld.global.ca.u64 %rd13457, [%rd13455];
	}
	// end inline asm
	// begin inline asm
	{	
ld.global.ca.u64 %rd13459, [%rd13457];
	}
	// end inline asm
	// begin inline asm
	{	
ld.global.ca.u64 %rd13461, [%rd13459];
	}
	// end inline asm
	// begin inline asm
	{	
ld.global.ca.u64 %rd13463, [%rd13461];
	}
	// end inline asm
	// begin inline asm
	{	
ld.global.ca.u64 %rd13465, [%rd13463];
	}
	// end inline asm
	// begin inline asm
	{	
ld.global.ca.u64 %rd13467, [%rd13465];
	}
	// end inline asm
	// begin inline asm
	{	
ld.global.ca.u64 %rd13469, [%rd13467];
	}
	// end inline asm
	// begin inline asm
	{	
ld.global.ca.u64 %rd13471, [%rd13469];
	}
	// end inline asm
	// begin inline asm
	{	
ld.global.ca.u64 %rd13473, [%rd13471];
	}
	// end inline asm
	// begin inline asm
	{	
ld.global.ca.u64 %rd13475, [%rd13473];
	}
	// end inline asm
	// begin inline asm
	{	
ld.global.ca.u64 %rd13477, [%rd13475];
	}
	// end inline asm
	// begin inline asm
	{	
ld.global.ca.u64 %rd13479, [%rd13477];
	}
	// end inline asm
	// begin inline asm
	{	
ld.global.ca.u64 %rd13481, [%rd13479];
	}
	// end inline asm
	// begin inline asm
	{	
ld.global.ca.u64 %rd13483, [%rd13481];
	}
	// end inline asm
	// begin inline asm
	{	
ld.global.ca.u64 %rd13485, [%rd13483];
	}
	// end inline asm
	// begin inline asm
	{	
ld.global.ca.u64 %rd13487, [%rd13485];
	}
	// end inline asm
	// begin inline asm
	{	
ld.global.ca.u64 %rd13489, [%rd13487];
	}
	// end inline asm
	// begin inline asm
	{	
ld.global.ca.u64 %rd13491, [%rd13489];
	}
	// end inline asm
	// begin inline asm
	{	
ld.global.ca.u64 %rd13493, [%rd13491];
	}
	// end inline asm
	// begin inline asm
	{	
ld.global.ca.u64 %rd13495, [%rd13493];
	}
	// end inline asm
	// begin inline asm
	{	
ld.global.ca.u64 %rd13497, [%rd13495];
	}
	// end inline asm
	// begin inline asm
	{	
ld.global.ca.u64 %rd13499, [%rd13497];
	}
	// end inline asm
	// begin inline asm
	{	
ld.global.ca.u64 %rd13501, [%rd13499];
	}
	// end inline asm
	// begin inline asm
	{	
ld.global.ca.u64 %rd13503, [%rd13501];
	}
	// end inline asm
	// begin inline asm
	{	
ld.global.ca.u64 %rd13505, [%rd13503];
	}
	// end inline asm
	// begin inline asm
	{	
ld.global.ca.u64 %rd13507, [%rd13505];
	}
	// end inline asm
	// begin inline asm
	{	
ld.global.ca.u64 %rd13509, [%rd13507];
	}
	// end inline asm
	// begin inline asm
	{	
ld.global.ca.u64 %rd13511, [%rd13509];
	}
	// end inline asm
	// begin inline asm
	{	
ld.global.ca.u64 %rd13513, [%rd13511];
	}
	// end inline asm
	// begin inline asm
	{	
ld.global.ca.u64 %rd13515, [%rd13513];
	}
	// end inline asm
	// begin inline asm
	{	
ld.global.ca.u64 %rd13517, [%rd13515];
	}
	// end inline asm
	// begin inline asm
	{	
ld.global.ca.u64 %rd13519, [%rd13517];
	}
	// end inline asm
	// begin inline asm
	{	
ld.global.ca.u64 %rd13521, [%rd13519];
	}
	// end inline asm
	// begin inline asm
	{	
ld.global.ca.u64 %rd13523, [%rd13521];
	}
	// end inline asm
	// begin inline asm
	{	
ld.global.ca.u64 %rd13525, [%rd13523];
	}
	// end inline asm
	// begin inline asm
	{	
ld.global.ca.u64 %rd13527, [%rd13525];
	}
	// end inline asm
	// begin inline asm
	{	
ld.global.ca.u64 %rd13529, [%rd13527];
	}
	// end inline asm
	// begin inline asm
	{	
ld.global.ca.u64 %rd13531, [%rd13529];
	}
	// end inline asm
	// begin inline asm
	{	
ld.global.ca.u64 %rd13533, [%rd13531];
	}
	// end inline asm
	// begin inline asm
	{	
ld.global.ca.u64 %rd13535, [%rd13533];
	}
	// end inline asm
	// begin inline asm
	{	
ld.global.ca.u64 %rd13537, [%rd13535];
	}
	// end inline asm
	// begin inline asm
	{	
ld.global.ca.u64 %rd13539, [%rd13537];
	}
	// end inline asm
	// begin inline asm
	{	
ld.global.ca.u64 %rd13541, [%rd13539];
	}
	// end inline asm
	// begin inline asm
	{	
ld.global.ca.u64 %rd13543, [%rd13541];
	}
	// end inline asm
	// begin inline asm
	{	
ld.global.ca.u64 %rd13545, [%rd13543];
	}
	// end inline asm
	// begin inline asm
	{	
ld.global.ca.u64 %rd13547, [%rd13545];
	}
	// end inline asm
	// begin inline asm
	{	
ld.global.ca.u64 %rd13549, [%rd13547];
	}
	// end inline asm
	// begin inline asm
	{	
ld.global.ca.u64 %rd13551, [%rd13549];
	}
	// end inline asm
	// begin inline asm
	{	
ld.global.ca.u64 %rd13553, [%rd13551];
	}
	// end inline asm
	// begin inline asm
	{	
ld.global.ca.u64 %rd13555, [%rd13553];
	}
	// end inline asm
	// begin inline asm
	{	
ld.global.ca.u64 %rd13557, [%rd13555];
	}
	// end inline asm
	// begin inline asm
	{	
ld.global.ca.u64 %rd13559, [%rd13557];
	}
	// end inline asm
	// begin inline asm
	{	
ld.global.ca.u64 %rd13561, [%rd13559];
	}
	// end inline asm
	// begin inline asm
	{	
ld.global.ca.u64 %rd13563, [%rd13561];
	}
	// end inline asm
	// begin inline asm
	{	
ld.global.ca.u64 %rd13565, [%rd13563];
	}
	// end inline asm
	// begin inline asm
	{	
ld.global.ca.u64 %rd13567, [%rd13565];
	}
	// end inline asm
	// begin inline asm
	{	
ld.global.ca.u64 %rd13569, [%rd13567];
	}
	// end inline asm
	// begin inline asm
	{	
ld.global.ca.u64 %rd13571, [%rd13569];
	}
	// end inline asm
	// begin inline asm
	{	
ld.global.ca.u64 %rd13573, [%rd13571];
	}
	// end inline asm
	// begin inline asm
	{	
ld.global.ca.u64 %rd13575, [%rd13573];
	}
	// end inline asm
	// begin inline asm
	{	
ld.global.ca.u64 %rd13577, [%rd13575];
	}
	// end inline asm
	// begin inline asm
	{	
ld.global.ca.u64 %rd13579, [%rd13577];
	}
	// end inline asm
	// begin inline asm
	{	
ld.global.ca.u64 %rd13581, [%rd13579];
	}
	// end inline asm
	// begin inline asm
	{	
ld.global.ca.u64 %rd13583, [%rd13581];
	}
	// end inline asm
	// begin inline asm
	{	
ld.global.ca.u64 %rd13585, [%rd13583];
	}
	// end inline asm
	// begin inline asm
	{	
ld.global.ca.u64 %rd13587, [%rd13585];
	}
	// end inline asm
	// begin inline asm
	{	
ld.global.ca.u64 %rd13589, [%rd13587];
	}
	// end inline asm
	// begin inline asm
	{	
ld.global.ca.u64 %rd13591, [%rd13589];
	}
	// end inline asm
	// begin inline asm
	{	
ld.global.ca.u64 %rd13593, [%rd13591];
	}
	// end inline asm
	// begin inline asm
	{	
ld.global.ca.u64 %rd13595, [%rd13593];
	}
	// end inline asm
	// begin inline asm
	{	
ld.global.ca.u64 %rd13597, [%rd13595];
	}
	// end inline asm
	// begin inline asm
	{	
ld.global.ca.u64 %rd13599, [%rd13597];
	}
	// end inline asm
	// begin inline asm
	{	
ld.global.ca.u64 %rd13601, [%rd13599];
	}
	// end inline asm
	// begin inline asm
	{	
ld.global.ca.u64 %rd13603, [%rd13601];
	}
	// end inline asm
	// begin inline asm
	{	
ld.global.ca.u64 %rd13605, [%rd13603];
	}
	// end inline asm
	// begin inline asm
	{	
ld.global.ca.u64 %rd13607, [%rd13605];
	}
	// end inline asm
	// begin inline asm
	{	
ld.global.ca.u64 %rd13609, [%rd13607];
	}
	// end inline asm
	// begin inline asm
	{	
ld.global.ca.u64 %rd13611, [%rd13609];
	}
	// end inline asm
	// begin inline asm
	{	
ld.global.ca.u64 %rd13613, [%rd13611];
	}
	// end inline asm
	// begin inline asm
	{	
ld.global.ca.u64 %rd13615, [%rd13613];
	}
	// end inline asm
	// begin inline asm
	{	
ld.global.ca.u64 %rd13617, [%rd13615];
	}
	// end inline asm
	// begin inline asm
	{	
ld.global.ca.u64 %rd13619, [%rd13617];
	}
	// end inline asm
	// begin inline asm
	{	
ld.global.ca.u64 %rd13621, [%rd13619];
	}
	// end inline asm
	// begin inline asm
	{	
ld.global.ca.u64 %rd13623, [%rd13621];
	}
	// end inline asm
	// begin inline asm
	{	
ld.global.ca.u64 %rd13625, [%rd13623];
	}
	// end inline asm
	// begin inline asm
	{	
ld.global.ca.u64 %rd13627, [%rd13625];
	}
	// end inline asm
	// begin inline asm
	{	
ld.global.ca.u64 %rd13629, [%rd13627];
	}
	// end inline asm
	// begin inline asm
	{	
ld.global.ca.u64 %rd13631, [%rd13629];
	}
	// end inline asm
	// begin inline asm
	{	
ld.global.ca.u64 %rd13633, [%rd13631];
	}
	// end inline asm
	// begin inline asm
	{	
ld.global.ca.u64 %rd13635, [%rd13633];
	}
	// end inline asm
	// begin inline asm
	{	
ld.global.ca.u64 %rd13637, [%rd13635];
	}
	// end inline asm
	// begin inline asm
	{	
ld.global.ca.u64 %rd13639, [%rd13637];
	}
	// end inline asm
	// begin inline asm
	{	
ld.global.ca.u64 %rd13641, [%rd13639];
	}
	// end inline asm
	// begin inline asm
	{	
ld.global.ca.u64 %rd13643, [%rd13641];
	}
	// end inline asm
	// begin inline asm
	{	
ld.global.ca.u64 %rd13645, [%rd13643];
	}
	// end inline asm
	// begin inline asm
	{	
ld.global.ca.u64 %rd13647, [%rd13645];
	}
	// end inline asm
	// begin inline asm
	{	
ld.global.ca.u64 %rd13649, [%rd13647];
	}
	// end inline asm
	// begin inline asm
	{	
ld.global.ca.u64 %rd13651, [%rd13649];
	}
	// end inline asm
	// begin inline asm
	{	
ld.global.ca.u64 %rd13653, [%rd13651];
	}
	// end inline asm
	// begin inline asm
	{	
ld.global.ca.u64 %rd13655, [%rd13653];
	}
	// end inline asm
	// begin inline asm
	{	
ld.global.ca.u64 %rd13657, [%rd13655];
	}
	// end inline asm
	// begin inline asm
	{	
ld.global.ca.u64 %rd13659, [%rd13657];
	}
	// end inline asm
	// begin inline asm
	{	
ld.global.ca.u64 %rd13661, [%rd13659];
	}
	// end inline asm
	// begin inline asm
	{	
ld.global.ca.u64 %rd13663, [%rd13661];
	}
	// end inline asm
	// begin inline asm
	{	
ld.global.ca.u64 %rd13665, [%rd13663];
	}
	// end inline asm
	// begin inline asm
	{	
ld.global.ca.u64 %rd13667, [%rd13665];
	}
	// end inline asm
	// begin inline asm
	{	
ld.global.ca.u64 %rd13669, [%rd13667];
	}
	// end inline asm
	// begin inline asm
	{	
ld.global.ca.u64 %rd13671, [%rd13669];
	}
	// end inline asm
	// begin inline asm
	{	
ld.global.ca.u64 %rd13673, [%rd13671];
	}
	// end inline asm
	// begin inline asm
	{	
ld.global.ca.u64 %rd13675, [%rd13673];
	}
	// end inline asm
	// begin inline asm
	{	
ld.global.ca.u64 %rd13677, [%rd13675];
	}
	// end inline asm
	// begin inline asm
	{	
ld.global.ca.u64 %rd13679, [%rd13677];
	}
	// end inline asm
	// begin inline asm
	{	
ld.global.ca.u64 %rd13681, [%rd13679];
	}
	// end inline asm
	// begin inline asm
	{	
ld.global.ca.u64 %rd13683, [%rd13681];
	}
	// end inline asm
	// begin inline asm
	{	
ld.global.ca.u64 %rd13685, [%rd13683];
	}
	// end inline asm
	// begin inline asm
	{	
ld.global.ca.u64 %rd13687, [%rd13685];
	}
	// end inline asm
	// begin inline asm
	{	
ld.global.ca.u64 %rd13689, [%rd13687];
	}
	// end inline asm
	// begin inline asm
	{	
ld.global.ca.u64 %rd13691, [%rd13689];
	}
	// end inline asm
	// begin inline asm
	{	
ld.global.ca.u64 %rd13693, [%rd13691];
	}
	// end inline asm
	// begin inline asm
	{	
ld.global.ca.u64 %rd13695, [%rd13693];
	}
	// end inline asm
	// begin inline asm
	{	
ld.global.ca.u64 %rd13697, [%rd13695];
	}
	// end inline asm
	// begin inline asm
	{	
ld.global.ca.u64 %rd13699, [%rd13697];
	}
	// end inline asm
	// begin inline asm
	{	
ld.global.ca.u64 %rd13701, [%rd13699];
	}
	// end inline asm
	// begin inline asm
	{	
ld.global.ca.u64 %rd13703, [%rd13701];
	}
	// end inline asm
	// begin inline asm
	{	
ld.global.ca.u64 %rd13705, [%rd13703];
	}
	// end inline asm
	// begin inline asm
	{	
ld.global.ca.u64 %rd13707, [%rd13705];
	}
	// end inline asm
	// begin inline asm
	{	
ld.global.ca.u64 %rd13709, [%rd13707];
	}
	// end inline asm
	// begin inline asm
	{	
ld.global.ca.u64 %rd13711, [%rd13709];
	}
	// end inline asm
	// begin inline asm
	{	
ld.global.ca.u64 %rd13713, [%rd13711];
	}
	// end inline asm
	// begin inline asm
	{	
ld.global.ca.u64 %rd13715, [%rd13713];
	}
	// end inline asm
	// begin inline asm
	{	
ld.global.ca.u64 %rd13717, [%rd13715];
	}
	// end inline asm
	// begin inline asm
	{	
ld.global.ca.u64 %rd13719, [%rd13717];
	}
	// end inline asm
	// begin inline asm
	{	
ld.global.ca.u64 %rd13721, [%rd13719];
	}
	// end inline asm
	// begin inline asm
	{	
ld.global.ca.u64 %rd13723, [%rd13721];
	}
	// end inline asm
	// begin inline asm
	{	
ld.global.ca.u64 %rd13725, [%rd13723];
	}
	// end inline asm
	// begin inline asm
	{	
ld.global.ca.u64 %rd13727, [%rd13725];
	}
	// end inline asm
	// begin inline asm
	{	
ld.global.ca.u64 %rd13729, [%rd13727];
	}
	// end inline asm
	// begin inline asm
	{	
ld.global.ca.u64 %rd13731, [%rd13729];
	}
	// end inline asm
	// begin inline asm
	{	
ld.global.ca.u64 %rd13733, [%rd13731];
	}
	// end inline asm
	// begin inline asm
	{	
ld.global.ca.u64 %rd13735, [%rd13733];
	}
	// end inline asm
	// begin inline asm
	{	
ld.global.ca.u64 %rd13737, [%rd13735];
	}
	// end inline asm
	// begin inline asm
	{	
ld.global.ca.u64 %rd13739, [%rd13737];
	}
	// end inline asm
	// begin inline asm
	{	
ld.global.ca.u64 %rd13741, [%rd13739];
	}
	// end inline asm
	// begin inline asm
	{	
ld.global.ca.u64 %rd13743, [%rd13741];
	}
	// end inline asm
	// begin inline asm
	{	
ld.global.ca.u64 %rd13745, [%rd13743];
	}
	// end inline asm
	// begin inline asm
	{	
ld.global.ca.u64 %rd13747, [%rd13745];
	}
	// end inline asm
	// begin inline asm
	{	
ld.global.ca.u64 %rd13749, [%rd13747];
	}
	// end inline asm
	// begin inline asm
	{	
ld.global.ca.u64 %rd13751, [%rd13749];
	}
	// end inline asm
	// begin inline asm
	{	
ld.global.ca.u64 %rd13753, [%rd13751];
	}
	// end inline asm
	// begin inline asm
	{	
ld.global.ca.u64 %rd13755, [%rd13753];
	}
	// end inline asm
	// begin inline asm
	{	
ld.global.ca.u64 %rd13757, [%rd13755];
	}
	// end inline asm
	// begin inline asm
	{	
ld.global.ca.u64 %rd13759, [%rd13757];
	}
	// end inline asm
	// begin inline asm
	{	
ld.global.ca.u64 %rd13761, [%rd13759];
	}
	// end inline asm
	// begin inline asm
	{	
ld.global.ca.u64 %rd13763, [%rd13761];
	}
	// end inline asm
	// begin inline asm
	{	
ld.global.ca.u64 %rd13765, [%rd13763];
	}
	// end inline asm
	// begin inline asm
	{	
ld.global.ca.u64 %rd13767, [%rd13765];
	}
	// end inline asm
	// begin inline asm
	{	
ld.global.ca.u64 %rd13769, [%rd13767];
	}
	// end inline asm
	// begin inline asm
	{	
ld.global.ca.u64 %rd13771, [%rd13769];
	}
	// end inline asm
	// begin inline asm
	{	
ld.global.ca.u64 %rd13773, [%rd13771];
	}
	// end inline asm
	// begin inline asm
	{	
ld.global.ca.u64 %rd13775, [%rd13773];
	}
	// end inline asm
	// begin inline asm
	{	
ld.global.ca.u64 %rd13777, [%rd13775];
	}
	// end inline asm
	// begin inline asm
	{	
ld.global.ca.u64 %rd13779, [%rd13777];
	}
	// end inline asm
	// begin inline asm
	{	
ld.global.ca.u64 %rd13781, [%rd13779];
	}
	// end inline asm
	// begin inline asm
	{	
ld.global.ca.u64 %rd13783, [%rd13781];
	}
	// end inline asm
	// begin inline asm
	{	
ld.global.ca.u64 %rd13785, [%rd13783];
	}
	// end inline asm
	// begin inline asm
	{	
ld.global.ca.u64 %rd13787, [%rd13785];
	}
	// end inline asm
	// begin inline asm
	{	
ld.global.ca.u64 %rd13789, [%rd13787];
	}
	// end inline asm
	// begin inline asm
	{	
ld.global.ca.u64 %rd13791, [%rd13789];
	}
	// end inline asm
	// begin inline asm
	{	
ld.global.ca.u64 %rd13793, [%rd13791];
	}
	// end inline asm
	// begin inline asm
	{	
ld.global.ca.u64 %rd13795, [%rd13793];
	}
	// end inline asm
	// begin inline asm
	{	
ld.global.ca.u64 %rd13797, [%rd13795];
	}
	// end inline asm
	// begin inline asm
	{	
ld.global.ca.u64 %rd13799, [%rd13797];
	}
	// end inline asm
	// begin inline asm
	{	
ld.global.ca.u64 %rd13801, [%rd13799];
	}
	// end inline asm
	// begin inline asm
	{	
ld.global.ca.u64 %rd13803, [%rd13801];
	}
	// end inline asm
	// begin inline asm
	{	
ld.global.ca.u64 %rd13805, [%rd13803];
	}
	// end inline asm
	// begin inline asm
	{	
ld.global.ca.u64 %rd13807, [%rd13805];
	}
	// end inline asm
	// begin inline asm
	{	
ld.global.ca.u64 %rd13809, [%rd13807];
	}
	// end inline asm
	// begin inline asm
	{	
ld.global.ca.u64 %rd13811, [%rd13809];
	}
	// end inline asm
	// begin inline asm
	{	
ld.global.ca.u64 %rd13813, [%rd13811];
	}
	// end inline asm
	// begin inline asm
	{	
ld.global.ca.u64 %rd13815, [%rd13813];
	}
	// end inline asm
	// begin inline asm
	{	
ld.global.ca.u64 %rd13817, [%rd13815];
	}
	// end inline asm
	// begin inline asm
	{	
ld.global.ca.u64 %rd13819, [%rd13817];
	}
	// end inline asm
	// begin inline asm
	{	
ld.global.ca.u64 %rd13821, [%rd13819];
	}
	// end inline asm
	// begin inline asm
	{	
ld.global.ca.u64 %rd13823, [%rd13821];
	}
	// end inline asm
	// begin inline asm
	{	
ld.global.ca.u64 %rd13825, [%rd13823];
	}
	// end inline asm
	// begin inline asm
	{	
ld.global.ca.u64 %rd13827, [%rd13825];
	}
	// end inline asm
	// begin inline asm
	{	
ld.global.ca.u64 %rd13829, [%rd13827];
	}
	// end inline asm
	// begin inline asm
	{	
ld.global.ca.u64 %rd13831, [%rd13829];
	}
	// end inline asm
	// begin inline asm
	{	
ld.global.ca.u64 %rd13833, [%rd13831];
	}
	// end inline asm
	// begin inline asm
	{	
ld.global.ca.u64 %rd13835, [%rd13833];
	}
	// end inline asm
	// begin inline asm
	{	
ld.global.ca.u64 %rd13837, [%rd13835];
	}
	// end inline asm
	// begin inline asm
	{	
ld.global.ca.u64 %rd13839, [%rd13837];
	}
	// end inline asm
	// begin inline asm
	{	
ld.global.ca.u64 %rd13841, [%rd13839];
	}
	// end inline asm
	// begin inline asm
	{	
ld.global.ca.u64 %rd13843, [%rd13841];
	}
	// end inline asm
	// begin inline asm
	{	
ld.global.ca.u64 %rd13845, [%rd13843];
	}
	// end inline asm
	// begin inline asm
	{	
ld.global.ca.u64 %rd13847, [%rd13845];
	}
	// end inline asm
	// begin inline asm
	{	
ld.global.ca.u64 %rd13849, [%rd13847];
	}
	// end inline asm
	// begin inline asm
	{	
ld.global.ca.u64 %rd13851, [%rd13849];
	}
	// end inline asm
	// begin inline asm
	{	
ld.global.ca.u64 %rd13853, [%rd13851];
	}
	// end inline asm
	// begin inline asm
	{	
ld.global.ca.u64 %rd13855, [%rd13853];
	}
	// end inline asm
	// begin inline asm
	{	
ld.global.ca.u64 %rd13857, [%rd13855];
	}
	// end inline asm
	// begin inline asm
	{	
ld.global.ca.u64 %rd13859, [%rd13857];
	}
	// end inline asm
	// begin inline asm
	{	
ld.global.ca.u64 %rd13861, [%rd13859];
	}
	// end inline asm
	// begin inline asm
	{	
ld.global.ca.u64 %rd13863, [%rd13861];
	}
	// end inline asm
	// begin inline asm
	{	
ld.global.ca.u64 %rd13865, [%rd13863];
	}
	// end inline asm
	// begin inline asm
	{	
ld.global.ca.u64 %rd13867, [%rd13865];
	}
	// end inline asm
	// begin inline asm
	{	
ld.global.ca.u64 %rd13869, [%rd13867];
	}
	// end inline asm
	// begin inline asm
	{	
ld.global.ca.u64 %rd13871, [%rd13869];
	}
	// end inline asm
	// begin inline asm
	{	
ld.global.ca.u64 %rd13873, [%rd13871];
	}
	// end inline asm
	// begin inline asm
	{	
ld.global.ca.u64 %rd13875, [%rd13873];
	}
	// end inline asm
	// begin inline asm
	{	
ld.global.ca.u64 %rd13877, [%rd13875];
	}
	// end inline asm
	// begin inline asm
	{	
ld.global.ca.u64 %rd13879, [%rd13877];
	}
	// end inline asm
	// begin inline asm
	{	
ld.global.ca.u64 %rd13881, [%rd13879];
	}
	// end inline asm
	// begin inline asm
	{	
ld.global.ca.u64 %rd13883, [%rd13881];
	}
	// end inline asm
	// begin inline asm
	{	
ld.global.ca.u64 %rd13885, [%rd13883];
	}
	// end inline asm
	// begin inline asm
	{	
ld.global.ca.u64 %rd13887, [%rd13885];
	}
	// end inline asm
	// begin inline asm
	{	
ld.global.ca.u64 %rd13889, [%rd13887];
	}
	// end inline asm
	// begin inline asm
	{	
ld.global.ca.u64 %rd13891, [%rd13889];
	}
	// end inline asm
	// begin inline asm
	{	
ld.global.ca.u64 %rd13893, [%rd13891];
	}
	// end inline asm
	// begin inline asm
	{	
ld.global.ca.u64 %rd13895, [%rd13893];
	}
	// end inline asm
	// begin inline asm
	{	
ld.global.ca.u64 %rd13897, [%rd13895];
	}
	// end inline asm
	// begin inline asm
	{	
ld.global.ca.u64 %rd13899, [%rd13897];
	}
	// end inline asm
	// begin inline asm
	{	
ld.global.ca.u64 %rd13901, [%rd13899];
	}
	// end inline asm
	// begin inline asm
	{	
ld.global.ca.u64 %rd13903, [%rd13901];
	}
	// end inline asm
	// begin inline asm
	{	
ld.global.ca.u64 %rd13905, [%rd13903];
	}
	// end inline asm
	// begin inline asm
	{	
ld.global.ca.u64 %rd13907, [%rd13905];
	}
	// end inline asm
	// begin inline asm
	{	
ld.global.ca.u64 %rd13909, [%rd13907];
	}
	// end inline asm
	// begin inline asm
	{	
ld.global.ca.u64 %rd13911, [%rd13909];
	}
	// end inline asm
	// begin inline asm
	{	
ld.global.ca.u64 %rd13913, [%rd13911];
	}
	// end inline asm
	// begin inline asm
	{	
ld.global.ca.u64 %rd13915, [%rd13913];
	}
	// end inline asm
	// begin inline asm
	{	
ld.global.ca.u64 %rd13917, [%rd13915];
	}
	// end inline asm
	// begin inline asm
	{	
ld.global.ca.u64 %rd13919, [%rd13917];
	}
	// end inline asm
	// begin inline asm
	{	
ld.global.ca.u64 %rd13921, [%rd13919];
	}
	// end inline asm
	// begin inline asm
	{	
ld.global.ca.u64 %rd13923, [%rd13921];
	}
	// end inline asm
	// begin inline asm
	{	
ld.global.ca.u64 %rd13925, [%rd13923];
	}
	// end inline asm
	// begin inline asm
	{	
ld.global.ca.u64 %rd13927, [%rd13925];
	}
	// end inline asm
	// begin inline asm
	{	
ld.global.ca.u64 %rd13929, [%rd13927];
	}
	// end inline asm
	// begin inline asm
	{	
ld.global.ca.u64 %rd13931, [%rd13929];
	}
	// end inline asm
	// begin inline asm
	{	
ld.global.ca.u64 %rd13933, [%rd13931];
	}
	// end inline asm
	// begin inline asm
	{	
ld.global.ca.u64 %rd13935, [%rd13933];
	}
	// end inline asm
	// begin inline asm
	{	
ld.global.ca.u64 %rd13937, [%rd13935];
	}
	// end inline asm
	// begin inline asm
	{	
ld.global.ca.u64 %rd13939, [%rd13937];
	}
	// end inline asm
	// begin inline asm
	{	
ld.global.ca.u64 %rd13941, [%rd13939];
	}
	// end inline asm
	// begin inline asm
	{	
ld.global.ca.u64 %rd13943, [%rd13941];
	}
	// end inline asm
	// begin inline asm
	{	
ld.global.ca.u64 %rd13945, [%rd13943];
	}
	// end inline asm
	// begin inline asm
	{	
ld.global.ca.u64 %rd13947, [%rd13945];
	}
	// end inline asm
	// begin inline asm
	{	
ld.global.ca.u64 %rd13949, [%rd13947];
	}
	// end inline asm
	// begin inline asm
	{	
ld.global.ca.u64 %rd13951, [%rd13949];
	}
	// end inline asm
	// begin inline asm
	{	
ld.global.ca.u64 %rd13953, [%rd13951];
	}
	// end inline asm
	// begin inline asm
	{	
ld.global.ca.u64 %rd13955, [%rd13953];
	}
	// end inline asm
	// begin inline asm
	{	
ld.global.ca.u64 %rd13957, [%rd13955];
	}
	// end inline asm
	// begin inline asm
	{	
ld.global.ca.u64 %rd13959, [%rd13957];
	}
	// end inline asm
	// begin inline asm
	{	
ld.global.ca.u64 %rd13961, [%rd13959];
	}
	// end inline asm
	// begin inline asm
	{	
ld.global.ca.u64 %rd13963, [%rd13961];
	}
	// end inline asm
	// begin inline asm
	{	
ld.global.ca.u64 %rd13965, [%rd13963];
	}
	// end inline asm
	// begin inline asm
	{	
ld.global.ca.u64 %rd13967, [%rd13965];
	}
	// end inline asm
	// begin inline asm
	{	
ld.global.ca.u64 %rd13969, [%rd13967];
	}
	// end inline asm
	// begin inline asm
	{	
ld.global.ca.u64 %rd13971, [%rd13969];
	}
	// end inline asm
	// begin inline asm
	{	
ld.global.ca.u64 %rd13973, [%rd13971];
	}
	// end inline asm
	// begin inline asm
	{	
ld.global.ca.u64 %rd13975, [%rd13973];
	}
	// end inline asm
	// begin inline asm
	{	
ld.global.ca.u64 %rd13977, [%rd13975];
	}
	// end inline asm
	// begin inline asm
	{	
ld.global.ca.u64 %rd13979, [%rd13977];
	}
	// end inline asm
	// begin inline asm
	{	
ld.global.ca.u64 %rd13981, [%rd13979];
	}
	// end inline asm
	// begin inline asm
	{	
ld.global.ca.u64 %rd13983, [%rd13981];
	}
	// end inline asm
	// begin inline asm
	{	
ld.global.ca.u64 %rd13985, [%rd13983];
	}
	// end inline asm
	// begin inline asm
	{	
ld.global.ca.u64 %rd13987, [%rd13985];
	}
	// end inline asm
	// begin inline asm
	{	
ld.global.ca.u64 %rd13989, [%rd13987];
	}
	// end inline asm
	// begin inline asm
	{	
ld.global.ca.u64 %rd13991, [%rd13989];
	}
	// end inline asm
	// begin inline asm
	{	
ld.global.ca.u64 %rd13993, [%rd13991];
	}
	// end inline asm
	// begin inline asm
	{	
ld.global.ca.u64 %rd13995, [%rd13993];
	}
	// end inline asm
	// begin inline asm
	{	
ld.global.ca.u64 %rd13997, [%rd13995];
	}
	// end inline asm
	// begin inline asm
	{	
ld.global.ca.u64 %rd13999, [%rd13997];
	}
	// end inline asm
	// begin inline asm
	{	
ld.global.ca.u64 %rd14001, [%rd13999];
	}
	// end inline asm
	// begin inline asm
	{	
ld.global.ca.u64 %rd14003, [%rd14001];
	}
	// end inline asm
	// begin inline asm
	{	
ld.global.ca.u64 %rd14005, [%rd14003];
	}
	// end inline asm
	// begin inline asm
	{	
ld.global.ca.u64 %rd14007, [%rd14005];
	}
	// end inline asm
	// begin inline asm
	{	
ld.global.ca.u64 %rd14009, [%rd14007];
	}
	// end inline asm
	// begin inline asm
	{	
ld.global.ca.u64 %rd14011, [%rd14009];
	}
	// end inline asm
	// begin inline asm
	{	
ld.global.ca.u64 %rd14013, [%rd14011];
	}
	// end inline asm
	// begin inline asm
	{	
ld.global.ca.u64 %rd14015, [%rd14013];
	}
	// end inline asm
	// begin inline asm
	{	
ld.global.ca.u64 %rd14017, [%rd14015];
	}
	// end inline asm
	// begin inline asm
	{	
ld.global.ca.u64 %rd14019, [%rd14017];
	}
	// end inline asm
	// begin inline asm
	{	
ld.global.ca.u64 %rd14021, [%rd14019];
	}
	// end inline asm
	// begin inline asm
	{	
ld.global.ca.u64 %rd14023, [%rd14021];
	}
	// end inline asm
	// begin inline asm
	{	
ld.global.ca.u64 %rd14025, [%rd14023];
	}
	// end inline asm
	// begin inline asm
	{	
ld.global.ca.u64 %rd14027, [%rd14025];
	}
	// end inline asm
	// begin inline asm
	{	
ld.global.ca.u64 %rd14029, [%rd14027];
	}
	// end inline asm
	// begin inline asm
	{	
ld.global.ca.u64 %rd14031, [%rd14029];
	}
	// end inline asm
	// begin inline asm
	{	
ld.global.ca.u64 %rd14033, [%rd14031];
	}
	// end inline asm
	// begin inline asm
	{	
ld.global.ca.u64 %rd14035, [%rd14033];
	}
	// end inline asm
	// begin inline asm
	{	
ld.global.ca.u64 %rd14037, [%rd14035];
	}
	// end inline asm
	// begin inline asm
	{	
ld.global.ca.u64 %rd14039, [%rd14037];
	}
	// end inline asm
	// begin inline asm
	{	
ld.global.ca.u64 %rd14041, [%rd14039];
	}
	// end inline asm
	// begin inline asm
	{	
ld.global.ca.u64 %rd14043, [%rd14041];
	}
	// end inline asm
	// begin inline asm
	{	
ld.global.ca.u64 %rd14045, [%rd14043];
	}
	// end inline asm
	// begin inline asm
	{	
ld.global.ca.u64 %rd14047, [%rd14045];
	}
	// end inline asm
	// begin inline asm
	{	
ld.global.ca.u64 %rd14049, [%rd14047];
	}
	// end inline asm
	// begin inline asm
	{	
ld.global.ca.u64 %rd14051, [%rd14049];
	}
	// end inline asm
	// begin inline asm
	{	
ld.global.ca.u64 %rd14053, [%rd14051];
	}
	// end inline asm
	// begin inline asm
	{	
ld.global.ca.u64 %rd14055, [%rd14053];
	}
	// end inline asm
	// begin inline asm
	{	
ld.global.ca.u64 %rd14057, [%rd14055];
	}
	// end inline asm
	// begin inline asm
	{	
ld.global.ca.u64 %rd14059, [%rd14057];
	}
	// end inline asm
	// begin inline asm
	{	
ld.global.ca.u64 %rd14061, [%rd14059];
	}
	// end inline asm
	// begin inline asm
	{	
ld.global.ca.u64 %rd14063, [%rd14061];
	}
	// end inline asm
	// begin inline asm
	{	
ld.global.ca.u64 %rd14065, [%rd14063];
	}
	// end inline asm
	// begin inline asm
	{	
ld.global.ca.u64 %rd14067, [%rd14065];
	}
	// end inline asm
	// begin inline asm
	{	
ld.global.ca.u64 %rd14069, [%rd14067];
	}
	// end inline asm
	// begin inline asm
	{	
ld.global.ca.u64 %rd14071, [%rd14069];
	}
	// end inline asm
	// begin inline asm
	{	
ld.global.ca.u64 %rd14073, [%rd14071];
	}
	// end inline asm
	// begin inline asm
	{	
ld.global.ca.u64 %rd14075, [%rd14073];
	}
	// end inline asm
	// begin inline asm
	{	
ld.global.ca.u64 %rd14077, [%rd14075];
	}
	// end inline asm
	// begin inline asm
	{	
ld.global.ca.u64 %rd14079, [%rd14077];
	}
	// end inline asm
	// begin inline asm
	{	
ld.global.ca.u64 %rd14081, [%rd14079];
	}
	// end inline asm
	// begin inline asm
	{	
ld.global.ca.u64 %rd14083, [%rd14081];
	}
	// end inline asm
	// begin inline asm
	{	
ld.global.ca.u64 %rd14085, [%rd14083];
	}
	// end inline asm
	// begin inline asm
	{	
ld.global.ca.u64 %rd14087, [%rd14085];
	}
	// end inline asm
	// begin inline asm
	{	
ld.global.ca.u64 %rd14089, [%rd14087];
	}
	// end inline asm
	// begin inline asm
	{	
ld.global.ca.u64 %rd14091, [%rd14089];
	}
	// end inline asm
	// begin inline asm
	{	
ld.global.ca.u64 %rd14093, [%rd14091];
	}
	// end inline asm
	// begin inline asm
	{	
ld.global.ca.u64 %rd14095, [%rd14093];
	}
	// end inline asm
	// begin inline asm
	{	
ld.global.ca.u64 %rd14097, [%rd14095];
	}
	// end inline asm
	// begin inline asm
	{	
ld.global.ca.u64 %rd14099, [%rd14097];
	}
	// end inline asm
	// begin inline asm
	{	
ld.global.ca.u64 %rd14101, [%rd14099];
	}
	// end inline asm
	// begin inline asm
	{	
ld.global.ca.u64 %rd14103, [%rd14101];
	}
	// end inline asm
	// begin inline asm
	{	
ld.global.ca.u64 %rd14105, [%rd14103];
	}
	// end inline asm
	// begin inline asm
	{	
ld.global.ca.u64 %rd14107, [%rd14105];
	}
	// end inline asm
	// begin inline asm
	{	
ld.global.ca.u64 %rd14109, [%rd14107];
	}
	// end inline asm
	// begin inline asm
	{	
ld.global.ca.u64 %rd14111, [%rd14109];
	}
	// end inline asm
	// begin inline asm
	{	
ld.global.ca.u64 %rd14113, [%rd14111];
	}
	// end inline asm
	// begin inline asm
	{	
ld.global.ca.u64 %rd14115, [%rd14113];
	}
	// end inline asm
	// begin inline asm
	{	
ld.global.ca.u64 %rd14117, [%rd14115];
	}
	// end inline asm
	// begin inline asm
	{	
ld.global.ca.u64 %rd14119, [%rd14117];
	}
	// end inline asm
	// begin inline asm
	{	
ld.global.ca.u64 %rd14121, [%rd14119];
	}
	// end inline asm
	// begin inline asm
	{	
ld.global.ca.u64 %rd14123, [%rd14121];
	}
	// end inline asm
	// begin inline asm
	{	
ld.global.ca.u64 %rd14125, [%rd14123];
	}
	// end inline asm
	// begin inline asm
	{	
ld.global.ca.u64 %rd14127, [%rd14125];
	}
	// end inline asm
	// begin inline asm
	{	
ld.global.ca.u64 %rd14129, [%rd14127];
	}
	// end inline asm
	// begin inline asm
	{	
ld.global.ca.u64 %rd14131, [%rd14129];
	}
	// end inline asm
	// begin inline asm
	{	
ld.global.ca.u64 %rd14133, [%rd14131];
	}
	// end inline asm
	// begin inline asm
	{	
ld.global.ca.u64 %rd14135, [%rd14133];
	}
	// end inline asm
	// begin inline asm
	{	
ld.global.ca.u64 %rd14137, [%rd14135];
	}
	// end inline asm
	// begin inline asm
	{	
ld.global.ca.u64 %rd14139, [%rd14137];
	}
	// end inline asm
	// begin inline asm
	{	
ld.global.ca.u64 %rd14141, [%rd14139];
	}
	// end inline asm
	// begin inline asm
	{	
ld.global.ca.u64 %rd14143, [%rd14141];
	}
	// end inline asm
	// begin inline asm
	{	
ld.global.ca.u64 %rd14145, [%rd14143];
	}
	// end inline asm
	// begin inline asm
	{	
ld.global.ca.u64 %rd14147, [%rd14145];
	}
	// end inline asm
	// begin inline asm
	{	
ld.global.ca.u64 %rd14149, [%rd14147];
	}
	// end inline asm
	// begin inline asm
	{	
ld.global.ca.u64 %rd14151, [%rd14149];
	}
	// end inline asm
	// begin inline asm
	{	
ld.global.ca.u64 %rd14153, [%rd14151];
	}
	// end inline asm
	// begin inline asm
	{	
ld.global.ca.u64 %rd14155, [%rd14153];
	}
	// end inline asm
	// begin inline asm
	{	
ld.global.ca.u64 %rd14157, [%rd14155];
	}
	// end inline asm
	// begin inline asm
	{	
ld.global.ca.u64 %rd14159, [%rd14157];
	}
	// end inline asm
	// begin inline asm
	{	
ld.global.ca.u64 %rd14161, [%rd14159];
	}
	// end inline asm
	// begin inline asm
	{	
ld.global.ca.u64 %rd14163, [%rd14161];
	}
	// end inline asm
	// begin inline asm
	{	
ld.global.ca.u64 %rd14165, [%rd14163];
	}
	// end inline asm
	// begin inline asm
	{	
ld.global.ca.u64 %rd14167, [%rd14165];
	}
	// end inline asm
	// begin inline asm
	{	
ld.global.ca.u64 %rd14169, [%rd14167];
	}
	// end inline asm
	// begin inline asm
	{	
ld.global.ca.u64 %rd14171, [%rd14169];
	}
	// end inline asm
	// begin inline asm
	{	
ld.global.ca.u64 %rd14173, [%rd14171];
	}
	// end inline asm
	// begin inline asm
	{	
ld.global.ca.u64 %rd14175, [%rd14173];
	}
	// end inline asm
	// begin inline asm
	{	
ld.global.ca.u64 %rd14177, [%rd14175];
	}
	// end inline asm
	// begin inline asm
	{	
ld.global.ca.u64 %rd14179, [%rd14177];
	}
	// end inline asm
	// begin inline asm
	{	
ld.global.ca.u64 %rd14181, [%rd14179];
	}
	// end inline asm
	// begin inline asm
	{	
ld.global.ca.u64 %rd14183, [%rd14181];
	}
	// end inline asm
	// begin inline asm
	{	
ld.global.ca.u64 %rd14185, [%rd14183];
	}
	// end inline asm
	// begin inline asm
	{	
ld.global.ca.u64 %rd14187, [%rd14185];
	}
	// end inline asm
	// begin inline asm
	{	
ld.global.ca.u64 %rd14189, [%rd14187];
	}
	// end inline asm
	// begin inline asm
	{	
ld.global.ca.u64 %rd14191, [%rd14189];
	}
	// end inline asm
	// begin inline asm
	{	
ld.global.ca.u64 %rd14193, [%rd14191];
	}
	// end inline asm
	// begin inline asm
	{	
ld.global.ca.u64 %rd14195, [%rd14193];
	}
	// end inline asm
	// begin inline asm
	{	
ld.global.ca.u64 %rd14197, [%rd14195];
	}
	// end inline asm
	// begin inline asm
	{	
ld.global.ca.u64 %rd14199, [%rd14197];
	}
	// end inline asm
	// begin inline asm
	{	
ld.global.ca.u64 %rd14201, [%rd14199];
	}
	// end inline asm
	// begin inline asm
	{	
ld.global.ca.u64 %rd14203, [%rd14201];
	}
	// end inline asm
	// begin inline asm
	{	
ld.global.ca.u64 %rd14205, [%rd14203];
	}
	// end inline asm
	// begin inline asm
	{	
ld.global.ca.u64 %rd14207, [%rd14205];
	}
	// end inline asm
	// begin inline asm
	{	
ld.global.ca.u64 %rd14209, [%rd14207];
	}
	// end inline asm
	// begin inline asm
	{	
ld.global.ca.u64 %rd14211, [%rd14209];
	}
	// end inline asm
	// begin inline asm
	{	
ld.global.ca.u64 %rd14213, [%rd14211];
	}
	// end inline asm
	// begin inline asm
	{	
ld.global.ca.u64 %rd14215, [%rd14213];
	}
	// end inline asm
	// begin inline asm
	{	
ld.global.ca.u64 %rd14217, [%rd14215];
	}
	// end inline asm
	// begin inline asm
	{	
ld.global.ca.u64 %rd14219, [%rd14217];
	}
	// end inline asm
	// begin inline asm
	{	
ld.global.ca.u64 %rd14221, [%rd14219];
	}
	// end inline asm
	// begin inline asm
	{	
ld.global.ca.u64 %rd14223, [%rd14221];
	}
	// end inline asm
	// begin inline asm
	{	
ld.global.ca.u64 %rd14225, [%rd14223];
	}
	// end inline asm
	// begin inline asm
	{	
ld.global.ca.u64 %rd14227, [%rd14225];
	}
	// end inline asm
	// begin inline asm
	{	
ld.global.ca.u64 %rd14229, [%rd14227];
	}
	// end inline asm
	// begin inline asm
	{	
ld.global.ca.u64 %rd14231, [%rd14229];
	}
	// end inline asm
	// begin inline asm
	{	
ld.global.ca.u64 %rd14233, [%rd14231];
	}
	// end inline asm
	// begin inline asm
	{	
ld.global.ca.u64 %rd14235, [%rd14233];
	}
	// end inline asm
	// begin inline asm
	{	
ld.global.ca.u64 %rd14237, [%rd14235];
	}
	// end inline asm
	// begin inline asm
	{	
ld.global.ca.u64 %rd14239, [%rd14237];
	}
	// end inline asm
	// begin inline asm
	{	
ld.global.ca.u64 %rd14241, [%rd14239];
	}
	// end inline asm
	// begin inline asm
	{	
ld.global.ca.u64 %rd14243, [%rd14241];
	}
	// end inline asm
	// begin inline asm
	{	
ld.global.ca.u64 %rd14245, [%rd14243];
	}
	// end inline asm
	// begin inline asm
	{	
ld.global.ca.u64 %rd14247, [%rd14245];
	}
	// end inline asm
	// begin inline asm
	{	
ld.global.ca.u64 %rd14249, [%rd14247];
	}
	// end inline asm
	// begin inline asm
	{	
ld.global.ca.u64 %rd14251, [%rd14249];
	}
	// end inline asm
	// begin inline asm
	{	
ld.global.ca.u64 %rd14253, [%rd14251];
	}
	// end inline asm
	// begin inline asm
	{	
ld.global.ca.u64 %rd14255, [%rd14253];
	}
	// end inline asm
	// begin inline asm
	{	
ld.global.ca.u64 %rd14257, [%rd14255];
	}
	// end inline asm
	// begin inline asm
	{	
ld.global.ca.u64 %rd14259, [%rd14257];
	}
	// end inline asm
	// begin inline asm
	{	
ld.global.ca.u64 %rd14261, [%rd14259];
	}
	// end inline asm
	// begin inline asm
	{	
ld.global.ca.u64 %rd14263, [%rd14261];
	}
	// end inline asm
	// begin inline asm
	{	
ld.global.ca.u64 %rd14265, [%rd14263];
	}
	// end inline asm
	// begin inline asm
	{	
ld.global.ca.u64 %rd14267, [%rd14265];
	}
	// end inline asm
	// begin inline asm
	{	
ld.global.ca.u64 %rd14269, [%rd14267];
	}
	// end inline asm
	// begin inline asm
	{	
ld.global.ca.u64 %rd14271, [%rd14269];
	}
	// end inline asm
	// begin inline asm
	{	
ld.global.ca.u64 %rd14273, [%rd14271];
	}
	// end inline asm
	// begin inline asm
	{	
ld.global.ca.u64 %rd14275, [%rd14273];
	}
	// end inline asm
	// begin inline asm
	{	
ld.global.ca.u64 %rd14277, [%rd14275];
	}
	// end inline asm
	// begin inline asm
	{	
ld.global.ca.u64 %rd14279, [%rd14277];
	}
	// end inline asm
	// begin inline asm
	{	
ld.global.ca.u64 %rd14281, [%rd14279];
	}
	// end inline asm
	// begin inline asm
	{	
ld.global.ca.u64 %rd14283, [%rd14281];
	}
	// end inline asm
	// begin inline asm
	{	
ld.global.ca.u64 %rd14285, [%rd14283];
	}
	// end inline asm
	// begin inline asm
	{	
ld.global.ca.u64 %rd14287, [%rd14285];
	}
	// end inline asm
	// begin inline asm
	{	
ld.global.ca.u64 %rd14289, [%rd14287];
	}
	// end inline asm
	// begin inline asm
	{	
ld.global.ca.u64 %rd14291, [%rd14289];
	}
	// end inline asm
	// begin inline asm
	{	
ld.global.ca.u64 %rd14293, [%rd14291];
	}
	// end inline asm
	// begin inline asm
	{	
ld.global.ca.u64 %rd14295, [%rd14293];
	}
	// end inline asm
	// begin inline asm
	{	
ld.global.ca.u64 %rd14297, [%rd14295];
	}
	// end inline asm
	// begin inline asm
	{	
ld.global.ca.u64 %rd14299, [%rd14297];
	}
	// end inline asm
	// begin inline asm
	{	
ld.global.ca.u64 %rd14301, [%rd14299];
	}
	// end inline asm
	// begin inline asm
	{	
ld.global.ca.u64 %rd14303, [%rd14301];
	}
	// end inline asm
	// begin inline asm
	{	
ld.global.ca.u64 %rd14305, [%rd14303];
	}
	// end inline asm
	// begin inline asm
	{	
ld.global.ca.u64 %rd14307, [%rd14305];
	}
	// end inline asm
	// begin inline asm
	{	
ld.global.ca.u64 %rd14309, [%rd14307];
	}
	// end inline asm
	// begin inline asm
	{	
ld.global.ca.u64 %rd14311, [%rd14309];
	}
	// end inline asm
	// begin inline asm
	{	
ld.global.ca.u64 %rd14313, [%rd14311];
	}
	// end inline asm
	// begin inline asm
	{	
ld.global.ca.u64 %rd14315, [%rd14313];
	}
	// end inline asm
	// begin inline asm
	{	
ld.global.ca.u64 %rd14317, [%rd14315];
	}
	// end inline asm
	// begin inline asm
	{	
ld.global.ca.u64 %rd14319, [%rd14317];
	}
	// end inline asm
	// begin inline asm
	{	
ld.global.ca.u64 %rd14321, [%rd14319];
	}
	// end inline asm
	// begin inline asm
	{	
ld.global.ca.u64 %rd14323, [%rd14321];
	}
	// end inline asm
	// begin inline asm
	{	
ld.global.ca.u64 %rd14325, [%rd14323];
	}
	// end inline asm
	// begin inline asm
	{	
ld.global.ca.u64 %rd14327, [%rd14325];
	}
	// end inline asm
	// begin inline asm
	{	
ld.global.ca.u64 %rd14329, [%rd14327];
	}
	// end inline asm
	// begin inline asm
	{	
ld.global.ca.u64 %rd14331, [%rd14329];
	}
	// end inline asm
	// begin inline asm
	{	
ld.global.ca.u64 %rd14333, [%rd14331];
	}
	// end inline asm
	// begin inline asm
	{	
ld.global.ca.u64 %rd14335, [%rd14333];
	}
	// end inline asm
	// begin inline asm
	{	
ld.global.ca.u64 %rd14337, [%rd14335];
	}
	// end inline asm
	// begin inline asm
	{	
ld.global.ca.u64 %rd14339, [%rd14337];
	}
	// end inline asm
	// begin inline asm
	{	
ld.global.ca.u64 %rd14341, [%rd14339];
	}
	// end inline asm
	// begin inline asm
	{	
ld.global.ca.u64 %rd14343, [%rd14341];
	}
	// end inline asm
	// begin inline asm
	{	
ld.global.ca.u64 %rd14345, [%rd14343];
	}
	// end inline asm
	// begin inline asm
	{	
ld.global.ca.u64 %rd14347, [%rd14345];
	}
	// end inline asm
	// begin inline asm
	{	
ld.global.ca.u64 %rd14349, [%rd14347];
	}
	// end inline asm
	// begin inline asm
	{	
ld.global.ca.u64 %rd14351, [%rd14349];
	}
	// end inline asm
	// begin inline asm
	{	
ld.global.ca.u64 %rd14353, [%rd14351];
	}
	// end inline asm
	// begin inline asm
	{	
ld.global.ca.u64 %rd14355, [%rd14353];
	}
	// end inline asm
	// begin inline asm
	{	
ld.global.ca.u64 %rd14357, [%rd14355];
	}
	// end inline asm
	// begin inline asm
	{	
ld.global.ca.u64 %rd14359, [%rd14357];
	}
	// end inline asm
	// begin inline asm
	{	
ld.global.ca.u64 %rd14361, [%rd14359];
	}
	// end inline asm
	// begin inline asm
	{	
ld.global.ca.u64 %rd14363, [%rd14361];
	}
	// end inline asm
	// begin inline asm
	{	
ld.global.ca.u64 %rd14365, [%rd14363];
	}
	// end inline asm
	// begin inline asm
	{	
ld.global.ca.u64 %rd14367, [%rd14365];
	}
	// end inline asm
	// begin inline asm
	{	
ld.global.ca.u64 %rd14369, [%rd14367];
	}
	// end inline asm
	// begin inline asm
	{	
ld.global.ca.u64 %rd14371, [%rd14369];
	}
	// end inline asm
	// begin inline asm
	{	
ld.global.ca.u64 %rd14373, [%rd14371];
	}
	// end inline asm
	// begin inline asm
	{	
ld.global.ca.u64 %rd14375, [%rd14373];
	}
	// end inline asm
	// begin inline asm
	{	
ld.global.ca.u64 %rd14377, [%rd14375];
	}
	// end inline asm
	// begin inline asm
	{	
ld.global.ca.u64 %rd14379, [%rd14377];
	}
	// end inline asm
	// begin inline asm
	{	
ld.global.ca.u64 %rd14381, [%rd14379];
	}
	// end inline asm
	// begin inline asm
	{	
ld.global.ca.u64 %rd14383, [%rd14381];
	}
	// end inline asm
	// begin inline asm
	{	
ld.global.ca.u64 %rd14385, [%rd14383];
	}
	// end inline asm
	// begin inline asm
	{	
ld.global.ca.u64 %rd14387, [%rd14385];
	}
	// end inline asm
	// begin inline asm
	{	
ld.global.ca.u64 %rd14389, [%rd14387];
	}
	// end inline asm
	// begin inline asm
	{	
ld.global.ca.u64 %rd14391, [%rd14389];
	}
	// end inline asm
	// begin inline asm
	{	
ld.global.ca.u64 %rd14393, [%rd14391];
	}
	// end inline asm
	// begin inline asm
	{	
ld.global.ca.u64 %rd14395, [%rd14393];
	}
	// end inline asm
	// begin inline asm
	{	
ld.global.ca.u64 %rd14397, [%rd14395];
	}
	// end inline asm
	// begin inline asm
	{	
ld.global.ca.u64 %rd14399, [%rd14397];
	}
	// end inline asm
	// begin inline asm
	{	
ld.global.ca.u64 %rd14401, [%rd14399];
	}
	// end inline asm
	// begin inline asm
	{	
ld.global.ca.u64 %rd14403, [%rd14401];
	}
	// end inline asm
	// begin inline asm
	{	
ld.global.ca.u64 %rd14405, [%rd14403];
	}
	// end inline asm
	// begin inline asm
	{	
ld.global.ca.u64 %rd14407, [%rd14405];
	}
	// end inline asm
	// begin inline asm
	{	
ld.global.ca.u64 %rd14409, [%rd14407];
	}
	// end inline asm
	// begin inline asm
	{	
ld.global.ca.u64 %rd14411, [%rd14409];
	}
	// end inline asm
	// begin inline asm
	{	
ld.global.ca.u64 %rd14413, [%rd14411];
	}
	// end inline asm
	// begin inline asm
	{	
ld.global.ca.u64 %rd14415, [%rd14413];
	}
	// end inline asm
	// begin inline asm
	{	
ld.global.ca.u64 %rd14417, [%rd14415];
	}
	// end inline asm
	// begin inline asm
	{	
ld.global.ca.u64 %rd14419, [%rd14417];
	}
	// end inline asm
	// begin inline asm
	{	
ld.global.ca.u64 %rd14421, [%rd14419];
	}
	// end inline asm
	// begin inline asm
	{	
ld.global.ca.u64 %rd14423, [%rd14421];
	}
	// end inline asm
	// begin inline asm
	{	
ld.global.ca.u64 %rd14425, [%rd14423];
	}
	// end inline asm
	// begin inline asm
	{	
ld.global.ca.u64 %rd14427, [%rd14425];
	}
	// end inline asm
	// begin inline asm
	{	
ld.global.ca.u64 %rd14429, [%rd14427];
	}
	// end inline asm
	// begin inline asm
	{	
ld.global.ca.u64 %rd14431, [%rd14429];
	}
	// end inline asm
	// begin inline asm
	{	
ld.global.ca.u64 %rd14433, [%rd14431];
	}
	// end inline asm
	// begin inline asm
	{	
ld.global.ca.u64 %rd14435, [%rd14433];
	}
	// end inline asm
	// begin inline asm
	{	
ld.global.ca.u64 %rd14437, [%rd14435];
	}
	// end inline asm
	// begin inline asm
	{	
ld.global.ca.u64 %rd14439, [%rd14437];
	}
	// end inline asm
	// begin inline asm
	{	
ld.global.ca.u64 %rd14441, [%rd14439];
	}
	// end inline asm
	// begin inline asm
	{	
ld.global.ca.u64 %rd14443, [%rd14441];
	}
	// end inline asm
	// begin inline asm
	{	
ld.global.ca.u64 %rd14445, [%rd14443];
	}
	// end inline asm
	// begin inline asm
	{	
ld.global.ca.u64 %rd14447, [%rd14445];
	}
	// end inline asm
	// begin inline asm
	{	
ld.global.ca.u64 %rd14449, [%rd14447];
	}
	// end inline asm
	// begin inline asm
	{	
ld.global.ca.u64 %rd14451, [%rd14449];
	}
	// end inline asm
	// begin inline asm
	{	
ld.global.ca.u64 %rd14453, [%rd14451];
	}
	// end inline asm
	// begin inline asm
	{	
ld.global.ca.u64 %rd14455, [%rd14453];
	}
	// end inline asm
	// begin inline asm
	{	
ld.global.ca.u64 %rd14457, [%rd14455];
	}
	// end inline asm
	// begin inline asm
	{	
ld.global.ca.u64 %rd14459, [%rd14457];
	}
	// end inline asm
	// begin inline asm
	{	
ld.global.ca.u64 %rd14461, [%rd14459];
	}
	// end inline asm
	// begin inline asm
	{	
ld.global.ca.u64 %rd14463, [%rd14461];
	}
	// end inline asm
	// begin inline asm
	{	
ld.global.ca.u64 %rd14465, [%rd14463];
	}
	// end inline asm
	// begin inline asm
	{	
ld.global.ca.u64 %rd14467, [%rd14465];
	}
	// end inline asm
	// begin inline asm
	{	
ld.global.ca.u64 %rd14469, [%rd14467];
	}
	// end inline asm
	// begin inline asm
	{	
ld.global.ca.u64 %rd14471, [%rd14469];
	}
	// end inline asm
	// begin inline asm
	{	
ld.global.ca.u64 %rd14473, [%rd14471];
	}
	// end inline asm
	// begin inline asm
	{	
ld.global.ca.u64 %rd14475, [%rd14473];
	}
	// end inline asm
	// begin inline asm
	{	
ld.global.ca.u64 %rd14477, [%rd14475];
	}
	// end inline asm
	// begin inline asm
	{	
ld.global.ca.u64 %rd14479, [%rd14477];
	}
	// end inline asm
	// begin inline asm
	{	
ld.global.ca.u64 %rd14481, [%rd14479];
	}
	// end inline asm
	// begin inline asm
	{	
ld.global.ca.u64 %rd14483, [%rd14481];
	}
	// end inline asm
	// begin inline asm
	{	
ld.global.ca.u64 %rd14485, [%rd14483];
	}
	// end inline asm
	// begin inline asm
	{	
ld.global.ca.u64 %rd14487, [%rd14485];
	}
	// end inline asm
	// begin inline asm
	{	
ld.global.ca.u64 %rd14489, [%rd14487];
	}
	// end inline asm
	// begin inline asm
	{	
ld.global.ca.u64 %rd14491, [%rd14489];
	}
	// end inline asm
	// begin inline asm
	{	
ld.global.ca.u64 %rd14493, [%rd14491];
	}
	// end inline asm
	// begin inline asm
	{	
ld.global.ca.u64 %rd14495, [%rd14493];
	}
	// end inline asm
	// begin inline asm
	{	
ld.global.ca.u64 %rd14497, [%rd14495];
	}
	// end inline asm
	// begin inline asm
	{	
ld.global.ca.u64 %rd14499, [%rd14497];
	}
	// end inline asm
	// begin inline asm
	{	
ld.global.ca.u64 %rd14501, [%rd14499];
	}
	// end inline asm
	// begin inline asm
	{	
ld.global.ca.u64 %rd14503, [%rd14501];
	}
	// end inline asm
	// begin inline asm
	{	
ld.global.ca.u64 %rd14505, [%rd14503];
	}
	// end inline asm
	// begin inline asm
	{	
ld.global.ca.u64 %rd14507, [%rd14505];
	}
	// end inline asm
	// begin inline asm
	{	
ld.global.ca.u64 %rd14509, [%rd14507];
	}
	// end inline asm
	// begin inline asm
	{	
ld.global.ca.u64 %rd14511, [%rd14509];
	}
	// end inline asm
	// begin inline asm
	{	
ld.global.ca.u64 %rd14513, [%rd14511];
	}
	// end inline asm
	// begin inline asm
	{	
ld.global.ca.u64 %rd14515, [%rd14513];
	}
	// end inline asm
	// begin inline asm
	{	
ld.global.ca.u64 %rd14517, [%rd14515];
	}
	// end inline asm
	// begin inline asm
	{	
ld.global.ca.u64 %rd14519, [%rd14517];
	}
	// end inline asm
	// begin inline asm
	{	
ld.global.ca.u64 %rd14521, [%rd14519];
	}
	// end inline asm
	// begin inline asm
	{	
ld.global.ca.u64 %rd14523, [%rd14521];
	}
	// end inline asm
	// begin inline asm
	{	
ld.global.ca.u64 %rd14525, [%rd14523];
	}
	// end inline asm
	// begin inline asm
	{	
ld.global.ca.u64 %rd14527, [%rd14525];
	}
	// end inline asm
	// begin inline asm
	{	
ld.global.ca.u64 %rd14529, [%rd14527];
	}
	// end inline asm
	// begin inline asm
	{	
ld.global.ca.u64 %rd14531, [%rd14529];
	}
	// end inline asm
	// begin inline asm
	{	
ld.global.ca.u64 %rd14533, [%rd14531];
	}
	// end inline asm
	// begin inline asm
	{	
ld.global.ca.u64 %rd14535, [%rd14533];
	}
	// end inline asm
	// begin inline asm
	{	
ld.global.ca.u64 %rd14537, [%rd14535];
	}
	// end inline asm
	// begin inline asm
	{	
ld.global.ca.u64 %rd14539, [%rd14537];
	}
	// end inline asm
	// begin inline asm
	{	
ld.global.ca.u64 %rd14541, [%rd14539];
	}
	// end inline asm
	// begin inline asm
	{	
ld.global.ca.u64 %rd14543, [%rd14541];
	}
	// end inline asm
	// begin inline asm
	{	
ld.global.ca.u64 %rd14545, [%rd14543];
	}
	// end inline asm
	// begin inline asm
	{	
ld.global.ca.u64 %rd14547, [%rd14545];
	}
	// end inline asm
	// begin inline asm
	{	
ld.global.ca.u64 %rd14549, [%rd14547];
	}
	// end inline asm
	// begin inline asm
	{	
ld.global.ca.u64 %rd14551, [%rd14549];
	}
	// end inline asm
	// begin inline asm
	{	
ld.global.ca.u64 %rd14553, [%rd14551];
	}
	// end inline asm
	// begin inline asm
	{	
ld.global.ca.u64 %rd14555, [%rd14553];
	}
	// end inline asm
	// begin inline asm
	{	
ld.global.ca.u64 %rd14557, [%rd14555];
	}
	// end inline asm
	// begin inline asm
	{	
ld.global.ca.u64 %rd14559, [%rd14557];
	}
	// end inline asm
	// begin inline asm
	{	
ld.global.ca.u64 %rd14561, [%rd14559];
	}
	// end inline asm
	// begin inline asm
	{	
ld.global.ca.u64 %rd14563, [%rd14561];
	}
	// end inline asm
	// begin inline asm
	{	
ld.global.ca.u64 %rd14565, [%rd14563];
	}
	// end inline asm
	// begin inline asm
	{	
ld.global.ca.u64 %rd14567, [%rd14565];
	}
	// end inline asm
	// begin inline asm
	{	
ld.global.ca.u64 %rd14569, [%rd14567];
	}
	// end inline asm
	// begin inline asm
	{	
ld.global.ca.u64 %rd14571, [%rd14569];
	}
	// end inline asm
	// begin inline asm
	{	
ld.global.ca.u64 %rd14573, [%rd14571];
	}
	// end inline asm
	// begin inline asm
	{	
ld.global.ca.u64 %rd14575, [%rd14573];
	}
	// end inline asm
	// begin inline asm
	{	
ld.global.ca.u64 %rd14577, [%rd14575];
	}
	// end inline asm
	// begin inline asm
	{	
ld.global.ca.u64 %rd14579, [%rd14577];
	}
	// end inline asm
	// begin inline asm
	{	
ld.global.ca.u64 %rd14581, [%rd14579];
	}
	// end inline asm
	// begin inline asm
	{	
ld.global.ca.u64 %rd14583, [%rd14581];
	}
	// end inline asm
	// begin inline asm
	{	
ld.global.ca.u64 %rd14585, [%rd14583];
	}
	// end inline asm
	// begin inline asm
	{	
ld.global.ca.u64 %rd14587, [%rd14585];
	}
	// end inline asm
	// begin inline asm
	{	
ld.global.ca.u64 %rd14589, [%rd14587];
	}
	// end inline asm
	// begin inline asm
	{	
ld.global.ca.u64 %rd14591, [%rd14589];
	}
	// end inline asm
	// begin inline asm
	{	
ld.global.ca.u64 %rd14593, [%rd14591];
	}
	// end inline asm
	// begin inline asm
	{	
ld.global.ca.u64 %rd14595, [%rd14593];
	}
	// end inline asm
	// begin inline asm
	{	
ld.global.ca.u64 %rd14597, [%rd14595];
	}
	// end inline asm
	// begin inline asm
	{	
ld.global.ca.u64 %rd14599, [%rd14597];
	}
	// end inline asm
	// begin inline asm
	{	
ld.global.ca.u64 %rd14601, [%rd14599];
	}
	// end inline asm
	// begin inline asm
	{	
ld.global.ca.u64 %rd14603, [%rd14601];
	}
	// end inline asm
	// begin inline asm
	{	
ld.global.ca.u64 %rd14605, [%rd14603];
	}
	// end inline asm
	// begin inline asm
	{	
ld.global.ca.u64 %rd14607, [%rd14605];
	}
	// end inline asm
	// begin inline asm
	{	
ld.global.ca.u64 %rd14609, [%rd14607];
	}
	// end inline asm
	// begin inline asm
	{	
ld.global.ca.u64 %rd14611, [%rd14609];
	}
	// end inline asm
	// begin inline asm
	{	
ld.global.ca.u64 %rd14613, [%rd14611];
	}
	// end inline asm
	// begin inline asm
	{	
ld.global.ca.u64 %rd14615, [%rd14613];
	}
	// end inline asm
	// begin inline asm
	{	
ld.global.ca.u64 %rd14617, [%rd14615];
	}
	// end inline asm
	// begin inline asm
	{	
ld.global.ca.u64 %rd14619, [%rd14617];
	}
	// end inline asm
	// begin inline asm
	{	
ld.global.ca.u64 %rd14621, [%rd14619];
	}
	// end inline asm
	// begin inline asm
	{	
ld.global.ca.u64 %rd14623, [%rd14621];
	}
	// end inline asm
	// begin inline asm
	{	
ld.global.ca.u64 %rd14625, [%rd14623];
	}
	// end inline asm
	// begin inline asm
	{	
ld.global.ca.u64 %rd14627, [%rd14625];
	}
	// end inline asm
	// begin inline asm
	{	
ld.global.ca.u64 %rd14629, [%rd14627];
	}
	// end inline asm
	// begin inline asm
	{	
ld.global.ca.u64 %rd14631, [%rd14629];
	}
	// end inline asm
	// begin inline asm
	{	
ld.global.ca.u64 %rd14633, [%rd14631];
	}
	// end inline asm
	// begin inline asm
	{	
ld.global.ca.u64 %rd14635, [%rd14633];
	}
	// end inline asm
	// begin inline asm
	{	
ld.global.ca.u64 %rd14637, [%rd14635];
	}
	// end inline asm
	// begin inline asm
	{	
ld.global.ca.u64 %rd14639, [%rd14637];
	}
	// end inline asm
	// begin inline asm
	{	
ld.global.ca.u64 %rd14641, [%rd14639];
	}
	// end inline asm
	// begin inline asm
	{	
ld.global.ca.u64 %rd14643, [%rd14641];
	}
	// end inline asm
	// begin inline asm
	{	
ld.global.ca.u64 %rd14645, [%rd14643];
	}
	// end inline asm
	// begin inline asm
	{	
ld.global.ca.u64 %rd14647, [%rd14645];
	}
	// end inline asm
	// begin inline asm
	{	
ld.global.ca.u64 %rd14649, [%rd14647];
	}
	// end inline asm
	// begin inline asm
	{	
ld.global.ca.u64 %rd14651, [%rd14649];
	}
	// end inline asm
	// begin inline asm
	{	
ld.global.ca.u64 %rd14653, [%rd14651];
	}
	// end inline asm
	// begin inline asm
	{	
ld.global.ca.u64 %rd14655, [%rd14653];
	}
	// end inline asm
	// begin inline asm
	{	
ld.global.ca.u64 %rd14657, [%rd14655];
	}
	// end inline asm
	// begin inline asm
	{	
ld.global.ca.u64 %rd14659, [%rd14657];
	}
	// end inline asm
	// begin inline asm
	{	
ld.global.ca.u64 %rd14661, [%rd14659];
	}
	// end inline asm
	// begin inline asm
	{	
ld.global.ca.u64 %rd14663, [%rd14661];
	}
	// end inline asm
	// begin inline asm
	{	
ld.global.ca.u64 %rd14665, [%rd14663];
	}
	// end inline asm
	// begin inline asm
	{	
ld.global.ca.u64 %rd14667, [%rd14665];
	}
	// end inline asm
	// begin inline asm
	{	
ld.global.ca.u64 %rd14669, [%rd14667];
	}
	// end inline asm
	// begin inline asm
	{	
ld.global.ca.u64 %rd14671, [%rd14669];
	}
	// end inline asm
	// begin inline asm
	{	
ld.global.ca.u64 %rd14673, [%rd14671];
	}
	// end inline asm
	// begin inline asm
	{	
ld.global.ca.u64 %rd14675, [%rd14673];
	}
	// end inline asm
	// begin inline asm
	{	
ld.global.ca.u64 %rd14677, [%rd14675];
	}
	// end inline asm
	// begin inline asm
	{	
ld.global.ca.u64 %rd14679, [%rd14677];
	}
	// end inline asm
	// begin inline asm
	{	
ld.global.ca.u64 %rd14681, [%rd14679];
	}
	// end inline asm
	// begin inline asm
	{	
ld.global.ca.u64 %rd14683, [%rd14681];
	}
	// end inline asm
	// begin inline asm
	{	
ld.global.ca.u64 %rd14685, [%rd14683];
	}
	// end inline asm
	// begin inline asm
	{	
ld.global.ca.u64 %rd14687, [%rd14685];
	}
	// end inline asm
	// begin inline asm
	{	
ld.global.ca.u64 %rd14689, [%rd14687];
	}
	// end inline asm
	// begin inline asm
	{	
ld.global.ca.u64 %rd14691, [%rd14689];
	}
	// end inline asm
	// begin inline asm
	{	
ld.global.ca.u64 %rd14693, [%rd14691];
	}
	// end inline asm
	// begin inline asm
	{	
ld.global.ca.u64 %rd14695, [%rd14693];
	}
	// end inline asm
	// begin inline asm
	{	
ld.global.ca.u64 %rd14697, [%rd14695];
	}
	// end inline asm
	// begin inline asm
	{	
ld.global.ca.u64 %rd14699, [%rd14697];
	}
	// end inline asm
	// begin inline asm
	{	
ld.global.ca.u64 %rd14701, [%rd14699];
	}
	// end inline asm
	// begin inline asm
	{	
ld.global.ca.u64 %rd14703, [%rd14701];
	}
	// end inline asm
	// begin inline asm
	{	
ld.global.ca.u64 %rd14705, [%rd14703];
	}
	// end inline asm
	// begin inline asm
	{	
ld.global.ca.u64 %rd14707, [%rd14705];
	}
	// end inline asm
	// begin inline asm
	{	
ld.global.ca.u64 %rd14709, [%rd14707];
	}
	// end inline asm
	// begin inline asm
	{	
ld.global.ca.u64 %rd14711, [%rd14709];
	}
	// end inline asm
	// begin inline asm
	{	
ld.global.ca.u64 %rd14713, [%rd14711];
	}
	// end inline asm
	// begin inline asm
	{	
ld.global.ca.u64 %rd14715, [%rd14713];
	}
	// end inline asm
	// begin inline asm
	{	
ld.global.ca.u64 %rd14717, [%rd14715];
	}
	// end inline asm
	// begin inline asm
	{	
ld.global.ca.u64 %rd14719, [%rd14717];
	}
	// end inline asm
	// begin inline asm
	{	
ld.global.ca.u64 %rd14721, [%rd14719];
	}
	// end inline asm
	// begin inline asm
	{	
ld.global.ca.u64 %rd14723, [%rd14721];
	}
	// end inline asm
	// begin inline asm
	{	
ld.global.ca.u64 %rd14725, [%rd14723];
	}
	// end inline asm
	// begin inline asm
	{	
ld.global.ca.u64 %rd14727, [%rd14725];
	}
	// end inline asm
	// begin inline asm
	{	
ld.global.ca.u64 %rd14729, [%rd14727];
	}
	// end inline asm
	// begin inline asm
	{	
ld.global.ca.u64 %rd14731, [%rd14729];
	}
	// end inline asm
	// begin inline asm
	{	
ld.global.ca.u64 %rd14733, [%rd14731];
	}
	// end inline asm
	// begin inline asm
	{	
ld.global.ca.u64 %rd14735, [%rd14733];
	}
	// end inline asm
	// begin inline asm
	{	
ld.global.ca.u64 %rd14737, [%rd14735];
	}
	// end inline asm
	// begin inline asm
	{	
ld.global.ca.u64 %rd14739, [%rd14737];
	}
	// end inline asm
	// begin inline asm
	{	
ld.global.ca.u64 %rd14741, [%rd14739];
	}
	// end inline asm
	// begin inline asm
	{	
ld.global.ca.u64 %rd14743, [%rd14741];
	}
	// end inline asm
	// begin inline asm
	{	
ld.global.ca.u64 %rd14745, [%rd14743];
	}
	// end inline asm
	// begin inline asm
	{	
ld.global.ca.u64 %rd14747, [%rd14745];
	}
	// end inline asm
	// begin inline asm
	{	
ld.global.ca.u64 %rd14749, [%rd14747];
	}
	// end inline asm
	// begin inline asm
	{	
ld.global.ca.u64 %rd14751, [%rd14749];
	}
	// end inline asm
	// begin inline asm
	{	
ld.global.ca.u64 %rd14753, [%rd14751];
	}
	// end inline asm
	// begin inline asm
	{	
ld.global.ca.u64 %rd14755, [%rd14753];
	}
	// end inline asm
	// begin inline asm
	{	
ld.global.ca.u64 %rd14757, [%rd14755];
	}
	// end inline asm
	// begin inline asm
	{	
ld.global.ca.u64 %rd14759, [%rd14757];
	}
	// end inline asm
	// begin inline asm
	{	
ld.global.ca.u64 %rd14761, [%rd14759];
	}
	// end inline asm
	// begin inline asm
	{	
ld.global.ca.u64 %rd14763, [%rd14761];
	}
	// end inline asm
	// begin inline asm
	{	
ld.global.ca.u64 %rd14765, [%rd14763];
	}
	// end inline asm
	// begin inline asm
	{	
ld.global.ca.u64 %rd14767, [%rd14765];
	}
	// end inline asm
	// begin inline asm
	{	
ld.global.ca.u64 %rd14769, [%rd14767];
	}
	// end inline asm
	// begin inline asm
	{	
ld.global.ca.u64 %rd14771, [%rd14769];
	}
	// end inline asm
	// begin inline asm
	{	
ld.global.ca.u64 %rd14773, [%rd14771];
	}
	// end inline asm
	// begin inline asm
	{	
ld.global.ca.u64 %rd14775, [%rd14773];
	}
	// end inline asm
	// begin inline asm
	{	
ld.global.ca.u64 %rd14777, [%rd14775];
	}
	// end inline asm
	// begin inline asm
	{	
ld.global.ca.u64 %rd14779, [%rd14777];
	}
	// end inline asm
	// begin inline asm
	{	
ld.global.ca.u64 %rd14781, [%rd14779];
	}
	// end inline asm
	// begin inline asm
	{	
ld.global.ca.u64 %rd14783, [%rd14781];
	}
	// end inline asm
	// begin inline asm
	{	
ld.global.ca.u64 %rd14785, [%rd14783];
	}
	// end inline asm
	// begin inline asm
	{	
ld.global.ca.u64 %rd14787, [%rd14785];
	}
	// end inline asm
	// begin inline asm
	{	
ld.global.ca.u64 %rd14789, [%rd14787];
	}
	// end inline asm
	// begin inline asm
	{	
ld.global.ca.u64 %rd14791, [%rd14789];
	}
	// end inline asm
	// begin inline asm
	{	
ld.global.ca.u64 %rd14793, [%rd14791];
	}
	// end inline asm
	// begin inline asm
	{	
ld.global.ca.u64 %rd14795, [%rd14793];
	}
	// end inline asm
	// begin inline asm
	{	
ld.global.ca.u64 %rd14797, [%rd14795];
	}
	// end inline asm
	// begin inline asm
	{	
ld.global.ca.u64 %rd14799, [%rd14797];
	}
	// end inline asm
	// begin inline asm
	{	
ld.global.ca.u64 %rd14801, [%rd14799];
	}
	// end inline asm
	// begin inline asm
	{	
ld.global.ca.u64 %rd14803, [%rd14801];
	}
	// end inline asm
	// begin inline asm
	{	
ld.global.ca.u64 %rd14805, [%rd14803];
	}
	// end inline asm
	// begin inline asm
	{	
ld.global.ca.u64 %rd14807, [%rd14805];
	}
	// end inline asm
	// begin inline asm
	{	
ld.global.ca.u64 %rd14809, [%rd14807];
	}
	// end inline asm
	// begin inline asm
	{	
ld.global.ca.u64 %rd14811, [%rd14809];
	}
	// end inline asm
	// begin inline asm
	{	
ld.global.ca.u64 %rd14813, [%rd14811];
	}
	// end inline asm
	// begin inline asm
	{	
ld.global.ca.u64 %rd14815, [%rd14813];
	}
	// end inline asm
	// begin inline asm
	{	
ld.global.ca.u64 %rd14817, [%rd14815];
	}
	// end inline asm
	// begin inline asm
	{	
ld.global.ca.u64 %rd14819, [%rd14817];
	}
	// end inline asm
	// begin inline asm
	{	
ld.global.ca.u64 %rd14821, [%rd14819];
	}
	// end inline asm
	// begin inline asm
	{	
ld.global.ca.u64 %rd14823, [%rd14821];
	}
	// end inline asm
	// begin inline asm
	{	
ld.global.ca.u64 %rd14825, [%rd14823];
	}
	// end inline asm
	// begin inline asm
	{	
ld.global.ca.u64 %rd14827, [%rd14825];
	}
	// end inline asm
	// begin inline asm
	{	
ld.global.ca.u64 %rd14829, [%rd14827];
	}
	// end inline asm
	// begin inline asm
	{	
ld.global.ca.u64 %rd14831, [%rd14829];
	}
	// end inline asm
	// begin inline asm
	{	
ld.global.ca.u64 %rd14833, [%rd14831];
	}
	// end inline asm
	// begin inline asm
	{	
ld.global.ca.u64 %rd14835, [%rd14833];
	}
	// end inline asm
	// begin inline asm
	{	
ld.global.ca.u64 %rd14837, [%rd14835];
	}
	// end inline asm
	// begin inline asm
	{	
ld.global.ca.u64 %rd14839, [%rd14837];
	}
	// end inline asm
	// begin inline asm
	{	
ld.global.ca.u64 %rd14841, [%rd14839];
	}
	// end inline asm
	// begin inline asm
	{	
ld.global.ca.u64 %rd14843, [%rd14841];
	}
	// end inline asm
	// begin inline asm
	{	
ld.global.ca.u64 %rd14845, [%rd14843];
	}
	// end inline asm
	// begin inline asm
	{	
ld.global.ca.u64 %rd14847, [%rd14845];
	}
	// end inline asm
	// begin inline asm
	{	
ld.global.ca.u64 %rd14849, [%rd14847];
	}
	// end inline asm
	// begin inline asm
	{	
ld.global.ca.u64 %rd14851, [%rd14849];
	}
	// end inline asm
	// begin inline asm
	{	
ld.global.ca.u64 %rd14853, [%rd14851];
	}
	// end inline asm
	// begin inline asm
	{	
ld.global.ca.u64 %rd14855, [%rd14853];
	}
	// end inline asm
	// begin inline asm
	{	
ld.global.ca.u64 %rd14857, [%rd14855];
	}
	// end inline asm
	// begin inline asm
	{	
ld.global.ca.u64 %rd14859, [%rd14857];
	}
	// end inline asm
	// begin inline asm
	{	
ld.global.ca.u64 %rd14861, [%rd14859];
	}
	// end inline asm
	// begin inline asm
	{	
ld.global.ca.u64 %rd14863, [%rd14861];
	}
	// end inline asm
	// begin inline asm
	{	
ld.global.ca.u64 %rd14865, [%rd14863];
	}
	// end inline asm
	// begin inline asm
	{	
ld.global.ca.u64 %rd14867, [%rd14865];
	}
	// end inline asm
	// begin inline asm
	{	
ld.global.ca.u64 %rd14869, [%rd14867];
	}
	// end inline asm
	// begin inline asm
	{	
ld.global.ca.u64 %rd14871, [%rd14869];
	}
	// end inline asm
	// begin inline asm
	{	
ld.global.ca.u64 %rd14873, [%rd14871];
	}
	// end inline asm
	// begin inline asm
	{	
ld.global.ca.u64 %rd14875, [%rd14873];
	}
	// end inline asm
	// begin inline asm
	{	
ld.global.ca.u64 %rd14877, [%rd14875];
	}
	// end inline asm
	// begin inline asm
	{	
ld.global.ca.u64 %rd14879, [%rd14877];
	}
	// end inline asm
	// begin inline asm
	{	
ld.global.ca.u64 %rd14881, [%rd14879];
	}
	// end inline asm
	// begin inline asm
	{	
ld.global.ca.u64 %rd14883, [%rd14881];
	}
	// end inline asm
	// begin inline asm
	{	
ld.global.ca.u64 %rd14885, [%rd14883];
	}
	// end inline asm
	// begin inline asm
	{	
ld.global.ca.u64 %rd14887, [%rd14885];
	}
	// end inline asm
	// begin inline asm
	{	
ld.global.ca.u64 %rd14889, [%rd14887];
	}
	// end inline asm
	// begin inline asm
	{	
ld.global.ca.u64 %rd14891, [%rd14889];
	}
	// end inline asm
	// begin inline asm
	{	
ld.global.ca.u64 %rd14893, [%rd14891];
	}
	// end inline asm
	// begin inline asm
	{	
ld.global.ca.u64 %rd14895, [%rd14893];
	}
	// end inline asm
	// begin inline asm
	{	
ld.global.ca.u64 %rd14897, [%rd14895];
	}
	// end inline asm
	// begin inline asm
	{	
ld.global.ca.u64 %rd14899, [%rd14897];
	}
	// end inline asm
	// begin inline asm
	{	
ld.global.ca.u64 %rd14901, [%rd14899];
	}
	// end inline asm
	// begin inline asm
	{	
ld.global.ca.u64 %rd14903, [%rd14901];
	}
	// end inline asm
	// begin inline asm
	{	
ld.global.ca.u64 %rd14905, [%rd14903];
	}
	// end inline asm
	// begin inline asm
	{	
ld.global.ca.u64 %rd14907, [%rd14905];
	}
	// end inline asm
	// begin inline asm
	{	
ld.global.ca.u64 %rd14909, [%rd14907];
	}
	// end inline asm
	// begin inline asm
	{	
ld.global.ca.u64 %rd14911, [%rd14909];
	}
	// end inline asm
	// begin inline asm
	{	
ld.global.ca.u64 %rd14913, [%rd14911];
	}
	// end inline asm
	// begin inline asm
	{	
ld.global.ca.u64 %rd14915, [%rd14913];
	}
	// end inline asm
	// begin inline asm
	{	
ld.global.ca.u64 %rd14917, [%rd14915];
	}
	// end inline asm
	// begin inline asm
	{	
ld.global.ca.u64 %rd14919, [%rd14917];
	}
	// end inline asm
	// begin inline asm
	{	
ld.global.ca.u64 %rd14921, [%rd14919];
	}
	// end inline asm
	// begin inline asm
	{	
ld.global.ca.u64 %rd14923, [%rd14921];
	}
	// end inline asm
	// begin inline asm
	{	
ld.global.ca.u64 %rd14925, [%rd14923];
	}
	// end inline asm
	// begin inline asm
	{	
ld.global.ca.u64 %rd14927, [%rd14925];
	}
	// end inline asm
	// begin inline asm
	{	
ld.global.ca.u64 %rd14929, [%rd14927];
	}
	// end inline asm
	// begin inline asm
	{	
ld.global.ca.u64 %rd14931, [%rd14929];
	}
	// end inline asm
	// begin inline asm
	{	
ld.global.ca.u64 %rd14933, [%rd14931];
	}
	// end inline asm
	// begin inline asm
	{	
ld.global.ca.u64 %rd14935, [%rd14933];
	}
	// end inline asm
	// begin inline asm
	{	
ld.global.ca.u64 %rd14937, [%rd14935];
	}
	// end inline asm
	// begin inline asm
	{	
ld.global.ca.u64 %rd14939, [%rd14937];
	}
	// end inline asm
	// begin inline asm
	{	
ld.global.ca.u64 %rd14941, [%rd14939];
	}
	// end inline asm
	// begin inline asm
	{	
ld.global.ca.u64 %rd14943, [%rd14941];
	}
	// end inline asm
	// begin inline asm
	{	
ld.global.ca.u64 %rd14945, [%rd14943];
	}
	// end inline asm
	// begin inline asm
	{	
ld.global.ca.u64 %rd14947, [%rd14945];
	}
	// end inline asm
	// begin inline asm
	{	
ld.global.ca.u64 %rd14949, [%rd14947];
	}
	// end inline asm
	// begin inline asm
	{	
ld.global.ca.u64 %rd14951, [%rd14949];
	}
	// end inline asm
	// begin inline asm
	{	
ld.global.ca.u64 %rd14953, [%rd14951];
	}
	// end inline asm
	// begin inline asm
	{	
ld.global.ca.u64 %rd14955, [%rd14953];
	}
	// end inline asm
	// begin inline asm
	{	
ld.global.ca.u64 %rd14957, [%rd14955];
	}
	// end inline asm
	// begin inline asm
	{	
ld.global.ca.u64 %rd14959, [%rd14957];
	}
	// end inline asm
	// begin inline asm
	{	
ld.global.ca.u64 %rd14961, [%rd14959];
	}
	// end inline asm
	// begin inline asm
	{	
ld.global.ca.u64 %rd14963, [%rd14961];
	}
	// end inline asm
	// begin inline asm
	{	
ld.global.ca.u64 %rd14965, [%rd14963];
	}
	// end inline asm
	// begin inline asm
	{	
ld.global.ca.u64 %rd14967, [%rd14965];
	}
	// end inline asm
	// begin inline asm
	{	
ld.global.ca.u64 %rd14969, [%rd14967];
	}
	// end inline asm
	// begin inline asm
	{	
ld.global.ca.u64 %rd14971, [%rd14969];
	}
	// end inline asm
	// begin inline asm
	{	
ld.global.ca.u64 %rd14973, [%rd14971];
	}
	// end inline asm
	// begin inline asm
	{	
ld.global.ca.u64 %rd14975, [%rd14973];
	}
	// end inline asm
	// begin inline asm
	{	
ld.global.ca.u64 %rd14977, [%rd14975];
	}
	// end inline asm
	// begin inline asm
	{	
ld.global.ca.u64 %rd14979, [%rd14977];
	}
	// end inline asm
	// begin inline asm
	{	
ld.global.ca.u64 %rd14981, [%rd14979];
	}
	// end inline asm
	// begin inline asm
	{	
ld.global.ca.u64 %rd14983, [%rd14981];
	}
	// end inline asm
	// begin inline asm
	{	
ld.global.ca.u64 %rd14985, [%rd14983];
	}
	// end inline asm
	// begin inline asm
	{	
ld.global.ca.u64 %rd14987, [%rd14985];
	}
	// end inline asm
	// begin inline asm
	{	
ld.global.ca.u64 %rd14989, [%rd14987];
	}
	// end inline asm
	// begin inline asm
	{	
ld.global.ca.u64 %rd14991, [%rd14989];
	}
	// end inline asm
	// begin inline asm
	{	
ld.global.ca.u64 %rd14993, [%rd14991];
	}
	// end inline asm
	// begin inline asm
	{	
ld.global.ca.u64 %rd14995, [%rd14993];
	}
	// end inline asm
	// begin inline asm
	{	
ld.global.ca.u64 %rd14997, [%rd14995];
	}
	// end inline asm
	// begin inline asm
	{	
ld.global.ca.u64 %rd14999, [%rd14997];
	}
	// end inline asm
	// begin inline asm
	{	
ld.global.ca.u64 %rd15001, [%rd14999];
	}
	// end inline asm
	// begin inline asm
	{	
ld.global.ca.u64 %rd15003, [%rd15001];
	}
	// end inline asm
	// begin inline asm
	{	
ld.global.ca.u64 %rd15005, [%rd15003];
	}
	// end inline asm
	// begin inline asm
	{	
ld.global.ca.u64 %rd15007, [%rd15005];
	}
	// end inline asm
	// begin inline asm
	{	
ld.global.ca.u64 %rd15009, [%rd15007];
	}
	// end inline asm
	// begin inline asm
	{	
ld.global.ca.u64 %rd15011, [%rd15009];
	}
	// end inline asm
	// begin inline asm
	{	
ld.global.ca.u64 %rd15013, [%rd15011];
	}
	// end inline asm
	// begin inline asm
	{	
ld.global.ca.u64 %rd15015, [%rd15013];
	}
	// end inline asm
	// begin inline asm
	{	
ld.global.ca.u64 %rd15017, [%rd15015];
	}
	// end inline asm
	// begin inline asm
	{	
ld.global.ca.u64 %rd15019, [%rd15017];
	}
	// end inline asm
	// begin inline asm
	{	
ld.global.ca.u64 %rd15021, [%rd15019];
	}
	// end inline asm
	// begin inline asm
	{	
ld.global.ca.u64 %rd15023, [%rd15021];
	}
	// end inline asm
	// begin inline asm
	{	
ld.global.ca.u64 %rd15025, [%rd15023];
	}
	// end inline asm
	// begin inline asm
	{	
ld.global.ca.u64 %rd15027, [%rd15025];
	}
	// end inline asm
	// begin inline asm
	{	
ld.global.ca.u64 %rd15029, [%rd15027];
	}
	// end inline asm
	// begin inline asm
	{	
ld.global.ca.u64 %rd15031, [%rd15029];
	}
	// end inline asm
	// begin inline asm
	{	
ld.global.ca.u64 %rd15033, [%rd15031];
	}
	// end inline asm
	// begin inline asm
	{	
ld.global.ca.u64 %rd15035, [%rd15033];
	}
	// end inline asm
	// begin inline asm
	{	
ld.global.ca.u64 %rd15037, [%rd15035];
	}
	// end inline asm
	// begin inline asm
	{	
ld.global.ca.u64 %rd15039, [%rd15037];
	}
	// end inline asm
	// begin inline asm
	{	
ld.global.ca.u64 %rd15041, [%rd15039];
	}
	// end inline asm
	// begin inline asm
	{	
ld.global.ca.u64 %rd15043, [%rd15041];
	}
	// end inline asm
	// begin inline asm
	{	
ld.global.ca.u64 %rd15045, [%rd15043];
	}
	// end inline asm
	// begin inline asm
	{	
ld.global.ca.u64 %rd15047, [%rd15045];
	}
	// end inline asm
	// begin inline asm
	{	
ld.global.ca.u64 %rd15049, [%rd15047];
	}
	// end inline asm
	// begin inline asm
	{	
ld.global.ca.u64 %rd15051, [%rd15049];
	}
	// end inline asm
	// begin inline asm
	{	
ld.global.ca.u64 %rd15053, [%rd15051];
	}
	// end inline asm
	// begin inline asm
	{	
ld.global.ca.u64 %rd15055, [%rd15053];
	}
	// end inline asm
	// begin inline asm
	{	
ld.global.ca.u64 %rd15057, [%rd15055];
	}
	// end inline asm
	// begin inline asm
	{	
ld.global.ca.u64 %rd15059, [%rd15057];
	}
	// end inline asm
	// begin inline asm
	{	
ld.global.ca.u64 %rd15061, [%rd15059];
	}
	// end inline asm
	// begin inline asm
	{	
ld.global.ca.u64 %rd15063, [%rd15061];
	}
	// end inline asm
	// begin inline asm
	{	
ld.global.ca.u64 %rd15065, [%rd15063];
	}
	// end inline asm
	// begin inline asm
	{	
ld.global.ca.u64 %rd15067, [%rd15065];
	}
	// end inline asm
	// begin inline asm
	{	
ld.global.ca.u64 %rd15069, [%rd15067];
	}
	// end inline asm
	// begin inline asm
	{	
ld.global.ca.u64 %rd15071, [%rd15069];
	}
	// end inline asm
	// begin inline asm
	{	
ld.global.ca.u64 %rd15073, [%rd15071];
	}
	// end inline asm
	// begin inline asm
	{	
ld.global.ca.u64 %rd15075, [%rd15073];
	}
	// end inline asm
	// begin inline asm
	{	
ld.global.ca.u64 %rd15077, [%rd15075];
	}
	// end inline asm
	// begin inline asm
	{	
ld.global.ca.u64 %rd15079, [%rd15077];
	}
	// end inline asm
	// begin inline asm
	{	
ld.global.ca.u64 %rd15081, [%rd15079];
	}
	// end inline asm
	// begin inline asm
	{	
ld.global.ca.u64 %rd15083, [%rd15081];
	}
	// end inline asm
	// begin inline asm
	{	
ld.global.ca.u64 %rd15085, [%rd15083];
	}
	// end inline asm
	// begin inline asm
	{	
ld.global.ca.u64 %rd15087, [%rd15085];
	}
	// end inline asm
	// begin inline asm
	{	
ld.global.ca.u64 %rd15089, [%rd15087];
	}
	// end inline asm
	// begin inline asm
	{	
ld.global.ca.u64 %rd15091, [%rd15089];
	}
	// end inline asm
	// begin inline asm
	{	
ld.global.ca.u64 %rd15093, [%rd15091];
	}
	// end inline asm
	// begin inline asm
	{	
ld.global.ca.u64 %rd15095, [%rd15093];
	}
	// end inline asm
	// begin inline asm
	{	
ld.global.ca.u64 %rd15097, [%rd15095];
	}
	// end inline asm
	// begin inline asm
	{	
ld.global.ca.u64 %rd15099, [%rd15097];
	}
	// end inline asm
	// begin inline asm
	{	
ld.global.ca.u64 %rd15101, [%rd15099];
	}
	// end inline asm
	// begin inline asm
	{	
ld.global.ca.u64 %rd15103, [%rd15101];
	}
	// end inline asm
	// begin inline asm
	{	
ld.global.ca.u64 %rd15105, [%rd15103];
	}
	// end inline asm
	// begin inline asm
	{	
ld.global.ca.u64 %rd15107, [%rd15105];
	}
	// end inline asm
	// begin inline asm
	{	
ld.global.ca.u64 %rd15109, [%rd15107];
	}
	// end inline asm
	// begin inline asm
	{	
ld.global.ca.u64 %rd15111, [%rd15109];
	}
	// end inline asm
	// begin inline asm
	{	
ld.global.ca.u64 %rd15113, [%rd15111];
	}
	// end inline asm
	// begin inline asm
	{	
ld.global.ca.u64 %rd15115, [%rd15113];
	}
	// end inline asm
	// begin inline asm
	{	
ld.global.ca.u64 %rd15117, [%rd15115];
	}
	// end inline asm
	// begin inline asm
	{	
ld.global.ca.u64 %rd15119, [%rd15117];
	}
	// end inline asm
	// begin inline asm
	{	
ld.global.ca.u64 %rd15121, [%rd15119];
	}
	// end inline asm
	// begin inline asm
	{	
ld.global.ca.u64 %rd15123, [%rd15121];
	}
	// end inline asm
	// begin inline asm
	{	
ld.global.ca.u64 %rd15125, [%rd15123];
	}
	// end inline asm
	// begin inline asm
	{	
ld.global.ca.u64 %rd15127, [%rd15125];
	}
	// end inline asm
	// begin inline asm
	{	
ld.global.ca.u64 %rd15129, [%rd15127];
	}
	// end inline asm
	// begin inline asm
	{	
ld.global.ca.u64 %rd15131, [%rd15129];
	}
	// end inline asm
	// begin inline asm
	{	
ld.global.ca.u64 %rd15133, [%rd15131];
	}
	// end inline asm
	// begin inline asm
	{	
ld.global.ca.u64 %rd15135, [%rd15133];
	}
	// end inline asm
	// begin inline asm
	{	
ld.global.ca.u64 %rd15137, [%rd15135];
	}
	// end inline asm
	// begin inline asm
	{	
ld.global.ca.u64 %rd15139, [%rd15137];
	}
	// end inline asm
	// begin inline asm
	{	
ld.global.ca.u64 %rd15141, [%rd15139];
	}
	// end inline asm
	// begin inline asm
	{	
ld.global.ca.u64 %rd15143, [%rd15141];
	}
	// end inline asm
	// begin inline asm
	{	
ld.global.ca.u64 %rd15145, [%rd15143];
	}
	// end inline asm
	// begin inline asm
	{	
ld.global.ca.u64 %rd15147, [%rd15145];
	}
	// end inline asm
	// begin inline asm
	{	
ld.global.ca.u64 %rd15149, [%rd15147];
	}
	// end inline asm
	// begin inline asm
	{	
ld.global.ca.u64 %rd15151, [%rd15149];
	}
	// end inline asm
	// begin inline asm
	{	
ld.global.ca.u64 %rd15153, [%rd15151];
	}
	// end inline asm
	// begin inline asm
	{	
ld.global.ca.u64 %rd15155, [%rd15153];
	}
	// end inline asm
	// begin inline asm
	{	
ld.global.ca.u64 %rd15157, [%rd15155];
	}
	// end inline asm
	// begin inline asm
	{	
ld.global.ca.u64 %rd15159, [%rd15157];
	}
	// end inline asm
	// begin inline asm
	{	
ld.global.ca.u64 %rd15161, [%rd15159];
	}
	// end inline asm
	// begin inline asm
	{	
ld.global.ca.u64 %rd15163, [%rd15161];
	}
	// end inline asm
	// begin inline asm
	{	
ld.global.ca.u64 %rd15165, [%rd15163];
	}
	// end inline asm
	// begin inline asm
	{	
ld.global.ca.u64 %rd15167, [%rd15165];
	}
	// end inline asm
	// begin inline asm
	{	
ld.global.ca.u64 %rd15169, [%rd15167];
	}
	// end inline asm
	// begin inline asm
	{	
ld.global.ca.u64 %rd15171, [%rd15169];
	}
	// end inline asm
	// begin inline asm
	{	
ld.global.ca.u64 %rd15173, [%rd15171];
	}
	// end inline asm
	// begin inline asm
	{	
ld.global.ca.u64 %rd15175, [%rd15173];
	}
	// end inline asm
	// begin inline asm
	{	
ld.global.ca.u64 %rd15177, [%rd15175];
	}
	// end inline asm
	// begin inline asm
	{	
ld.global.ca.u64 %rd15179, [%rd15177];
	}
	// end inline asm
	// begin inline asm
	{	
ld.global.ca.u64 %rd15181, [%rd15179];
	}
	// end inline asm
	// begin inline asm
	{	
ld.global.ca.u64 %rd15183, [%rd15181];
	}
	// end inline asm
	// begin inline asm
	{	
ld.global.ca.u64 %rd15185, [%rd15183];
	}
	// end inline asm
	// begin inline asm
	{	
ld.global.ca.u64 %rd15187, [%rd15185];
	}
	// end inline asm
	// begin inline asm
	{	
ld.global.ca.u64 %rd15189, [%rd15187];
	}
	// end inline asm
	// begin inline asm
	{	
ld.global.ca.u64 %rd15191, [%rd15189];
	}
	// end inline asm
	// begin inline asm
	{	
ld.global.ca.u64 %rd15193, [%rd15191];
	}
	// end inline asm
	// begin inline asm
	{	
ld.global.ca.u64 %rd15195, [%rd15193];
	}
	// end inline asm
	// begin inline asm
	{	
ld.global.ca.u64 %rd15197, [%rd15195];
	}
	// end inline asm
	// begin inline asm
	{	
ld.global.ca.u64 %rd15199, [%rd15197];
	}
	// end inline asm
	// begin inline asm
	{	
ld.global.ca.u64 %rd15201, [%rd15199];
	}
	// end inline asm
	// begin inline asm
	{	
ld.global.ca.u64 %rd15203, [%rd15201];
	}
	// end inline asm
	// begin inline asm
	{	
ld.global.ca.u64 %rd15205, [%rd15203];
	}
	// end inline asm
	// begin inline asm
	{	
ld.global.ca.u64 %rd15207, [%rd15205];
	}
	// end inline asm
	// begin inline asm
	{	
ld.global.ca.u64 %rd15209, [%rd15207];
	}
	// end inline asm
	// begin inline asm
	{	
ld.global.ca.u64 %rd15211, [%rd15209];
	}
	// end inline asm
	// begin inline asm
	{	
ld.global.ca.u64 %rd15213, [%rd15211];
	}
	// end inline asm
	// begin inline asm
	{	
ld.global.ca.u64 %rd15215, [%rd15213];
	}
	// end inline asm
	// begin inline asm
	{	
ld.global.ca.u64 %rd15217, [%rd15215];
	}
	// end inline asm
	// begin inline asm
	{	
ld.global.ca.u64 %rd15219, [%rd15217];
	}
	// end inline asm
	// begin inline asm
	{	
ld.global.ca.u64 %rd15221, [%rd15219];
	}
	// end inline asm
	// begin inline asm
	{	
ld.global.ca.u64 %rd15223, [%rd15221];
	}
	// end inline asm
	// begin inline asm
	{	
ld.global.ca.u64 %rd15225, [%rd15223];
	}
	// end inline asm
	// begin inline asm
	{	
ld.global.ca.u64 %rd15227, [%rd15225];
	}
	// end inline asm
	// begin inline asm
	{	
ld.global.ca.u64 %rd15229, [%rd15227];
	}
	// end inline asm
	// begin inline asm
	{	
ld.global.ca.u64 %rd15231, [%rd15229];
	}
	// end inline asm
	// begin inline asm
	{	
ld.global.ca.u64 %rd15233, [%rd15231];
	}
	// end inline asm
	// begin inline asm
	{	
ld.global.ca.u64 %rd15235, [%rd15233];
	}
	// end inline asm
	// begin inline asm
	{	
ld.global.ca.u64 %rd15237, [%rd15235];
	}
	// end inline asm
	// begin inline asm
	{	
ld.global.ca.u64 %rd15239, [%rd15237];
	}
	// end inline asm
	// begin inline asm
	{	
ld.global.ca.u64 %rd15241, [%rd15239];
	}
	// end inline asm
	// begin inline asm
	{	
ld.global.ca.u64 %rd15243, [%rd15241];
	}
	// end inline asm
	// begin inline asm
	{	
ld.global.ca.u64 %rd15245, [%rd15243];
	}
	// end inline asm
	// begin inline asm
	{	
ld.global.ca.u64 %rd15247, [%rd15245];
	}
	// end inline asm
	// begin inline asm
	{	
ld.global.ca.u64 %rd15249, [%rd15247];
	}
	// end inline asm
	// begin inline asm
	{	
ld.global.ca.u64 %rd15251, [%rd15249];
	}
	// end inline asm
	// begin inline asm
	{	
ld.global.ca.u64 %rd15253, [%rd15251];
	}
	// end inline asm
	// begin inline asm
	{	
ld.global.ca.u64 %rd15255, [%rd15253];
	}
	// end inline asm
	// begin inline asm
	{	
ld.global.ca.u64 %rd15257, [%rd15255];
	}
	// end inline asm
	// begin inline asm
	{	
ld.global.ca.u64 %rd15259, [%rd15257];
	}
	// end inline asm
	// begin inline asm
	{	
ld.global.ca.u64 %rd15261, [%rd15259];
	}
	// end inline asm
	// begin inline asm
	{	
ld.global.ca.u64 %rd15263, [%rd15261];
	}
	// end inline asm
	// begin inline asm
	{	
ld.global.ca.u64 %rd15265, [%rd15263];
	}
	// end inline asm
	// begin inline asm
	{	
ld.global.ca.u64 %rd15267, [%rd15265];
	}
	// end inline asm
	// begin inline asm
	{	
ld.global.ca.u64 %rd15269, [%rd15267];
	}
	// end inline asm
	// begin inline asm
	{	
ld.global.ca.u64 %rd15271, [%rd15269];
	}
	// end inline asm
	// begin inline asm
	{	
ld.global.ca.u64 %rd15273, [%rd15271];
	}
	// end inline asm
	// begin inline asm
	{	
ld.global.ca.u64 %rd15275, [%rd15273];
	}
	// end inline asm
	// begin inline asm
	{	
ld.global.ca.u64 %rd15277, [%rd15275];
	}
	// end inline asm
	// begin inline asm
	{	
ld.global.ca.u64 %rd15279, [%rd15277];
	}
	// end inline asm
	// begin inline asm
	{	
ld.global.ca.u64 %rd15281, [%rd15279];
	}
	// end inline asm
	// begin inline asm
	{	
ld.global.ca.u64 %rd15283, [%rd15281];
	}
	// end inline asm
	// begin inline asm
	{	
ld.global.ca.u64 %rd15285, [%rd15283];
	}
	// end inline asm
	// begin inline asm
	{	
ld.global.ca.u64 %rd15287, [%rd15285];
	}
	// end inline asm
	// begin inline asm
	{	
ld.global.ca.u64 %rd15289, [%rd15287];
	}
	// end inline asm
	// begin inline asm
	{	
ld.global.ca.u64 %rd15291, [%rd15289];
	}
	// end inline asm
	// begin inline asm
	{	
ld.global.ca.u64 %rd15293, [%rd15291];
	}
	// end inline asm
	// begin inline asm
	{	
ld.global.ca.u64 %rd15295, [%rd15293];
	}
	// end inline asm
	// begin inline asm
	{	
ld.global.ca.u64 %rd15297, [%rd15295];
	}
	// end inline asm
	// begin inline asm
	{	
ld.global.ca.u64 %rd15299, [%rd15297];
	}
	// end inline asm
	// begin inline asm
	{	
ld.global.ca.u64 %rd15301, [%rd15299];
	}
	// end inline asm
	// begin inline asm
	{	
ld.global.ca.u64 %rd15303, [%rd15301];
	}
	// end inline asm
	// begin inline asm
	{	
ld.global.ca.u64 %rd15305, [%rd15303];
	}
	// end inline asm
	// begin inline asm
	{	
ld.global.ca.u64 %rd15307, [%rd15305];
	}
	// end inline asm
	// begin inline asm
	{	
ld.global.ca.u64 %rd15309, [%rd15307];
	}
	// end inline asm
	// begin inline asm
	{	
ld.global.ca.u64 %rd15311, [%rd15309];
	}
	// end inline asm
	// begin inline asm
	{	
ld.global.ca.u64 %rd15313, [%rd15311];
	}
	// end inline asm
	// begin inline asm
	{	
ld.global.ca.u64 %rd15315, [%rd15313];
	}
	// end inline asm
	// begin inline asm
	{	
ld.global.ca.u64 %rd15317, [%rd15315];
	}
	// end inline asm
	// begin inline asm
	{	
ld.global.ca.u64 %rd15319, [%rd15317];
	}
	// end inline asm
	// begin inline asm
	{	
ld.global.ca.u64 %rd15321, [%rd15319];
	}
	// end inline asm
	// begin inline asm
	{	
ld.global.ca.u64 %rd15323, [%rd15321];
	}
	// end inline asm
	// begin inline asm
	{	
ld.global.ca.u64 %rd15325, [%rd15323];
	}
	// end inline asm
	// begin inline asm
	{	
ld.global.ca.u64 %rd15327, [%rd15325];
	}
	// end inline asm
	// begin inline asm
	{	
ld.global.ca.u64 %rd15329, [%rd15327];
	}
	// end inline asm
	// begin inline asm
	{	
ld.global.ca.u64 %rd15331, [%rd15329];
	}
	// end inline asm
	// begin inline asm
	{	
ld.global.ca.u64 %rd15333, [%rd15331];
	}
	// end inline asm
	// begin inline asm
	{	
ld.global.ca.u64 %rd15335, [%rd15333];
	}
	// end inline asm
	// begin inline asm
	{	
ld.global.ca.u64 %rd15337, [%rd15335];
	}
	// end inline asm
	// begin inline asm
	{	
ld.global.ca.u64 %rd15339, [%rd15337];
	}
	// end inline asm
	// begin inline asm
	{	
ld.global.ca.u64 %rd15341, [%rd15339];
	}
	// end inline asm
	// begin inline asm
	{	
ld.global.ca.u64 %rd15343, [%rd15341];
	}
	// end inline asm
	// begin inline asm
	{	
ld.global.ca.u64 %rd15345, [%rd15343];
	}
	// end inline asm
	// begin inline asm
	{	
ld.global.ca.u64 %rd15347, [%rd15345];
	}
	// end inline asm
	// begin inline asm
	{	
ld.global.ca.u64 %rd15349, [%rd15347];
	}
	// end inline asm
	// begin inline asm
	{	
ld.global.ca.u64 %rd15351, [%rd15349];
	}
	// end inline asm
	// begin inline asm
	{	
ld.global.ca.u64 %rd15353, [%rd15351];
	}
	// end inline asm
	// begin inline asm
	{	
ld.global.ca.u64 %rd15355, [%rd15353];
	}
	// end inline asm
	// begin inline asm
	{	
ld.global.ca.u64 %rd15357, [%rd15355];
	}
	// end inline asm
	// begin inline asm
	{	
ld.global.ca.u64 %rd15359, [%rd15357];
	}
	// end inline asm
	// begin inline asm
	{	
ld.global.ca.u64 %rd15361, [%rd15359];
	}
	// end inline asm
	// begin inline asm
	{	
ld.global.ca.u64 %rd15363, [%rd15361];
	}
	// end inline asm
	// begin inline asm
	{	
ld.global.ca.u64 %rd15365, [%rd15363];
	}
	// end inline asm
	// begin inline asm
	{	
ld.global.ca.u64 %rd15367, [%rd15365];
	}
	// end inline asm
	// begin inline asm
	{	
ld.global.ca.u64 %rd15369, [%rd15367];
	}
	// end inline asm
	// begin inline asm
	{	
ld.global.ca.u64 %rd15371, [%rd15369];
	}
	// end inline asm
	// begin inline asm
	{	
ld.global.ca.u64 %rd15373, [%rd15371];
	}
	// end inline asm
	// begin inline asm
	{	
ld.global.ca.u64 %rd15375, [%rd15373];
	}
	// end inline asm
	// begin inline asm
	{	
ld.global.ca.u64 %rd15377, [%rd15375];
	}
	// end inline asm
	// begin inline asm
	{	
ld.global.ca.u64 %rd15379, [%rd15377];
	}
	// end inline asm
	// begin inline asm
	{	
ld.global.ca.u64 %rd15381, [%rd15379];
	}
	// end inline asm
	// begin inline asm
	{	
ld.global.ca.u64 %rd15383, [%rd15381];
	}
	// end inline asm
	// begin inline asm
	{	
ld.global.ca.u64 %rd15385, [%rd15383];
	}
	// end inline asm
	// begin inline asm
	{	
ld.global.ca.u64 %rd15387, [%rd15385];
	}
	// end inline asm
	// begin inline asm
	{	
ld.global.ca.u64 %rd15389, [%rd15387];
	}
	// end inline asm
	// begin inline asm
	{	
ld.global.ca.u64 %rd15391, [%rd15389];
	}
	// end inline asm
	// begin inline asm
	{	
ld.global.ca.u64 %rd15393, [%rd15391];
	}
	// end inline asm
	// begin inline asm
	{	
ld.global.ca.u64 %rd15395, [%rd15393];
	}
	// end inline asm
	// begin inline asm
	{	
ld.global.ca.u64 %rd15397, [%rd15395];
	}
	// end inline asm
	// begin inline asm
	{	
ld.global.ca.u64 %rd15399, [%rd15397];
	}
	// end inline asm
	// begin inline asm
	{	
ld.global.ca.u64 %rd15401, [%rd15399];
	}
	// end inline asm
	// begin inline asm
	{	
ld.global.ca.u64 %rd15403, [%rd15401];
	}
	// end inline asm
	// begin inline asm
	{	
ld.global.ca.u64 %rd15405, [%rd15403];
	}
	// end inline asm
	// begin inline asm
	{	
ld.global.ca.u64 %rd15407, [%rd15405];
	}
	// end inline asm
	// begin inline asm
	{	
ld.global.ca.u64 %rd15409, [%rd15407];
	}
	// end inline asm
	// begin inline asm
	{	
ld.global.ca.u64 %rd15411, [%rd15409];
	}
	// end inline asm
	// begin inline asm
	{	
ld.global.ca.u64 %rd15413, [%rd15411];
	}
	// end inline asm
	// begin inline asm
	{	
ld.global.ca.u64 %rd15415, [%rd15413];
	}
	// end inline asm
	// begin inline asm
	{	
ld.global.ca.u64 %rd15417, [%rd15415];
	}
	// end inline asm
	// begin inline asm
	{	
ld.global.ca.u64 %rd15419, [%rd15417];
	}
	// end inline asm
	// begin inline asm
	{	
ld.global.ca.u64 %rd15421, [%rd15419];
	}
	// end inline asm
	// begin inline asm
	{	
ld.global.ca.u64 %rd15423, [%rd15421];
	}
	// end inline asm
	// begin inline asm
	{	
ld.global.ca.u64 %rd15425, [%rd15423];
	}
	// end inline asm
	// begin inline asm
	{	
ld.global.ca.u64 %rd15427, [%rd15425];
	}
	// end inline asm
	// begin inline asm
	{	
ld.global.ca.u64 %rd15429, [%rd15427];
	}
	// end inline asm
	// begin inline asm
	{	
ld.global.ca.u64 %rd15431, [%rd15429];
	}
	// end inline asm
	// begin inline asm
	{	
ld.global.ca.u64 %rd15433, [%rd15431];
	}
	// end inline asm
	// begin inline asm
	{	
ld.global.ca.u64 %rd15435, [%rd15433];
	}
	// end inline asm
	// begin inline asm
	{	
ld.global.ca.u64 %rd15437, [%rd15435];
	}
	// end inline asm
	// begin inline asm
	{	
ld.global.ca.u64 %rd15439, [%rd15437];
	}
	// end inline asm
	// begin inline asm
	{	
ld.global.ca.u64 %rd15441, [%rd15439];
	}
	// end inline asm
	// begin inline asm
	{	
ld.global.ca.u64 %rd15443, [%rd15441];
	}
	// end inline asm
	// begin inline asm
	{	
ld.global.ca.u64 %rd15445, [%rd15443];
	}
	// end inline asm
	// begin inline asm
	{	
ld.global.ca.u64 %rd15447, [%rd15445];
	}
	// end inline asm
	// begin inline asm
	{	
ld.global.ca.u64 %rd15449, [%rd15447];
	}
	// end inline asm
	// begin inline asm
	{	
ld.global.ca.u64 %rd15451, [%rd15449];
	}
	// end inline asm
	// begin inline asm
	{	
ld.global.ca.u64 %rd15453, [%rd15451];
	}
	// end inline asm
	// begin inline asm
	{	
ld.global.ca.u64 %rd15455, [%rd15453];
	}
	// end inline asm
	// begin inline asm
	{	
ld.global.ca.u64 %rd15457, [%rd15455];
	}
	// end inline asm
	// begin inline asm
	{	
ld.global.ca.u64 %rd15459, [%rd15457];
	}
	// end inline asm
	// begin inline asm
	{	
ld.global.ca.u64 %rd15461, [%rd15459];
	}
	// end inline asm
	// begin inline asm
	{	
ld.global.ca.u64 %rd15463, [%rd15461];
	}
	// end inline asm
	// begin inline asm
	{	
ld.global.ca.u64 %rd15465, [%rd15463];
	}
	// end inline asm
	// begin inline asm
	{	
ld.global.ca.u64 %rd15467, [%rd15465];
	}
	// end inline asm
	// begin inline asm
	{	
ld.global.ca.u64 %rd15469, [%rd15467];
	}
	// end inline asm
	// begin inline asm
	{	
ld.global.ca.u64 %rd15471, [%rd15469];
	}
	// end inline asm
	// begin inline asm
	{	
ld.global.ca.u64 %rd15473, [%rd15471];
	}
	// end inline asm
	// begin inline asm
	{	
ld.global.ca.u64 %rd15475, [%rd15473];
	}
	// end inline asm
	// begin inline asm
	{	
ld.global.ca.u64 %rd15477, [%rd15475];
	}
	// end inline asm
	// begin inline asm
	{	
ld.global.ca.u64 %rd15479, [%rd15477];
	}
	// end inline asm
	// begin inline asm
	{	
ld.global.ca.u64 %rd15481, [%rd15479];
	}
	// end inline asm
	// begin inline asm
	{	
ld.global.ca.u64 %rd15483, [%rd15481];
	}
	// end inline asm
	// begin inline asm
	{	
ld.global.ca.u64 %rd15485, [%rd15483];
	}
	// end inline asm
	// begin inline asm
	{	
ld.global.ca.u64 %rd15487, [%rd15485];
	}
	// end inline asm
	// begin inline asm
	{	
ld.global.ca.u64 %rd15489, [%rd15487];
	}
	// end inline asm
	// begin inline asm
	{	
ld.global.ca.u64 %rd15491, [%rd15489];
	}
	// end inline asm
	// begin inline asm
	{	
ld.global.ca.u64 %rd15493, [%rd15491];
	}
	// end inline asm
	// begin inline asm
	{	
ld.global.ca.u64 %rd15495, [%rd15493];
	}
	// end inline asm
	// begin inline asm
	{	
ld.global.ca.u64 %rd15497, [%rd15495];
	}
	// end inline asm
	// begin inline asm
	{	
ld.global.ca.u64 %rd15499, [%rd15497];
	}
	// end inline asm
	// begin inline asm
	{	
ld.global.ca.u64 %rd15501, [%rd15499];
	}
	// end inline asm
	// begin inline asm
	{	
ld.global.ca.u64 %rd15503, [%rd15501];
	}
	// end inline asm
	// begin inline asm
	{	
ld.global.ca.u64 %rd15505, [%rd15503];
	}
	// end inline asm
	// begin inline asm
	{	
ld.global.ca.u64 %rd15507, [%rd15505];
	}
	// end inline asm
	// begin inline asm
	{	
ld.global.ca.u64 %rd15509, [%rd15507];
	}
	// end inline asm
	// begin inline asm
	{	
ld.global.ca.u64 %rd15511, [%rd15509];
	}
	// end inline asm
	// begin inline asm
	{	
ld.global.ca.u64 %rd15513, [%rd15511];
	}
	// end inline asm
	// begin inline asm
	{	
ld.global.ca.u64 %rd15515, [%rd15513];
	}
	// end inline asm
	// begin inline asm
	{	
ld.global.ca.u64 %rd15517, [%rd15515];
	}
	// end inline asm
	// begin inline asm
	{	
ld.global.ca.u64 %rd15519, [%rd15517];
	}
	// end inline asm
	// begin inline asm
	{	
ld.global.ca.u64 %rd15521, [%rd15519];
	}
	// end inline asm
	// begin inline asm
	{	
ld.global.ca.u64 %rd15523, [%rd15521];
	}
	// end inline asm
	// begin inline asm
	{	
ld.global.ca.u64 %rd15525, [%rd15523];
	}
	// end inline asm
	// begin inline asm
	{	
ld.global.ca.u64 %rd15527, [%rd15525];
	}
	// end inline asm
	// begin inline asm
	{	
ld.global.ca.u64 %rd15529, [%rd15527];
	}
	// end inline asm
	// begin inline asm
	{	
ld.global.ca.u64 %rd15531, [%rd15529];
	}
	// end inline asm
	// begin inline asm
	{	
ld.global.ca.u64 %rd15533, [%rd15531];
	}
	// end inline asm
	// begin inline asm
	{	
ld.global.ca.u64 %rd15535, [%rd15533];
	}
	// end inline asm
	// begin inline asm
	{	
ld.global.ca.u64 %rd15537, [%rd15535];
	}
	// end inline asm
	// begin inline asm
	{	
ld.global.ca.u64 %rd15539, [%rd15537];
	}
	// end inline asm
	// begin inline asm
	{	
ld.global.ca.u64 %rd15541, [%rd15539];
	}
	// end inline asm
	// begin inline asm
	{	
ld.global.ca.u64 %rd15543, [%rd15541];
	}
	// end inline asm
	// begin inline asm
	{	
ld.global.ca.u64 %rd15545, [%rd15543];
	}
	// end inline asm
	// begin inline asm
	{	
ld.global.ca.u64 %rd15547, [%rd15545];
	}
	// end inline asm
	// begin inline asm
	{	
ld.global.ca.u64 %rd15549, [%rd15547];
	}
	// end inline asm
	// begin inline asm
	{	
ld.global.ca.u64 %rd15551, [%rd15549];
	}
	// end inline asm
	// begin inline asm
	{	
ld.global.ca.u64 %rd15553, [%rd15551];
	}
	// end inline asm
	// begin inline asm
	{	
ld.global.ca.u64 %rd15555, [%rd15553];
	}
	// end inline asm
	// begin inline asm
	{	
ld.global.ca.u64 %rd15557, [%rd15555];
	}
	// end inline asm
	// begin inline asm
	{	
ld.global.ca.u64 %rd15559, [%rd15557];
	}
	// end inline asm
	// begin inline asm
	{	
ld.global.ca.u64 %rd15561, [%rd15559];
	}
	// end inline asm
	// begin inline asm
	{	
ld.global.ca.u64 %rd15563, [%rd15561];
	}
	// end inline asm
	// begin inline asm
	{	
ld.global.ca.u64 %rd15565, [%rd15563];
	}
	// end inline asm
	// begin inline asm
	{	
ld.global.ca.u64 %rd15567, [%rd15565];
	}
	// end inline asm
	// begin inline asm
	{	
ld.global.ca.u64 %rd15569, [%rd15567];
	}
	// end inline asm
	// begin inline asm
	{	
ld.global.ca.u64 %rd15571, [%rd15569];
	}
	// end inline asm
	// begin inline asm
	{	
ld.global.ca.u64 %rd15573, [%rd15571];
	}
	// end inline asm
	// begin inline asm
	{	
ld.global.ca.u64 %rd15575, [%rd15573];
	}
	// end inline asm
	// begin inline asm
	{	
ld.global.ca.u64 %rd15577, [%rd15575];
	}
	// end inline asm
	// begin inline asm
	{	
ld.global.ca.u64 %rd15579, [%rd15577];
	}
	// end inline asm
	// begin inline asm
	{	
ld.global.ca.u64 %rd15581, [%rd15579];
	}
	// end inline asm
	// begin inline asm
	{	
ld.global.ca.u64 %rd15583, [%rd15581];
	}
	// end inline asm
	// begin inline asm
	{	
ld.global.ca.u64 %rd15585, [%rd15583];
	}
	// end inline asm
	// begin inline asm
	{	
ld.global.ca.u64 %rd15587, [%rd15585];
	}
	// end inline asm
	// begin inline asm
	{	
ld.global.ca.u64 %rd15589, [%rd15587];
	}
	// end inline asm
	// begin inline asm
	{	
ld.global.ca.u64 %rd15591, [%rd15589];
	}
	// end inline asm
	// begin inline asm
	{	
ld.global.ca.u64 %rd15593, [%rd15591];
	}
	// end inline asm
	// begin inline asm
	{	
ld.global.ca.u64 %rd15595, [%rd15593];
	}
	// end inline asm
	// begin inline asm
	{	
ld.global.ca.u64 %rd15597, [%rd15595];
	}
	// end inline asm
	// begin inline asm
	{	
ld.global.ca.u64 %rd15599, [%rd15597];
	}
	// end inline asm
	// begin inline asm
	{	
ld.global.ca.u64 %rd15601, [%rd15599];
	}
	// end inline asm
	// begin inline asm
	{	
ld.global.ca.u64 %rd15603, [%rd15601];
	}
	// end inline asm
	// begin inline asm
	{	
ld.global.ca.u64 %rd15605, [%rd15603];
	}
	// end inline asm
	// begin inline asm
	{	
ld.global.ca.u64 %rd15607, [%rd15605];
	}
	// end inline asm
	// begin inline asm
	{	
ld.global.ca.u64 %rd15609, [%rd15607];
	}
	// end inline asm
	// begin inline asm
	{	
ld.global.ca.u64 %rd15611, [%rd15609];
	}
	// end inline asm
	// begin inline asm
	{	
ld.global.ca.u64 %rd15613, [%rd15611];
	}
	// end inline asm
	// begin inline asm
	{	
ld.global.ca.u64 %rd15615, [%rd15613];
	}
	// end inline asm
	// begin inline asm
	{	
ld.global.ca.u64 %rd15617, [%rd15615];
	}
	// end inline asm
	// begin inline asm
	{	
ld.global.ca.u64 %rd15619, [%rd15617];
	}
	// end inline asm
	// begin inline asm
	{	
ld.global.ca.u64 %rd15621, [%rd15619];
	}
	// end inline asm
	// begin inline asm
	{	
ld.global.ca.u64 %rd15623, [%rd15621];
	}
	// end inline asm
	// begin inline asm
	{	
ld.global.ca.u64 %rd15625, [%rd15623];
	}
	// end inline asm
	// begin inline asm
	{	
ld.global.ca.u64 %rd15627, [%rd15625];
	}
	// end inline asm
	// begin inline asm
	{	
ld.global.ca.u64 %rd15629, [%rd15627];
	}
	// end inline asm
	// begin inline asm
	{	
ld.global.ca.u64 %rd15631, [%rd15629];
	}
	// end inline asm
	// begin inline asm
	{	
ld.global.ca.u64 %rd15633, [%rd15631];
	}
	// end inline asm
	// begin inline asm
	{	
ld.global.ca.u64 %rd15635, [%rd15633];
	}
	// end inline asm
	// begin inline asm
	{	
ld.global.ca.u64 %rd15637, [%rd15635];
	}
	// end inline asm
	// begin inline asm
	{	
ld.global.ca.u64 %rd15639, [%rd15637];
	}
	// end inline asm
	// begin inline asm
	{	
ld.global.ca.u64 %rd15641, [%rd15639];
	}
	// end inline asm
	// begin inline asm
	{	
ld.global.ca.u64 %rd15643, [%rd15641];
	}
	// end inline asm
	// begin inline asm
	{	
ld.global.ca.u64 %rd15645, [%rd15643];
	}
	// end inline asm
	// begin inline asm
	{	
ld.global.ca.u64 %rd15647, [%rd15645];
	}
	// end inline asm
	// begin inline asm
	{	
ld.global.ca.u64 %rd15649, [%rd15647];
	}
	// end inline asm
	// begin inline asm
	{	
ld.global.ca.u64 %rd15651, [%rd15649];
	}
	// end inline asm
	// begin inline asm
	{	
ld.global.ca.u64 %rd15653, [%rd15651];
	}
	// end inline asm
	// begin inline asm
	{	
ld.global.ca.u64 %rd15655, [%rd15653];
	}
	// end inline asm
	// begin inline asm
	{	
ld.global.ca.u64 %rd15657, [%rd15655];
	}
	// end inline asm
	// begin inline asm
	{	
ld.global.ca.u64 %rd15659, [%rd15657];
	}
	// end inline asm
	// begin inline asm
	{	
ld.global.ca.u64 %rd15661, [%rd15659];
	}
	// end inline asm
	// begin inline asm
	{	
ld.global.ca.u64 %rd15663, [%rd15661];
	}
	// end inline asm
	// begin inline asm
	{	
ld.global.ca.u64 %rd15665, [%rd15663];
	}
	// end inline asm
	// begin inline asm
	{	
ld.global.ca.u64 %rd15667, [%rd15665];
	}
	// end inline asm
	// begin inline asm
	{	
ld.global.ca.u64 %rd15669, [%rd15667];
	}
	// end inline asm
	// begin inline asm
	{	
ld.global.ca.u64 %rd15671, [%rd15669];
	}
	// end inline asm
	// begin inline asm
	{	
ld.global.ca.u64 %rd15673, [%rd15671];
	}
	// end inline asm
	// begin inline asm
	{	
ld.global.ca.u64 %rd15675, [%rd15673];
	}
	// end inline asm
	// begin inline asm
	{	
ld.global.ca.u64 %rd15677, [%rd15675];
	}
	// end inline asm
	// begin inline asm
	{	
ld.global.ca.u64 %rd15679, [%rd15677];
	}
	// end inline asm
	// begin inline asm
	{	
ld.global.ca.u64 %rd15681, [%rd15679];
	}
	// end inline asm
	// begin inline asm
	{	
ld.global.ca.u64 %rd15683, [%rd15681];
	}
	// end inline asm
	// begin inline asm
	{	
ld.global.ca.u64 %rd15685, [%rd15683];
	}
	// end inline asm
	// begin inline asm
	{	
ld.global.ca.u64 %rd15687, [%rd15685];
	}
	// end inline asm
	// begin inline asm
	{	
ld.global.ca.u64 %rd15689, [%rd15687];
	}
	// end inline asm
	// begin inline asm
	{	
ld.global.ca.u64 %rd15691, [%rd15689];
	}
	// end inline asm
	// begin inline asm
	{	
ld.global.ca.u64 %rd15693, [%rd15691];
	}
	// end inline asm
	// begin inline asm
	{	
ld.global.ca.u64 %rd15695, [%rd15693];
	}
	// end inline asm
	// begin inline asm
	{	
ld.global.ca.u64 %rd15697, [%rd15695];
	}
	// end inline asm
	// begin inline asm
	{	
ld.global.ca.u64 %rd15699, [%rd15697];
	}
	// end inline asm
	// begin inline asm
	{	
ld.global.ca.u64 %rd15701, [%rd15699];
	}
	// end inline asm
	// begin inline asm
	{	
ld.global.ca.u64 %rd15703, [%rd15701];
	}
	// end inline asm
	// begin inline asm
	{	
ld.global.ca.u64 %rd15705, [%rd15703];
	}
	// end inline asm
	// begin inline asm
	{	
ld.global.ca.u64 %rd15707, [%rd15705];
	}
	// end inline asm
	// begin inline asm
	{	
ld.global.ca.u64 %rd15709, [%rd15707];
	}
	// end inline asm
	// begin inline asm
	{	
ld.global.ca.u64 %rd15711, [%rd15709];
	}
	// end inline asm
	// begin inline asm
	{	
ld.global.ca.u64 %rd15713, [%rd15711];
	}
	// end inline asm
	// begin inline asm
	{	
ld.global.ca.u64 %rd15715, [%rd15713];
	}
	// end inline asm
	// begin inline asm
	{	
ld.global.ca.u64 %rd15717, [%rd15715];
	}
	// end inline asm
	// begin inline asm
	{	
ld.global.ca.u64 %rd15719, [%rd15717];
	}
	// end inline asm
	// begin inline asm
	{	
ld.global.ca.u64 %rd15721, [%rd15719];
	}
	// end inline asm
	// begin inline asm
	{	
ld.global.ca.u64 %rd15723, [%rd15721];
	}
	// end inline asm
	// begin inline asm
	{	
ld.global.ca.u64 %rd15725, [%rd15723];
	}
	// end inline asm
	// begin inline asm
	{	
ld.global.ca.u64 %rd15727, [%rd15725];
	}
	// end inline asm
	// begin inline asm
	{	
ld.global.ca.u64 %rd15729, [%rd15727];
	}
	// end inline asm
	// begin inline asm
	{	
ld.global.ca.u64 %rd15731, [%rd15729];
	}
	// end inline asm
	// begin inline asm
	{	
ld.global.ca.u64 %rd15733, [%rd15731];
	}
	// end inline asm
	// begin inline asm
	{	
ld.global.ca.u64 %rd15735, [%rd15733];
	}
	// end inline asm
	// begin inline asm
	{	
ld.global.ca.u64 %rd15737, [%rd15735];
	}
	// end inline asm
	// begin inline asm
	{	
ld.global.ca.u64 %rd15739, [%rd15737];
	}
	// end inline asm
	// begin inline asm
	{	
ld.global.ca.u64 %rd15741, [%rd15739];
	}
	// end inline asm
	// begin inline asm
	{	
ld.global.ca.u64 %rd15743, [%rd15741];
	}
	// end inline asm
	// begin inline asm
	{	
ld.global.ca.u64 %rd15745, [%rd15743];
	}
	// end inline asm
	// begin inline asm
	{	
ld.global.ca.u64 %rd15747, [%rd15745];
	}
	// end inline asm
	// begin inline asm
	{	
ld.global.ca.u64 %rd15749, [%rd15747];
	}
	// end inline asm
	// begin inline asm
	{	
ld.global.ca.u64 %rd15751, [%rd15749];
	}
	// end inline asm
	// begin inline asm
	{	
ld.global.ca.u64 %rd15753, [%rd15751];
	}
	// end inline asm
	// begin inline asm
	{	
ld.global.ca.u64 %rd15755, [%rd15753];
	}
	// end inline asm
	// begin inline asm
	{	
ld.global.ca.u64 %rd15757, [%rd15755];
	}
	// end inline asm
	// begin inline asm
	{	
ld.global.ca.u64 %rd15759, [%rd15757];
	}
	// end inline asm
	// begin inline asm
	{	
ld.global.ca.u64 %rd15761, [%rd15759];
	}
	// end inline asm
	// begin inline asm
	{	
ld.global.ca.u64 %rd15763, [%rd15761];
	}
	// end inline asm
	// begin inline asm
	{	
ld.global.ca.u64 %rd15765, [%rd15763];
	}
	// end inline asm
	// begin inline asm
	{	
ld.global.ca.u64 %rd15767, [%rd15765];
	}
	// end inline asm
	// begin inline asm
	{	
ld.global.ca.u64 %rd15769, [%rd15767];
	}
	// end inline asm
	// begin inline asm
	{	
ld.global.ca.u64 %rd15771, [%rd15769];
	}
	// end inline asm
	// begin inline asm
	{	
ld.global.ca.u64 %rd15773, [%rd15771];
	}
	// end inline asm
	// begin inline asm
	{	
ld.global.ca.u64 %rd15775, [%rd15773];
	}
	// end inline asm
	// begin inline asm
	{	
ld.global.ca.u64 %rd15777, [%rd15775];
	}
	// end inline asm
	// begin inline asm
	{	
ld.global.ca.u64 %rd15779, [%rd15777];
	}
	// end inline asm
	// begin inline asm
	{	
ld.global.ca.u64 %rd15781, [%rd15779];
	}
	// end inline asm
	// begin inline asm
	{	
ld.global.ca.u64 %rd15783, [%rd15781];
	}
	// end inline asm
	// begin inline asm
	{	
ld.global.ca.u64 %rd15785, [%rd15783];
	}
	// end inline asm
	// begin inline asm
	{	
ld.global.ca.u64 %rd15787, [%rd15785];
	}
	// end inline asm
	// begin inline asm
	{	
ld.global.ca.u64 %rd15789, [%rd15787];
	}
	// end inline asm
	// begin inline asm
	{	
ld.global.ca.u64 %rd15791, [%rd15789];
	}
	// end inline asm
	// begin inline asm
	{	
ld.global.ca.u64 %rd15793, [%rd15791];
	}
	// end inline asm
	// begin inline asm
	{	
ld.global.ca.u64 %rd15795, [%rd15793];
	}
	// end inline asm
	// begin inline asm
	{	
ld.global.ca.u64 %rd15797, [%rd15795];
	}
	// end inline asm
	// begin inline asm
	{	
ld.global.ca.u64 %rd15799, [%rd15797];
	}
	// end inline asm
	// begin inline asm
	{	
ld.global.ca.u64 %rd15801, [%rd15799];
	}
	// end inline asm
	// begin inline asm
	{	
ld.global.ca.u64 %rd15803, [%rd15801];
	}
	// end inline asm
	// begin inline asm
	{	
ld.global.ca.u64 %rd15805, [%rd15803];
	}
	// end inline asm
	// begin inline asm
	{	
ld.global.ca.u64 %rd15807, [%rd15805];
	}
	// end inline asm
	// begin inline asm
	{	
ld.global.ca.u64 %rd15809, [%rd15807];
	}
	// end inline asm
	// begin inline asm
	{	
ld.global.ca.u64 %rd15811, [%rd15809];
	}
	// end inline asm
	// begin inline asm
	{	
ld.global.ca.u64 %rd15813, [%rd15811];
	}
	// end inline asm
	// begin inline asm
	{	
ld.global.ca.u64 %rd15815, [%rd15813];
	}
	// end inline asm
	// begin inline asm
	{	
ld.global.ca.u64 %rd15817, [%rd15815];
	}
	// end inline asm
	// begin inline asm
	{	
ld.global.ca.u64 %rd15819, [%rd15817];
	}
	// end inline asm
	// begin inline asm
	{	
ld.global.ca.u64 %rd15821, [%rd15819];
	}
	// end inline asm
	// begin inline asm
	{	
ld.global.ca.u64 %rd15823, [%rd15821];
	}
	// end inline asm
	// begin inline asm
	{	
ld.global.ca.u64 %rd15825, [%rd15823];
	}
	// end inline asm
	// begin inline asm
	{	
ld.global.ca.u64 %rd15827, [%rd15825];
	}
	// end inline asm
	// begin inline asm
	{	
ld.global.ca.u64 %rd15829, [%rd15827];
	}
	// end inline asm
	// begin inline asm
	{	
ld.global.ca.u64 %rd15831, [%rd15829];
	}
	// end inline asm
	// begin inline asm
	{	
ld.global.ca.u64 %rd15833, [%rd15831];
	}
	// end inline asm
	// begin inline asm
	{	
ld.global.ca.u64 %rd15835, [%rd15833];
	}
	// end inline asm
	// begin inline asm
	{	
ld.global.ca.u64 %rd15837, [%rd15835];
	}
	// end inline asm
	// begin inline asm
	{	
ld.global.ca.u64 %rd15839, [%rd15837];
	}
	// end inline asm
	// begin inline asm
	{	
ld.global.ca.u64 %rd15841, [%rd15839];
	}
	// end inline asm
	// begin inline asm
	{	
ld.global.ca.u64 %rd15843, [%rd15841];
	}
	// end inline asm
	// begin inline asm
	{	
ld.global.ca.u64 %rd15845, [%rd15843];
	}
	// end inline asm
	// begin inline asm
	{	
ld.global.ca.u64 %rd15847, [%rd15845];
	}
	// end inline asm
	// begin inline asm
	{	
ld.global.ca.u64 %rd15849, [%rd15847];
	}
	// end inline asm
	// begin inline asm
	{	
ld.global.ca.u64 %rd15851, [%rd15849];
	}
	// end inline asm
	// begin inline asm
	{	
ld.global.ca.u64 %rd15853, [%rd15851];
	}
	// end inline asm
	// begin inline asm
	{	
ld.global.ca.u64 %rd15855, [%rd15853];
	}
	// end inline asm
	// begin inline asm
	{	
ld.global.ca.u64 %rd15857, [%rd15855];
	}
	// end inline asm
	// begin inline asm
	{	
ld.global.ca.u64 %rd15859, [%rd15857];
	}
	// end inline asm
	// begin inline asm
	{	
ld.global.ca.u64 %rd15861, [%rd15859];
	}
	// end inline asm
	// begin inline asm
	{	
ld.global.ca.u64 %rd15863, [%rd15861];
	}
	// end inline asm
	// begin inline asm
	{	
ld.global.ca.u64 %rd15865, [%rd15863];
	}
	// end inline asm
	// begin inline asm
	{	
ld.global.ca.u64 %rd15867, [%rd15865];
	}
	// end inline asm
	// begin inline asm
	{	
ld.global.ca.u64 %rd15869, [%rd15867];
	}
	// end inline asm
	// begin inline asm
	{	
ld.global.ca.u64 %rd15871, [%rd15869];
	}
	// end inline asm
	// begin inline asm
	{	
ld.global.ca.u64 %rd15873, [%rd15871];
	}
	// end inline asm
	// begin inline asm
	{	
ld.global.ca.u64 %rd15875, [%rd15873];
	}
	// end inline asm
	// begin inline asm
	{	
ld.global.ca.u64 %rd15877, [%rd15875];
	}
	// end inline asm
	// begin inline asm
	{	
ld.global.ca.u64 %rd15879, [%rd15877];
	}
	// end inline asm
	// begin inline asm
	{	
ld.global.ca.u64 %rd15881, [%rd15879];
	}
	// end inline asm
	// begin inline asm
	{	
ld.global.ca.u64 %rd15883, [%rd15881];
	}
	// end inline asm
	// begin inline asm
	{	
ld.global.ca.u64 %rd15885, [%rd15883];
	}
	// end inline asm
	// begin inline asm
	{	
ld.global.ca.u64 %rd15887, [%rd15885];
	}
	// end inline asm
	// begin inline asm
	{	
ld.global.ca.u64 %rd15889, [%rd15887];
	}
	// end inline asm
	// begin inline asm
	{	
ld.global.ca.u64 %rd15891, [%rd15889];
	}
	// end inline asm
	// begin inline asm
	{	
ld.global.ca.u64 %rd15893, [%rd15891];
	}
	// end inline asm
	// begin inline asm
	{	
ld.global.ca.u64 %rd15895, [%rd15893];
	}
	// end inline asm
	// begin inline asm
	{	
ld.global.ca.u64 %rd15897, [%rd15895];
	}
	// end inline asm
	// begin inline asm
	{	
ld.global.ca.u64 %rd15899, [%rd15897];
	}
	// end inline asm
	// begin inline asm
	{	
ld.global.ca.u64 %rd15901, [%rd15899];
	}
	// end inline asm
	// begin inline asm
	{	
ld.global.ca.u64 %rd15903, [%rd15901];
	}
	// end inline asm
	// begin inline asm
	{	
ld.global.ca.u64 %rd15905, [%rd15903];
	}
	// end inline asm
	// begin inline asm
	{	
ld.global.ca.u64 %rd15907, [%rd15905];
	}
	// end inline asm
	// begin inline asm
	{	
ld.global.ca.u64 %rd15909, [%rd15907];
	}
	// end inline asm
	// begin inline asm
	{	
ld.global.ca.u64 %rd15911, [%rd15909];
	}
	// end inline asm
	// begin inline asm
	{	
ld.global.ca.u64 %rd15913, [%rd15911];
	}
	// end inline asm
	// begin inline asm
	{	
ld.global.ca.u64 %rd15915, [%rd15913];
	}
	// end inline asm
	// begin inline asm
	{	
ld.global.ca.u64 %rd15917, [%rd15915];
	}
	// end inline asm
	// begin inline asm
	{	
ld.global.ca.u64 %rd15919, [%rd15917];
	}
	// end inline asm
	// begin inline asm
	{	
ld.global.ca.u64 %rd15921, [%rd15919];
	}
	// end inline asm
	// begin inline asm
	{	
ld.global.ca.u64 %rd15923, [%rd15921];
	}
	// end inline asm
	// begin inline asm
	{	
ld.global.ca.u64 %rd15925, [%rd15923];
	}
	// end inline asm
	// begin inline asm
	{	
ld.global.ca.u64 %rd15927, [%rd15925];
	}
	// end inline asm
	// begin inline asm
	{	
ld.global.ca.u64 %rd15929, [%rd15927];
	}
	// end inline asm
	// begin inline asm
	{	
ld.global.ca.u64 %rd15931, [%rd15929];
	}
	// end inline asm
	// begin inline asm
	{	
ld.global.ca.u64 %rd15933, [%rd15931];
	}
	// end inline asm
	// begin inline asm
	{	
ld.global.ca.u64 %rd15935, [%rd15933];
	}
	// end inline asm
	// begin inline asm
	{	
ld.global.ca.u64 %rd15937, [%rd15935];
	}
	// end inline asm
	// begin inline asm
	{	
ld.global.ca.u64 %rd15939, [%rd15937];
	}
	// end inline asm
	// begin inline asm
	{	
ld.global.ca.u64 %rd15941, [%rd15939];
	}
	// end inline asm
	// begin inline asm
	{	
ld.global.ca.u64 %rd15943, [%rd15941];
	}
	// end inline asm
	// begin inline asm
	{	
ld.global.ca.u64 %rd15945, [%rd15943];
	}
	// end inline asm
	// begin inline asm
	{	
ld.global.ca.u64 %rd15947, [%rd15945];
	}
	// end inline asm
	// begin inline asm
	{	
ld.global.ca.u64 %rd15949, [%rd15947];
	}
	// end inline asm
	// begin inline asm
	{	
ld.global.ca.u64 %rd15951, [%rd15949];
	}
	// end inline asm
	// begin inline asm
	{	
ld.global.ca.u64 %rd15953, [%rd15951];
	}
	// end inline asm
	// begin inline asm
	{	
ld.global.ca.u64 %rd15955, [%rd15953];
	}
	// end inline asm
	// begin inline asm
	{	
ld.global.ca.u64 %rd15957, [%rd15955];
	}
	// end inline asm
	// begin inline asm
	{	
ld.global.ca.u64 %rd15959, [%rd15957];
	}
	// end inline asm
	// begin inline asm
	{	
ld.global.ca.u64 %rd15961, [%rd15959];
	}
	// end inline asm
	// begin inline asm
	{	
ld.global.ca.u64 %rd15963, [%rd15961];
	}
	// end inline asm
	// begin inline asm
	{	
ld.global.ca.u64 %rd15965, [%rd15963];
	}
	// end inline asm
	// begin inline asm
	{	
ld.global.ca.u64 %rd15967, [%rd15965];
	}
	// end inline asm
	// begin inline asm
	{	
ld.global.ca.u64 %rd15969, [%rd15967];
	}
	// end inline asm
	// begin inline asm
	{	
ld.global.ca.u64 %rd15971, [%rd15969];
	}
	// end inline asm
	// begin inline asm
	{	
ld.global.ca.u64 %rd15973, [%rd15971];
	}
	// end inline asm
	// begin inline asm
	{	
ld.global.ca.u64 %rd15975, [%rd15973];
	}
	// end inline asm
	// begin inline asm
	{	
ld.global.ca.u64 %rd15977, [%rd15975];
	}
	// end inline asm
	// begin inline asm
	{	
ld.global.ca.u64 %rd15979, [%rd15977];
	}
	// end inline asm
	// begin inline asm
	{	
ld.global.ca.u64 %rd15981, [%rd15979];
	}
	// end inline asm
	// begin inline asm
	{	
ld.global.ca.u64 %rd15983, [%rd15981];
	}
	// end inline asm
	// begin inline asm
	{	
ld.global.ca.u64 %rd15985, [%rd15983];
	}
	// end inline asm
	// begin inline asm
	{	
ld.global.ca.u64 %rd15987, [%rd15985];
	}
	// end inline asm
	// begin inline asm
	{	
ld.global.ca.u64 %rd15989, [%rd15987];
	}
	// end inline asm
	// begin inline asm
	{	
ld.global.ca.u64 %rd15991, [%rd15989];
	}
	// end inline asm
	// begin inline asm
	{	
ld.global.ca.u64 %rd15993, [%rd15991];
	}
	// end inline asm
	// begin inline asm
	{	
ld.global.ca.u64 %rd15995, [%rd15993];
	}
	// end inline asm
	// begin inline asm
	{	
ld.global.ca.u64 %rd15997, [%rd15995];
	}
	// end inline asm
	// begin inline asm
	{	
ld.global.ca.u64 %rd15999, [%rd15997];
	}
	// end inline asm
	// begin inline asm
	{	
ld.global.ca.u64 %rd16001, [%rd15999];
	}
	// end inline asm
	// begin inline asm
	{	
ld.global.ca.u64 %rd16003, [%rd16001];
	}
	// end inline asm
	// begin inline asm
	{	
ld.global.ca.u64 %rd16005, [%rd16003];
	}
	// end inline asm
	// begin inline asm
	{	
ld.global.ca.u64 %rd16007, [%rd16005];
	}
	// end inline asm
	// begin inline asm
	{	
ld.global.ca.u64 %rd16009, [%rd16007];
	}
	// end inline asm
	// begin inline asm
	{	
ld.global.ca.u64 %rd16011, [%rd16009];
	}
	// end inline asm
	// begin inline asm
	{	
ld.global.ca.u64 %rd16013, [%rd16011];
	}
	// end inline asm
	// begin inline asm
	{	
ld.global.ca.u64 %rd16015, [%rd16013];
	}
	// end inline asm
	// begin inline asm
	{	
ld.global.ca.u64 %rd16017, [%rd16015];
	}
	// end inline asm
	// begin inline asm
	{	
ld.global.ca.u64 %rd16019, [%rd16017];
	}
	// end inline asm
	// begin inline asm
	{	
ld.global.ca.u64 %rd16021, [%rd16019];
	}
	// end inline asm
	// begin inline asm
	{	
ld.global.ca.u64 %rd16023, [%rd16021];
	}
	// end inline asm
	// begin inline asm
	{	
ld.global.ca.u64 %rd16025, [%rd16023];
	}
	// end inline asm
	// begin inline asm
	{	
ld.global.ca.u64 %rd16027, [%rd16025];
	}
	// end inline asm
	// begin inline asm
	{	
ld.global.ca.u64 %rd16029, [%rd16027];
	}
	// end inline asm
	// begin inline asm
	{	
ld.global.ca.u64 %rd16031, [%rd16029];
	}
	// end inline asm
	// begin inline asm
	{	
ld.global.ca.u64 %rd16033, [%rd16031];
	}
	// end inline asm
	// begin inline asm
	{	
ld.global.ca.u64 %rd16035, [%rd16033];
	}
	// end inline asm
	// begin inline asm
	{	
ld.global.ca.u64 %rd16037, [%rd16035];
	}
	// end inline asm
	// begin inline asm
	{	
ld.global.ca.u64 %rd16039, [%rd16037];
	}
	// end inline asm
	// begin inline asm
	{	
ld.global.ca.u64 %rd16041, [%rd16039];
	}
	// end inline asm
	// begin inline asm
	{	
ld.global.ca.u64 %rd16043, [%rd16041];
	}
	// end inline asm
	// begin inline asm
	{	
ld.global.ca.u64 %rd16045, [%rd16043];
	}
	// end inline asm
	// begin inline asm
	{	
ld.global.ca.u64 %rd16047, [%rd16045];
	}
	// end inline asm
	// begin inline asm
	{	
ld.global.ca.u64 %rd16049, [%rd16047];
	}
	// end inline asm
	// begin inline asm
	{	
ld.global.ca.u64 %rd16051, [%rd16049];
	}
	// end inline asm
	// begin inline asm
	{	
ld.global.ca.u64 %rd16053, [%rd16051];
	}
	// end inline asm
	// begin inline asm
	{	
ld.global.ca.u64 %rd16055, [%rd16053];
	}
	// end inline asm
	// begin inline asm
	{	
ld.global.ca.u64 %rd16057, [%rd16055];
	}
	// end inline asm
	// begin inline asm
	{	
ld.global.ca.u64 %rd16059, [%rd16057];
	}
	// end inline asm
	// begin inline asm
	{	
ld.global.ca.u64 %rd16061, [%rd16059];
	}
	// end inline asm
	// begin inline asm
	{	
ld.global.ca.u64 %rd16063, [%rd16061];
	}
	// end inline asm
	// begin inline asm
	{	
ld.global.ca.u64 %rd16065, [%rd16063];
	}
	// end inline asm
	// begin inline asm
	{	
ld.global.ca.u64 %rd16067, [%rd16065];
	}
	// end inline asm
	// begin inline asm
	{	
ld.global.ca.u64 %rd16069, [%rd16067];
	}
	// end inline asm
	// begin inline asm
	{	
ld.global.ca.u64 %rd16071, [%rd16069];
	}
	// end inline asm
	// begin inline asm
	{	
ld.global.ca.u64 %rd16073, [%rd16071];
	}
	// end inline asm
	// begin inline asm
	{	
ld.global.ca.u64 %rd16075, [%rd16073];
	}
	// end inline asm
	// begin inline asm
	{	
ld.global.ca.u64 %rd16077, [%rd16075];
	}
	// end inline asm
	// begin inline asm
	{	
ld.global.ca.u64 %rd16079, [%rd16077];
	}
	// end inline asm
	// begin inline asm
	{	
ld.global.ca.u64 %rd16081, [%rd16079];
	}
	// end inline asm
	// begin inline asm
	{	
ld.global.ca.u64 %rd16083, [%rd16081];
	}
	// end inline asm
	// begin inline asm
	{	
ld.global.ca.u64 %rd16085, [%rd16083];
	}
	// end inline asm
	// begin inline asm
	{	
ld.global.ca.u64 %rd16087, [%rd16085];
	}
	// end inline asm
	// begin inline asm
	{	
ld.global.ca.u64 %rd16089, [%rd16087];
	}
	// end inline asm
	// begin inline asm
	{	
ld.global.ca.u64 %rd16091, [%rd16089];
	}
	// end inline asm
	// begin inline asm
	{	
ld.global.ca.u64 %rd16093, [%rd16091];
	}
	// end inline asm
	// begin inline asm
	{	
ld.global.ca.u64 %rd16095, [%rd16093];
	}
	// end inline asm
	// begin inline asm
	{	
ld.global.ca.u64 %rd16097, [%rd16095];
	}
	// end inline asm
	// begin inline asm
	{	
ld.global.ca.u64 %rd16099, [%rd16097];
	}
	// end inline asm
	// begin inline asm
	{	
ld.global.ca.u64 %rd16101, [%rd16099];
	}
	// end inline asm
	// begin inline asm
	{	
ld.global.ca.u64 %rd16103, [%rd16101];
	}
	// end inline asm
	// begin inline asm
	{	
ld.global.ca.u64 %rd16105, [%rd16103];
	}
	// end inline asm
	// begin inline asm
	{	
ld.global.ca.u64 %rd16107, [%rd16105];
	}
	// end inline asm
	// begin inline asm
	{	
ld.global.ca.u64 %rd16109, [%rd16107];
	}
	// end inline asm
	// begin inline asm
	{	
ld.global.ca.u64 %rd16111, [%rd16109];
	}
	// end inline asm
	// begin inline asm
	{	
ld.global.ca.u64 %rd16113, [%rd16111];
	}
	// end inline asm
	// begin inline asm
	{	
ld.global.ca.u64 %rd16115, [%rd16113];
	}
	// end inline asm
	// begin inline asm
	{	
ld.global.ca.u64 %rd16117, [%rd16115];
	}
	// end inline asm
	// begin inline asm
	{	
ld.global.ca.u64 %rd16119, [%rd16117];
	}
	// end inline asm
	// begin inline asm
	{	
ld.global.ca.u64 %rd16121, [%rd16119];
	}
	// end inline asm
	// begin inline asm
	{	
ld.global.ca.u64 %rd16123, [%rd16121];
	}
	// end inline asm
	// begin inline asm
	{	
ld.global.ca.u64 %rd16125, [%rd16123];
	}
	// end inline asm
	// begin inline asm
	{	
ld.global.ca.u64 %rd16127, [%rd16125];
	}
	// end inline asm
	// begin inline asm
	{	
ld.global.ca.u64 %rd16129, [%rd16127];
	}
	// end inline asm
	// begin inline asm
	{	
ld.global.ca.u64 %rd16131, [%rd16129];
	}
	// end inline asm
	// begin inline asm
	{	
ld.global.ca.u64 %rd16133, [%rd16131];
	}
	// end inline asm
	// begin inline asm
	{	
ld.global.ca.u64 %rd16135, [%rd16133];
	}
	// end inline asm
	// begin inline asm
	{	
ld.global.ca.u64 %rd16137, [%rd16135];
	}
	// end inline asm
	// begin inline asm
	{	
ld.global.ca.u64 %rd16139, [%rd16137];
	}
	// end inline asm
	// begin inline asm
	{	
ld.global.ca.u64 %rd16141, [%rd16139];
	}
	// end inline asm
	// begin inline asm
	{	
ld.global.ca.u64 %rd16143, [%rd16141];
	}
	// end inline asm
	// begin inline asm
	{	
ld.global.ca.u64 %rd16145, [%rd16143];
	}
	// end inline asm
	// begin inline asm
	{	
ld.global.ca.u64 %rd16147, [%rd16145];
	}
	// end inline asm
	// begin inline asm
	{	
ld.global.ca.u64 %rd16149, [%rd16147];
	}
	// end inline asm
	// begin inline asm
	{	
ld.global.ca.u64 %rd16151, [%rd16149];
	}
	// end inline asm
	// begin inline asm
	{	
ld.global.ca.u64 %rd16153, [%rd16151];
	}
	// end inline asm
	// begin inline asm
	{	
ld.global.ca.u64 %rd16155, [%rd16153];
	}
	// end inline asm
	// begin inline asm
	{	
ld.global.ca.u64 %rd16157, [%rd16155];
	}
	// end inline asm
	// begin inline asm
	{	
ld.global.ca.u64 %rd16159, [%rd16157];
	}
	// end inline asm
	// begin inline asm
	{	
ld.global.ca.u64 %rd16161, [%rd16159];
	}
	// end inline asm
	// begin inline asm
	{	
ld.global.ca.u64 %rd16163, [%rd16161];
	}
	// end inline asm
	// begin inline asm
	{	
ld.global.ca.u64 %rd16165, [%rd16163];
	}
	// end inline asm
	// begin inline asm
	{	
ld.global.ca.u64 %rd16167, [%rd16165];
	}
	// end inline asm
	// begin inline asm
	{	
ld.global.ca.u64 %rd16169, [%rd16167];
	}
	// end inline asm
	// begin inline asm
	{	
ld.global.ca.u64 %rd16171, [%rd16169];
	}
	// end inline asm
	// begin inline asm
	{	
ld.global.ca.u64 %rd16173, [%rd16171];
	}
	// end inline asm
	// begin inline asm
	{	
ld.global.ca.u64 %rd16175, [%rd16173];
	}
	// end inline asm
	// begin inline asm
	{	
ld.global.ca.u64 %rd16177, [%rd16175];
	}
	// end inline asm
	// begin inline asm
	{	
ld.global.ca.u64 %rd16179, [%rd16177];
	}
	// end inline asm
	// begin inline asm
	{	
ld.global.ca.u64 %rd16181, [%rd16179];
	}
	// end inline asm
	// begin inline asm
	{	
ld.global.ca.u64 %rd16183, [%rd16181];
	}
	// end inline asm
	// begin inline asm
	{	
ld.global.ca.u64 %rd16185, [%rd16183];
	}
	// end inline asm
	// begin inline asm
	{	
ld.global.ca.u64 %rd16187, [%rd16185];
	}
	// end inline asm
	// begin inline asm
	{	
ld.global.ca.u64 %rd16189, [%rd16187];
	}
	// end inline asm
	// begin inline asm
	{	
ld.global.ca.u64 %rd16191, [%rd16189];
	}
	// end inline asm
	// begin inline asm
	{	
ld.global.ca.u64 %rd16193, [%rd16191];
	}
	// end inline asm
	// begin inline asm
	{	
ld.global.ca.u64 %rd16195, [%rd16193];
	}
	// end inline asm
	// begin inline asm
	{	
ld.global.ca.u64 %rd16197, [%rd16195];
	}
	// end inline asm
	// begin inline asm
	{	
ld.global.ca.u64 %rd16199, [%rd16197];
	}
	// end inline asm
	// begin inline asm
	{	
ld.global.ca.u64 %rd16201, [%rd16199];
	}
	// end inline asm
	// begin inline asm
	{	
ld.global.ca.u64 %rd16203, [%rd16201];
	}
	// end inline asm
	// begin inline asm
	{	
ld.global.ca.u64 %rd16205, [%rd16203];
	}
	// end inline asm
	// begin inline asm
	{	
ld.global.ca.u64 %rd16207, [%rd16205];
	}
	// end inline asm
	// begin inline asm
	{	
ld.global.ca.u64 %rd16209, [%rd16207];
	}
	// end inline asm
	// begin inline asm
	{	
ld.global.ca.u64 %rd16211, [%rd16209];
	}
	// end inline asm
	// begin inline asm
	{	
ld.global.ca.u64 %rd16213, [%rd16211];
	}
	// end inline asm
	// begin inline asm
	{	
ld.global.ca.u64 %rd16215, [%rd16213];
	}
	// end inline asm
	// begin inline asm
	{	
ld.global.ca.u64 %rd16217, [%rd16215];
	}
	// end inline asm
	// begin inline asm
	{	
ld.global.ca.u64 %rd16219, [%rd16217];
	}
	// end inline asm
	// begin inline asm
	{	
ld.global.ca.u64 %rd16221, [%rd16219];
	}
	// end inline asm
	// begin inline asm
	{	
ld.global.ca.u64 %rd16223, [%rd16221];
	}
	// end inline asm
	// begin inline asm
	{	
ld.global.ca.u64 %rd16225, [%rd16223];
	}
	// end inline asm
	// begin inline asm
	{	
ld.global.ca.u64 %rd16227, [%rd16225];
	}
	// end inline asm
	// begin inline asm
	{	
ld.global.ca.u64 %rd16229, [%rd16227];
	}
	// end inline asm
	// begin inline asm
	{	
ld.global.ca.u64 %rd16231, [%rd16229];
	}
	// end inline asm
	// begin inline asm
	{	
ld.global.ca.u64 %rd16233, [%rd16231];
	}
	// end inline asm
	// begin inline asm
	{	
ld.global.ca.u64 %rd16235, [%rd16233];
	}
	// end inline asm
	// begin inline asm
	{	
ld.global.ca.u64 %rd16237, [%rd16235];
	}
	// end inline asm
	// begin inline asm
	{	
ld.global.ca.u64 %rd16239, [%rd16237];
	}
	// end inline asm
	// begin inline asm
	{	
ld.global.ca.u64 %rd16241, [%rd16239];
	}
	// end inline asm
	// begin inline asm
	{	
ld.global.ca.u64 %rd16243, [%rd16241];
	}
	// end inline asm
	// begin inline asm
	{	
ld.global.ca.u64 %rd16245, [%rd16243];
	}
	// end inline asm
	// begin inline asm
	{	
ld.global.ca.u64 %rd16247, [%rd16245];
	}
	// end inline asm
	// begin inline asm
	{	
ld.global.ca.u64 %rd16249, [%rd16247];
	}
	// end inline asm
	// begin inline asm
	{	
ld.global.ca.u64 %rd16251, [%rd16249];
	}
	// end inline asm
	// begin inline asm
	{	
ld.global.ca.u64 %rd16253, [%rd16251];
	}
	// end inline asm
	// begin inline asm
	{	
ld.global.ca.u64 %rd16255, [%rd16253];
	}
	// end inline asm
	// begin inline asm
	{	
ld.global.ca.u64 %rd16257, [%rd16255];
	}
	// end inline asm
	// begin inline asm
	{	
ld.global.ca.u64 %rd16259, [%rd16257];
	}
	// end inline asm
	// begin inline asm
	{	
ld.global.ca.u64 %rd16261, [%rd16259];
	}
	// end inline asm
	// begin inline asm
	{	
ld.global.ca.u64 %rd16263, [%rd16261];
	}
	// end inline asm
	// begin inline asm
	{	
ld.global.ca.u64 %rd16265, [%rd16263];
	}
	// end inline asm
	// begin inline asm
	{	
ld.global.ca.u64 %rd16267, [%rd16265];
	}
	// end inline asm
	// begin inline asm
	{	
ld.global.ca.u64 %rd16269, [%rd16267];
	}
	// end inline asm
	// begin inline asm
	{	
ld.global.ca.u64 %rd16271, [%rd16269];
	}
	// end inline asm
	// begin inline asm
	{	
ld.global.ca.u64 %rd16273, [%rd16271];
	}
	// end inline asm
	// begin inline asm
	{	
ld.global.ca.u64 %rd16275, [%rd16273];
	}
	// end inline asm
	// begin inline asm
	{	
ld.global.ca.u64 %rd16277, [%rd16275];
	}
	// end inline asm
	// begin inline asm
	{	
ld.global.ca.u64 %rd16279, [%rd16277];
	}
	// end inline asm
	// begin inline asm
	{	
ld.global.ca.u64 %rd16281, [%rd16279];
	}
	// end inline asm
	// begin inline asm
	{	
ld.global.ca.u64 %rd16283, [%rd16281];
	}
	// end inline asm
	// begin inline asm
	{	
ld.global.ca.u64 %rd16285, [%rd16283];
	}
	// end inline asm
	// begin inline asm
	{	
ld.global.ca.u64 %rd16287, [%rd16285];
	}
	// end inline asm
	// begin inline asm
	{	
ld.global.ca.u64 %rd16289, [%rd16287];
	}
	// end inline asm
	// begin inline asm
	{	
ld.global.ca.u64 %rd16291, [%rd16289];
	}
	// end inline asm
	// begin inline asm
	{	
ld.global.ca.u64 %rd16293, [%rd16291];
	}
	// end inline asm
	// begin inline asm
	{	
ld.global.ca.u64 %rd16295, [%rd16293];
	}
	// end inline asm
	// begin inline asm
	{	
ld.global.ca.u64 %rd16297, [%rd16295];
	}
	// end inline asm
	// begin inline asm
	{	
ld.global.ca.u64 %rd16299, [%rd16297];
	}
	// end inline asm
	// begin inline asm
	{	
ld.global.ca.u64 %rd16301, [%rd16299];
	}
	// end inline asm
	// begin inline asm
	{	
ld.global.ca.u64 %rd16303, [%rd16301];
	}
	// end inline asm
	// begin inline asm
	{	
ld.global.ca.u64 %rd16305, [%rd16303];
	}
	// end inline asm
	// begin inline asm
	{	
ld.global.ca.u64 %rd16307, [%rd16305];
	}
	// end inline asm
	// begin inline asm
	{	
ld.global.ca.u64 %rd16309, [%rd16307];
	}
	// end inline asm
	// begin inline asm
	{	
ld.global.ca.u64 %rd16311, [%rd16309];
	}
	// end inline asm
	// begin inline asm
	{	
ld.global.ca.u64 %rd16313, [%rd16311];
	}
	// end inline asm
	// begin inline asm
	{	
ld.global.ca.u64 %rd16315, [%rd16313];
	}
	// end inline asm
	// begin inline asm
	{	
ld.global.ca.u64 %rd16317, [%rd16315];
	}
	// end inline asm
	// begin inline asm
	{	
ld.global.ca.u64 %rd16319, [%rd16317];
	}
	// end inline asm
	// begin inline asm
	{	
ld.global.ca.u64 %rd16321, [%rd16319];
	}
	// end inline asm
	// begin inline asm
	{	
ld.global.ca.u64 %rd16323, [%rd16321];
	}
	// end inline asm
	// begin inline asm
	{	
ld.global.ca.u64 %rd16325, [%rd16323];
	}
	// end inline asm
	// begin inline asm
	{	
ld.global.ca.u64 %rd16327, [%rd16325];
	}
	// end inline asm
	// begin inline asm
	{	
ld.global.ca.u64 %rd16329, [%rd16327];
	}
	// end inline asm
	// begin inline asm
	{	
ld.global.ca.u64 %rd16331, [%rd16329];
	}
	// end inline asm
	// begin inline asm
	{	
ld.global.ca.u64 %rd16333, [%rd16331];
	}
	// end inline asm
	// begin inline asm
	{	
ld.global.ca.u64 %rd16335, [%rd16333];
	}
	// end inline asm
	// begin inline asm
	{	
ld.global.ca.u64 %rd16337, [%rd16335];
	}
	// end inline asm
	// begin inline asm
	{	
ld.global.ca.u64 %rd16339, [%rd16337];
	}
	// end inline asm
	// begin inline asm
	{	
ld.global.ca.u64 %rd16341, [%rd16339];
	}
	// end inline asm
	// begin inline asm
	{	
ld.global.ca.u64 %rd16343, [%rd16341];
	}
	// end inline asm
	// begin inline asm
	{	
ld.global.ca.u64 %rd16345, [%rd16343];
	}
	// end inline asm
	// begin inline asm
	{	
ld.global.ca.u64 %rd16347, [%rd16345];
	}
	// end inline asm
	// begin inline asm
	{	
ld.global.ca.u64 %rd16349, [%rd16347];
	}
	// end inline asm
	// begin inline asm
	{	
ld.global.ca.u64 %rd16351, [%rd16349];
	}
	// end inline asm
	// begin inline asm
	{	
ld.global.ca.u64 %rd16353, [%rd16351];
	}
	// end inline asm
	// begin inline asm
	{	
ld.global.ca.u64 %rd16355, [%rd16353];
	}
	// end inline asm
	// begin inline asm
	{	
ld.global.ca.u64 %rd16357, [%rd16355];
	}
	// end inline asm
	// begin inline asm
	{	
ld.global.ca.u64 %rd16359, [%rd16357];
	}
	// end inline asm
	// begin inline asm
	{	
ld.global.ca.u64 %rd16361, [%rd16359];
	}
	// end inline asm
	// begin inline asm
	{	
ld.global.ca.u64 %rd16363, [%rd16361];
	}
	// end inline asm
	// begin inline asm
	{	
ld.global.ca.u64 %rd16365, [%rd16363];
	}
	// end inline asm
	// begin inline asm
	{	
ld.global.ca.u64 %rd16367, [%rd16365];
	}
	// end inline asm
	// begin inline asm
	{	
ld.global.ca.u64 %rd16369, [%rd16367];
	}
	// end inline asm
	// begin inline asm
	{	
ld.global.ca.u64 %rd16371, [%rd16369];
	}
	// end inline asm
	// begin inline asm
	{	
ld.global.ca.u64 %rd16373, [%rd16371];
	}
	// end inline asm
	// begin inline asm
	{	
ld.global.ca.u64 %rd16375, [%rd16373];
	}
	// end inline asm
	// begin inline asm
	{	
ld.global.ca.u64 %rd16377, [%rd16375];
	}
	// end inline asm
	// begin inline asm
	{	
ld.global.ca.u64 %rd16379, [%rd16377];
	}
	// end inline asm
	// begin inline asm
	{	
ld.global.ca.u64 %rd16381, [%rd16379];
	}
	// end inline asm
	// begin inline asm
	{	
ld.global.ca.u64 %rd16383, [%rd16381];
	}
	// end inline asm
	// begin inline asm
	{	
ld.global.ca.u64 %rd16385, [%rd16383];
	}
	// end inline asm
	// begin inline asm
	{	
ld.global.ca.u64 %rd16387, [%rd16385];
	}
	// end inline asm
	// begin inline asm
	{	
ld.global.ca.u64 %rd16389, [%rd16387];
	}
	// end inline asm
	// begin inline asm
	{	
ld.global.ca.u64 %rd16391, [%rd16389];
	}
	// end inline asm
	// begin inline asm
	{	
ld.global.ca.u64 %rd16393, [%rd16391];
	}
	// end inline asm
	// begin inline asm
	{	
ld.global.ca.u64 %rd16395, [%rd16393];
	}
	// end inline asm
	// begin inline asm
	{	
ld.global.ca.u64 %rd16397, [%rd16395];
	}
	// end inline asm
	// begin inline asm
	{	
ld.global.ca.u64 %rd16399, [%rd16397];
	}
	// end inline asm
	// begin inline asm
	{	
ld.global.ca.u64 %rd16401, [%rd16399];
	}
	// end inline asm
	// begin inline asm
	{	
ld.global.ca.u64 %rd16403, [%rd16401];
	}
	// end inline asm
	// begin inline asm
	{	
ld.global.ca.u64 %rd16405, [%rd16403];
	}
	// end inline asm
	// begin inline asm
	{	
ld.global.ca.u64 %rd16407, [%rd16405];
	}
	// end inline asm
	// begin inline asm
	{	
ld.global.ca.u64 %rd16409, [%rd16407];
	}
	// end inline asm
	// begin inline asm
	{	
ld.global.ca.u64 %rd16411, [%rd16409];
	}
	// end inline asm
	// begin inline asm
	{	
ld.global.ca.u64 %rd16413, [%rd16411];
	}
	// end inline asm
	// begin inline asm
	{	
ld.global.ca.u64 %rd16415, [%rd16413];
	}
	// end inline asm
	// begin inline asm
	{	
ld.global.ca.u64 %rd16417, [%rd16415];
	}
	// end inline asm
	// begin inline asm
	{	
ld.global.ca.u64 %rd16419, [%rd16417];
	}
	// end inline asm
	// begin inline asm
	{	
ld.global.ca.u64 %rd16421, [%rd16419];
	}
	// end inline asm
	// begin inline asm
	{	
ld.global.ca.u64 %rd16423, [%rd16421];
	}
	// end inline asm
	// begin inline asm
	{	
ld.global.ca.u64 %rd16425, [%rd16423];
	}
	// end inline asm
	// begin inline asm
	{	
ld.global.ca.u64 %rd16427, [%rd16425];
	}
	// end inline asm
	// begin inline asm
	{	
ld.global.ca.u64 %rd16429, [%rd16427];
	}
	// end inline asm
	// begin inline asm
	{	
ld.global.ca.u64 %rd16431, [%rd16429];
	}
	// end inline asm
	// begin inline asm
	{	
ld.global.ca.u64 %rd16433, [%rd16431];
	}
	// end inline asm
	// begin inline asm
	{	
ld.global.ca.u64 %rd16435, [%rd16433];
	}
	// end inline asm
	// begin inline asm
	{	
ld.global.ca.u64 %rd16437, [%rd16435];
	}
	// end inline asm
	// begin inline asm
	{	
ld.global.ca.u64 %rd16439, [%rd16437];
	}
	// end inline asm
	// begin inline asm
	{	
ld.global.ca.u64 %rd16441, [%rd16439];
	}
	// end inline asm
	// begin inline asm
	{	
ld.global.ca.u64 %rd16443, [%rd16441];
	}
	// end inline asm
	// begin inline asm
	{	
ld.global.ca.u64 %rd16445, [%rd16443];
	}
	// end inline asm
	// begin inline asm
	{	
ld.global.ca.u64 %rd16447, [%rd16445];
	}
	// end inline asm
	// begin inline asm
	{	
ld.global.ca.u64 %rd16449, [%rd16447];
	}
	// end inline asm
	// begin inline asm
	{	
ld.global.ca.u64 %rd16451, [%rd16449];
	}
	// end inline asm
	// begin inline asm
	{	
ld.global.ca.u64 %rd16453, [%rd16451];
	}
	// end inline asm
	// begin inline asm
	{	
ld.global.ca.u64 %rd16455, [%rd16453];
	}
	// end inline asm
	// begin inline asm
	{	
ld.global.ca.u64 %rd16457, [%rd16455];
	}
	// end inline asm
	// begin inline asm
	{	
ld.global.ca.u64 %rd16459, [%rd16457];
	}
	// end inline asm
	// begin inline asm
	{	
ld.global.ca.u64 %rd16461, [%rd16459];
	}
	// end inline asm
	// begin inline asm
	{	
ld.global.ca.u64 %rd16463, [%rd16461];
	}
	// end inline asm
	// begin inline asm
	{	
ld.global.ca.u64 %rd16465, [%rd16463];
	}
	// end inline asm
	// begin inline asm
	{	
ld.global.ca.u64 %rd16467, [%rd16465];
	}
	// end inline asm
	// begin inline asm
	{	
ld.global.ca.u64 %rd16469, [%rd16467];
	}
	// end inline asm
	// begin inline asm
	{	
ld.global.ca.u64 %rd16471, [%rd16469];
	}
	// end inline asm
	// begin inline asm
	{	
ld.global.ca.u64 %rd16473, [%rd16471];
	}
	// end inline asm
	// begin inline asm
	{	
ld.global.ca.u64 %rd16475, [%rd16473];
	}
	// end inline asm
	// begin inline asm
	{	
ld.global.ca.u64 %rd16477, [%rd16475];
	}
	// end inline asm
	// begin inline asm
	{	
ld.global.ca.u64 %rd16479, [%rd16477];
	}
	// end inline asm
	// begin inline asm
	{	
ld.global.ca.u64 %rd16481, [%rd16479];
	}
	// end inline asm
	// begin inline asm
	{	
ld.global.ca.u64 %rd16483, [%rd16481];
	}
	// end inline asm
	// begin inline asm
	{	
ld.global.ca.u64 %rd16485, [%rd16483];
	}
	// end inline asm
	// begin inline asm
	{	
ld.global.ca.u64 %rd16487, [%rd16485];
	}
	// end inline asm
	// begin inline asm
	{	
ld.global.ca.u64 %rd16489, [%rd16487];
	}
	// end inline asm
	// begin inline asm
	{	
ld.global.ca.u64 %rd16491, [%rd16489];
	}
	// end inline asm
	// begin inline asm
	{	
ld.global.ca.u64 %rd16493, [%rd16491];
	}
	// end inline asm
	// begin inline asm
	{	
ld.global.ca.u64 %rd16495, [%rd16493];
	}
	// end inline asm
	// begin inline asm
	{	
ld.global.ca.u64 %rd16497, [%rd16495];
	}
	// end inline asm
	// begin inline asm
	{	
ld.global.ca.u64 %rd16499, [%rd16497];
	}
	// end inline asm
	// begin inline asm
	{	
ld.global.ca.u64 %rd16501, [%rd16499];
	}
	// end inline asm
	// begin inline asm
	{	
ld.global.ca.u64 %rd16503, [%rd16501];
	}
	// end inline asm
	// begin inline asm
	{	
ld.global.ca.u64 %rd16505, [%rd16503];
	}
	// end inline asm
	// begin inline asm
	{	
ld.global.ca.u64 %rd16507, [%rd16505];
	}
	// end inline asm
	// begin inline asm
	{	
ld.global.ca.u64 %rd16509, [%rd16507];
	}
	// end inline asm
	// begin inline asm
	{	
ld.global.ca.u64 %rd16511, [%rd16509];
	}
	// end inline asm
	// begin inline asm
	{	
ld.global.ca.u64 %rd16513, [%rd16511];
	}
	// end inline asm
	// begin inline asm
	{	
ld.global.ca.u64 %rd16515, [%rd16513];
	}
	// end inline asm
	// begin inline asm
	{	
ld.global.ca.u64 %rd16517, [%rd16515];
	}
	// end inline asm
	// begin inline asm
	{	
ld.global.ca.u64 %rd16519, [%rd16517];
	}
	// end inline asm
	// begin inline asm
	{	
ld.global.ca.u64 %rd16521, [%rd16519];
	}
	// end inline asm
	// begin inline asm
	{	
ld.global.ca.u64 %rd16523, [%rd16521];
	}
	// end inline asm
	// begin inline asm
	{	
ld.global.ca.u64 %rd16525, [%rd16523];
	}
	// end inline asm
	// begin inline asm
	{	
ld.global.ca.u64 %rd16527, [%rd16525];
	}
	// end inline asm
	// begin inline asm
	{	
ld.global.ca.u64 %rd16529, [%rd16527];
	}
	// end inline asm
	// begin inline asm
	{	
ld.global.ca.u64 %rd16531, [%rd16529];
	}
	// end inline asm
	// begin inline asm
	{	
ld.global.ca.u64 %rd16533, [%rd16531];
	}
	// end inline asm
	// begin inline asm
	{	
ld.global.ca.u64 %rd16535, [%rd16533];
	}
	// end inline asm
	// begin inline asm
	{	
ld.global.ca.u64 %rd16537, [%rd16535];
	}
	// end inline asm
	// begin inline asm
	{	
ld.global.ca.u64 %rd16539, [%rd16537];
	}
	// end inline asm
	// begin inline asm
	{	
ld.global.ca.u64 %rd16541, [%rd16539];
	}
	// end inline asm
	// begin inline asm
	{	
ld.global.ca.u64 %rd16543, [%rd16541];
	}
	// end inline asm
	// begin inline asm
	{	
ld.global.ca.u64 %rd16545, [%rd16543];
	}
	// end inline asm
	// begin inline asm
	{	
ld.global.ca.u64 %rd16547, [%rd16545];
	}
	// end inline asm
	// begin inline asm
	{	
ld.global.ca.u64 %rd16549, [%rd16547];
	}
	// end inline asm
	// begin inline asm
	{	
ld.global.ca.u64 %rd16551, [%rd16549];
	}
	// end inline asm
	// begin inline asm
	{	
ld.global.ca.u64 %rd16553, [%rd16551];
	}
	// end inline asm
	// begin inline asm
	{	
ld.global.ca.u64 %rd16555, [%rd16553];
	}
	// end inline asm
	// begin inline asm
	{	
ld.global.ca.u64 %rd16557, [%rd16555];
	}
	// end inline asm
	// begin inline asm
	{	
ld.global.ca.u64 %rd16559, [%rd16557];
	}
	// end inline asm
	// begin inline asm
	{	
ld.global.ca.u64 %rd16561, [%rd16559];
	}
	// end inline asm
	// begin inline asm
	{	
ld.global.ca.u64 %rd16563, [%rd16561];
	}
	// end inline asm
	// begin inline asm
	{	
ld.global.ca.u64 %rd16565, [%rd16563];
	}
	// end inline asm
	// begin inline asm
	{	
ld.global.ca.u64 %rd16567, [%rd16565];
	}
	// end inline asm
	// begin inline asm
	{	
ld.global.ca.u64 %rd16569, [%rd16567];
	}
	// end inline asm
	// begin inline asm
	{	
ld.global.ca.u64 %rd16571, [%rd16569];
	}
	// end inline asm
	// begin inline asm
	{	
ld.global.ca.u64 %rd16573, [%rd16571];
	}
	// end inline asm
	// begin inline asm
	{	
ld.global.ca.u64 %rd16575, [%rd16573];
	}
	// end inline asm
	// begin inline asm
	{	
ld.global.ca.u64 %rd16577, [%rd16575];
	}
	// end inline asm
	// begin inline asm
	{	
ld.global.ca.u64 %rd16579, [%rd16577];
	}
	// end inline asm
	// begin inline asm
	{	
ld.global.ca.u64 %rd16581, [%rd16579];
	}
	// end inline asm
	// begin inline asm
	{	
ld.global.ca.u64 %rd16583, [%rd16581];
	}
	// end inline asm
	// begin inline asm
	{	
ld.global.ca.u64 %rd16585, [%rd16583];
	}
	// end inline asm
	// begin inline asm
	{	
ld.global.ca.u64 %rd16587, [%rd16585];
	}
	// end inline asm
	// begin inline asm
	{	
ld.global.ca.u64 %rd16589, [%rd16587];
	}
	// end inline asm
	// begin inline asm
	{	
ld.global.ca.u64 %rd16591, [%rd16589];
	}
	// end inline asm
	// begin inline asm
	{	
ld.global.ca.u64 %rd16593, [%rd16591];
	}
	// end inline asm
	// begin inline asm
	{	
ld.global.ca.u64 %rd16595, [%rd16593];
	}
	// end inline asm
	// begin inline asm
	{	
ld.global.ca.u64 %rd16597, [%rd16595];
	}
	// end inline asm
	// begin inline asm
	{	
ld.global.ca.u64 %rd16599, [%rd16597];
	}
	// end inline asm
	// begin inline asm
	{	
ld.global.ca.u64 %rd16601, [%rd16599];
	}
	// end inline asm
	// begin inline asm
	{	
ld.global.ca.u64 %rd16603, [%rd16601];
	}
	// end inline asm
	// begin inline asm
	{	
ld.global.ca.u64 %rd16605, [%rd16603];
	}
	// end inline asm
	// begin inline asm
	{	
ld.global.ca.u64 %rd16607, [%rd16605];
	}
	// end inline asm
	// begin inline asm
	{	
ld.global.ca.u64 %rd16609, [%rd16607];
	}
	// end inline asm
	// begin inline asm
	{	
ld.global.ca.u64 %rd16611, [%rd16609];
	}
	// end inline asm
	// begin inline asm
	{	
ld.global.ca.u64 %rd16613, [%rd16611];
	}
	// end inline asm
	// begin inline asm
	{	
ld.global.ca.u64 %rd16615, [%rd16613];
	}
	// end inline asm
	// begin inline asm
	{	
ld.global.ca.u64 %rd16617, [%rd16615];
	}
	// end inline asm
	// begin inline asm
	{	
ld.global.ca.u64 %rd16619, [%rd16617];
	}
	// end inline asm
	// begin inline asm
	{	
ld.global.ca.u64 %rd16621, [%rd16619];
	}
	// end inline asm
	// begin inline asm
	{	
ld.global.ca.u64 %rd16623, [%rd16621];
	}
	// end inline asm
	// begin inline asm
	{	
ld.global.ca.u64 %rd16625, [%rd16623];
	}
	// end inline asm
	// begin inline asm
	{	
ld.global.ca.u64 %rd16627, [%rd16625];
	}
	// end inline asm
	// begin inline asm
	{	
ld.global.ca.u64 %rd16629, [%rd16627];
	}
	// end inline asm
	// begin inline asm
	{	
ld.global.ca.u64 %rd16631, [%rd16629];
	}
	// end inline asm
	// begin inline asm
	{	
ld.global.ca.u64 %rd16633, [%rd16631];
	}
	// end inline asm
	// begin inline asm
	{	
ld.global.ca.u64 %rd16635, [%rd16633];
	}
	// end inline asm
	// begin inline asm
	{	
ld.global.ca.u64 %rd16637, [%rd16635];
	}
	// end inline asm
	// begin inline asm
	{	
ld.global.ca.u64 %rd16639, [%rd16637];
	}
	// end inline asm
	// begin inline asm
	{	
ld.global.ca.u64 %rd16641, [%rd16639];
	}
	// end inline asm
	// begin inline asm
	{	
ld.global.ca.u64 %rd16643, [%rd16641];
	}
	// end inline asm
	// begin inline asm
	{	
ld.global.ca.u64 %rd16645, [%rd16643];
	}
	// end inline asm
	// begin inline asm
	{	
ld.global.ca.u64 %rd16647, [%rd16645];
	}
	// end inline asm
	// begin inline asm
	{	
ld.global.ca.u64 %rd16649, [%rd16647];
	}
	// end inline asm
	// begin inline asm
	{	
ld.global.ca.u64 %rd16651, [%rd16649];
	}
	// end inline asm
	// begin inline asm
	{	
ld.global.ca.u64 %rd16653, [%rd16651];
	}
	// end inline asm
	// begin inline asm
	{	
ld.global.ca.u64 %rd16655, [%rd16653];
	}
	// end inline asm
	// begin inline asm
	{	
ld.global.ca.u64 %rd16657, [%rd16655];
	}
	// end inline asm
	// begin inline asm
	{	
ld.global.ca.u64 %rd16659, [%rd16657];
	}
	// end inline asm
	// begin inline asm
	{	
ld.global.ca.u64 %rd16661, [%rd16659];
	}
	// end inline asm
	// begin inline asm
	{	
ld.global.ca.u64 %rd16663, [%rd16661];
	}
	// end inline asm
	// begin inline asm
	{	
ld.global.ca.u64 %rd16665, [%rd16663];
	}
	// end inline asm
	// begin inline asm
	{	
ld.global.ca.u64 %rd16667, [%rd16665];
	}
	// end inline asm
	// begin inline asm
	{	
ld.global.ca.u64 %rd16669, [%rd16667];
	}
	// end inline asm
	// begin inline asm
	{	
ld.global.ca.u64 %rd16671, [%rd16669];
	}
	// end inline asm
	// begin inline asm
	{	
ld.global.ca.u64 %rd16673, [%rd16671];
	}
	// end inline asm
	// begin inline asm
	{	
ld.global.ca.u64 %rd16675, [%rd16673];
	}
	// end inline asm
	// begin inline asm
	{	
ld.global.ca.u64 %rd16677, [%rd16675];
	}
	// end inline asm
	// begin inline asm
	{	
ld.global.ca.u64 %rd16679, [%rd16677];
	}
	// end inline asm
	// begin inline asm
	{	
ld.global.ca.u64 %rd16681, [%rd16679];
	}
	// end inline asm
	// begin inline asm
	{	
ld.global.ca.u64 %rd16683, [%rd16681];
	}
	// end inline asm
	// begin inline asm
	{	
ld.global.ca.u64 %rd16685, [%rd16683];
	}
	// end inline asm
	// begin inline asm
	{	
ld.global.ca.u64 %rd16687, [%rd16685];
	}
	// end inline asm
	// begin inline asm
	{	
ld.global.ca.u64 %rd16689, [%rd16687];
	}
	// end inline asm
	// begin inline asm
	{	
ld.global.ca.u64 %rd16691, [%rd16689];
	}
	// end inline asm
	// begin inline asm
	{	
ld.global.ca.u64 %rd16693, [%rd16691];
	}
	// end inline asm
	// begin inline asm
	{	
ld.global.ca.u64 %rd16695, [%rd16693];
	}
	// end inline asm
	// begin inline asm
	{	
ld.global.ca.u64 %rd16697, [%rd16695];
	}
	// end inline asm
	// begin inline asm
	{	
ld.global.ca.u64 %rd16699, [%rd16697];
	}
	// end inline asm
	// begin inline asm
	{	
ld.global.ca.u64 %rd16701, [%rd16699];
	}
	// end inline asm
	// begin inline asm
	{	
ld.global.ca.u64 %rd16703, [%rd16701];
	}
	// end inline asm
	// begin inline asm
	{	
ld.global.ca.u64 %rd16705, [%rd16703];
	}
	// end inline asm
	// begin inline asm
	{	
ld.global.ca.u64 %rd16707, [%rd16705];
	}
	// end inline asm
	// begin inline asm
	{	
ld.global.ca.u64 %rd16709, [%rd16707];
	}
	// end inline asm
	// begin inline asm
	{	
ld.global.ca.u64 %rd16711, [%rd16709];
	}
	// end inline asm
	// begin inline asm
	{	
ld.global.ca.u64 %rd16713, [%rd16711];
	}
	// end inline asm
	// begin inline asm
	{	
ld.global.ca.u64 %rd16715, [%rd16713];
	}
	// end inline asm
	// begin inline asm
	{	
ld.global.ca.u64 %rd16717, [%rd16715];
	}
	// end inline asm
	// begin inline asm
	{	
ld.global.ca.u64 %rd16719, [%rd16717];
	}
	// end inline asm
	// begin inline asm
	{	
ld.global.ca.u64 %rd16721, [%rd16719];
	}
	// end inline asm
	// begin inline asm
	{	
ld.global.ca.u64 %rd16723, [%rd16721];
	}
	// end inline asm
	// begin inline asm
	{	
ld.global.ca.u64 %rd16725, [%rd16723];
	}
	// end inline asm
	// begin inline asm
	{	
ld.global.ca.u64 %rd16727, [%rd16725];
	}
	// end inline asm
	// begin inline asm
	{	
ld.global.ca.u64 %rd16729, [%rd16727];
	}
	// end inline asm
	// begin inline asm
	{	
ld.global.ca.u64 %rd16731, [%rd16729];
	}
	// end inline asm
	// begin inline asm
	{	
ld.global.ca.u64 %rd16733, [%rd16731];
	}
	// end inline asm
	// begin inline asm
	{	
ld.global.ca.u64 %rd16735, [%rd16733];
	}
	// end inline asm
	// begin inline asm
	{	
ld.global.ca.u64 %rd16737, [%rd16735];
	}
	// end inline asm
	// begin inline asm
	{	
ld.global.ca.u64 %rd16739, [%rd16737];
	}
	// end inline asm
	// begin inline asm
	{	
ld.global.ca.u64 %rd16741, [%rd16739];
	}
	// end inline asm
	// begin inline asm
	{	
ld.global.ca.u64 %rd16743, [%rd16741];
	}
	// end inline asm
	// begin inline asm
	{	
ld.global.ca.u64 %rd16745, [%rd16743];
	}
	// end inline asm
	// begin inline asm
	{	
ld.global.ca.u64 %rd16747, [%rd16745];
	}
	// end inline asm
	// begin inline asm
	{	
ld.global.ca.u64 %rd16749, [%rd16747];
	}
	// end inline asm
	// begin inline asm
	{	
ld.global.ca.u64 %rd16751, [%rd16749];
	}
	// end inline asm
	// begin inline asm
	{	
ld.global.ca.u64 %rd16753, [%rd16751];
	}
	// end inline asm
	// begin inline asm
	{	
ld.global.ca.u64 %rd16755, [%rd16753];
	}
	// end inline asm
	// begin inline asm
	{	
ld.global.ca.u64 %rd16757, [%rd16755];
	}
	// end inline asm
	// begin inline asm
	{	
ld.global.ca.u64 %rd16759, [%rd16757];
	}
	// end inline asm
	// begin inline asm
	{	
ld.global.ca.u64 %rd16761, [%rd16759];
	}
	// end inline asm
	// begin inline asm
	{	
ld.global.ca.u64 %rd16763, [%rd16761];
	}
	// end inline asm
	// begin inline asm
	{	
ld.global.ca.u64 %rd16765, [%rd16763];
	}
	// end inline asm
	// begin inline asm
	{	
ld.global.ca.u64 %rd16767, [%rd16765];
	}
	// end inline asm
	// begin inline asm
	{	
ld.global.ca.u64 %rd16769, [%rd16767];
	}
	// end inline asm
	// begin inline asm
	{	
ld.global.ca.u64 %rd16771, [%rd16769];
	}
	// end inline asm
	// begin inline asm
	{	
ld.global.ca.u64 %rd16773, [%rd16771];
	}
	// end inline asm
	// begin inline asm
	{	
ld.global.ca.u64 %rd16775, [%rd16773];
	}
	// end inline asm
	// begin inline asm
	{	
ld.global.ca.u64 %rd16777, [%rd16775];
	}
	// end inline asm
	// begin inline asm
	{	
ld.global.ca.u64 %rd16779, [%rd16777];
	}
	// end inline asm
	// begin inline asm
	{	
ld.global.ca.u64 %rd16781, [%rd16779];
	}
	// end inline asm
	// begin inline asm
	{	
ld.global.ca.u64 %rd16783, [%rd16781];
	}
	// end inline asm
	// begin inline asm
	{	
ld.global.ca.u64 %rd16785, [%rd16783];
	}
	// end inline asm
	// begin inline asm
	{	
ld.global.ca.u64 %rd16787, [%rd16785];
	}
	// end inline asm
	// begin inline asm
	{	
ld.global.ca.u64 %rd16789, [%rd16787];
	}
	// end inline asm
	// begin inline asm
	{	
ld.global.ca.u64 %rd16791, [%rd16789];
	}
	// end inline asm
	// begin inline asm
	{	
ld.global.ca.u64 %rd16793, [%rd16791];
	}
	// end inline asm
	// begin inline asm
	{	
ld.global.ca.u64 %rd16795, [%rd16793];
	}
	// end inline asm
	// begin inline asm
	{	
ld.global.ca.u64 %rd16797, [%rd16795];
	}
	// end inline asm
	// begin inline asm
	{	
ld.global.ca.u64 %rd16799, [%rd16797];
	}
	// end inline asm
	// begin inline asm
	{	
ld.global.ca.u64 %rd16801, [%rd16799];
	}
	// end inline asm
	// begin inline asm
	{	
ld.global.ca.u64 %rd16803, [%rd16801];
	}
	// end inline asm
	// begin inline asm
	{	
ld.global.ca.u64 %rd16805, [%rd16803];
	}
	// end inline asm
	// begin inline asm
	{	
ld.global.ca.u64 %rd16807, [%rd16805];
	}
	// end inline asm
	// begin inline asm
	{	
ld.global.ca.u64 %rd16809, [%rd16807];
	}
	// end inline asm
	// begin inline asm
	{	
ld.global.ca.u64 %rd16811, [%rd16809];
	}
	// end inline asm
	// begin inline asm
	{	
ld.global.ca.u64 %rd16813, [%rd16811];
	}
	// end inline asm
	// begin inline asm
	{	
ld.global.ca.u64 %rd16815, [%rd16813];
	}
	// end inline asm
	// begin inline asm
	{	
ld.global.ca.u64 %rd16817, [%rd16815];
	}
	// end inline asm
	// begin inline asm
	{	
ld.global.ca.u64 %rd16819, [%rd16817];
	}
	// end inline asm
	// begin inline asm
	{	
ld.global.ca.u64 %rd16821, [%rd16819];
	}
	// end inline asm
	// begin inline asm
	{	
ld.global.ca.u64 %rd16823, [%rd16821];
	}
	// end inline asm
	// begin inline asm
	{	
ld.global.ca.u64 %rd16825, [%rd16823];
	}
	// end inline asm
	// begin inline asm
	{	
ld.global.ca.u64 %rd16827, [%rd16825];
	}
	// end inline asm
	// begin inline asm
	{	
ld.global.ca.u64 %rd16829, [%rd16827];
	}
	// end inline asm
	// begin inline asm
	{	
ld.global.ca.u64 %rd16831, [%rd16829];
	}
	// end inline asm
	// begin inline asm
	{	
ld.global.ca.u64 %rd16833, [%rd16831];
	}
	// end inline asm
	// begin inline asm
	{	
ld.global.ca.u64 %rd16835, [%rd16833];
	}
	// end inline asm
	// begin inline asm
	{	
ld.global.ca.u64 %rd16837, [%rd16835];
	}
	// end inline asm
	// begin inline asm
	{	
ld.global.ca.u64 %rd16839, [%rd16837];
	}
	// end inline asm
	// begin inline asm
	{	
ld.global.ca.u64 %rd16841, [%rd16839];
	}
	// end inline asm
	// begin inline asm
	{	
ld.global.ca.u64 %rd16843, [%rd16841];
	}
	// end inline asm
	// begin inline asm
	{	
ld.global.ca.u64 %rd16845, [%rd16843];
	}
	// end inline asm
	// begin inline asm
	{	
ld.global.ca.u64 %rd16847, [%rd16845];
	}
	// end inline asm
	// begin inline asm
	{	
ld.global.ca.u64 %rd16849, [%rd16847];
	}
	// end inline asm
	// begin inline asm
	{	
ld.global.ca.u64 %rd16851, [%rd16849];
	}
	// end inline asm
	// begin inline asm
	{	
ld.global.ca.u64 %rd16853, [%rd16851];
	}
	// end inline asm
	// begin inline asm
	{	
ld.global.ca.u64 %rd16855, [%rd16853];
	}
	// end inline asm
	// begin inline asm
	{	
ld.global.ca.u64 %rd16857, [%rd16855];
	}
	// end inline asm
	// begin inline asm
	{	
ld.global.ca.u64 %rd16859, [%rd16857];
	}
	// end inline asm
	// begin inline asm
	{	
ld.global.ca.u64 %rd16861, [%rd16859];
	}
	// end inline asm
	// begin inline asm
	{	
ld.global.ca.u64 %rd16863, [%rd16861];
	}
	// end inline asm
	// begin inline asm
	{	
ld.global.ca.u64 %rd16865, [%rd16863];
	}
	// end inline asm
	// begin inline asm
	{	
ld.global.ca.u64 %rd16867, [%rd16865];
	}
	// end inline asm
	// begin inline asm
	{	
ld.global.ca.u64 %rd16869, [%rd16867];
	}
	// end inline asm
	// begin inline asm
	{	
ld.global.ca.u64 %rd16871, [%rd16869];
	}
	// end inline asm
	// begin inline asm
	{	
ld.global.ca.u64 %rd16873, [%rd16871];
	}
	// end inline asm
	// begin inline asm
	{	
ld.global.ca.u64 %rd16875, [%rd16873];
	}
	// end inline asm
	// begin inline asm
	{	
ld.global.ca.u64 %rd16877, [%rd16875];
	}
	// end inline asm
	// begin inline asm
	{	
ld.global.ca.u64 %rd16879, [%rd16877];
	}
	// end inline asm
	// begin inline asm
	{	
ld.global.ca.u64 %rd16881, [%rd16879];
	}
	// end inline asm
	// begin inline asm
	{	
ld.global.ca.u64 %rd16883, [%rd16881];
	}
	// end inline asm
	// begin inline asm
	{	
ld.global.ca.u64 %rd16885, [%rd16883];
	}
	// end inline asm
	// begin inline asm
	{	
ld.global.ca.u64 %rd16887, [%rd16885];
	}
	// end inline asm
	// begin inline asm
	{	
ld.global.ca.u64 %rd16889, [%rd16887];
	}
	// end inline asm
	// begin inline asm
	{	
ld.global.ca.u64 %rd16891, [%rd16889];
	}
	// end inline asm
	// begin inline asm
	{	
ld.global.ca.u64 %rd16893, [%rd16891];
	}
	// end inline asm
	// begin inline asm
	{	
ld.global.ca.u64 %rd16895, [%rd16893];
	}
	// end inline asm
	// begin inline asm
	{	
ld.global.ca.u64 %rd16897, [%rd16895];
	}
	// end inline asm
	// begin inline asm
	{	
ld.global.ca.u64 %rd16899, [%rd16897];
	}
	// end inline asm
	// begin inline asm
	{	
ld.global.ca.u64 %rd16901, [%rd16899];
	}
	// end inline asm
	// begin inline asm
	{	
ld.global.ca.u64 %rd16903, [%rd16901];
	}
	// end inline asm
	// begin inline asm
	{	
ld.global.ca.u64 %rd16905, [%rd16903];
	}
	// end inline asm
	// begin inline asm
	{	
ld.global.ca.u64 %rd16907, [%rd16905];
	}
	// end inline asm
	// begin inline asm
	{	
ld.global.ca.u64 %rd16909, [%rd16907];
	}
	// end inline asm
	// begin inline asm
	{	
ld.global.ca.u64 %rd16911, [%rd16909];
	}
	// end inline asm
	// begin inline asm
	{	
ld.global.ca.u64 %rd16913, [%rd16911];
	}
	// end inline asm
	// begin inline asm
	{	
ld.global.ca.u64 %rd16915, [%rd16913];
	}
	// end inline asm
	// begin inline asm
	{	
ld.global.ca.u64 %rd16917, [%rd16915];
	}
	// end inline asm
	// begin inline asm
	{	
ld.global.ca.u64 %rd16919, [%rd16917];
	}
	// end inline asm
	// begin inline asm
	{	
ld.global.ca.u64 %rd16921, [%rd16919];
	}
	// end inline asm
	// begin inline asm
	{	
ld.global.ca.u64 %rd16923, [%rd16921];
	}
	// end inline asm
	// begin inline asm
	{	
ld.global.ca.u64 %rd16925, [%rd16923];
	}
	// end inline asm
	// begin inline asm
	{	
ld.global.ca.u64 %rd16927, [%rd16925];
	}
	// end inline asm
	// begin inline asm
	{	
ld.global.ca.u64 %rd16929, [%rd16927];
	}
	// end inline asm
	// begin inline asm
	{	
ld.global.ca.u64 %rd16931, [%rd16929];
	}
	// end inline asm
	// begin inline asm
	{	
ld.global.ca.u64 %rd16933, [%rd16931];
	}
	// end inline asm
	// begin inline asm
	{	
ld.global.ca.u64 %rd16935, [%rd16933];
	}
	// end inline asm
	// begin inline asm
	{	
ld.global.ca.u64 %rd16937, [%rd16935];
	}
	// end inline asm
	// begin inline asm
	{	
ld.global.ca.u64 %rd16939, [%rd16937];
	}
	// end inline asm
	// begin inline asm
	{	
ld.global.ca.u64 %rd16941, [%rd16939];
	}
	// end inline asm
	// begin inline asm
	{	
ld.global.ca.u64 %rd16943, [%rd16941];
	}
	// end inline asm
	// begin inline asm
	{	
ld.global.ca.u64 %rd16945, [%rd16943];
	}
	// end inline asm
	// begin inline asm
	{	
ld.global.ca.u64 %rd16947, [%rd16945];
	}
	// end inline asm
	// begin inline asm
	{	
ld.global.ca.u64 %rd16949, [%rd16947];
	}
	// end inline asm
	// begin inline asm
	{	
ld.global.ca.u64 %rd16951, [%rd16949];
	}
	// end inline asm
	// begin inline asm
	{	
ld.global.ca.u64 %rd16953, [%rd16951];
	}
	// end inline asm
	// begin inline asm
	{	
ld.global.ca.u64 %rd16955, [%rd16953];
	}
	// end inline asm
	// begin inline asm
	{	
ld.global.ca.u64 %rd16957, [%rd16955];
	}
	// end inline asm
	// begin inline asm
	{	
ld.global.ca.u64 %rd16959, [%rd16957];
	}
	// end inline asm
	// begin inline asm
	{	
ld.global.ca.u64 %rd16961, [%rd16959];
	}
	// end inline asm
	// begin inline asm
	{	
ld.global.ca.u64 %rd16963, [%rd16961];
	}
	// end inline asm
	// begin inline asm
	{	
ld.global.ca.u64 %rd16965, [%rd16963];
	}
	// end inline asm
	// begin inline asm
	{	
ld.global.ca.u64 %rd16967, [%rd16965];
	}
	// end inline asm
	// begin inline asm
	{	
ld.global.ca.u64 %rd16969, [%rd16967];
	}
	// end inline asm
	// begin inline asm
	{	
ld.global.ca.u64 %rd16971, [%rd16969];
	}
	// end inline asm
	// begin inline asm
	{	
ld.global.ca.u64 %rd16973, [%rd16971];
	}
	// end inline asm
	// begin inline asm
	{	
ld.global.ca.u64 %rd16975, [%rd16973];
	}
	// end inline asm
	// begin inline asm
	{	
ld.global.ca.u64 %rd16977, [%rd16975];
	}
	// end inline asm
	// begin inline asm
	{	
ld.global.ca.u64 %rd16979, [%rd16977];
	}
	// end inline asm
	// begin inline asm
	{	
ld.global.ca.u64 %rd16981, [%rd16979];
	}
	// end inline asm
	// begin inline asm
	{	
ld.global.ca.u64 %rd16983, [%rd16981];
	}
	// end inline asm
	// begin inline asm
	{	
ld.global.ca.u64 %rd16985, [%rd16983];
	}
	// end inline asm
	// begin inline asm
	{	
ld.global.ca.u64 %rd16987, [%rd16985];
	}
	// end inline asm
	// begin inline asm
	{	
ld.global.ca.u64 %rd16989, [%rd16987];
	}
	// end inline asm
	// begin inline asm
	{	
ld.global.ca.u64 %rd16991, [%rd16989];
	}
	// end inline asm
	// begin inline asm
	{	
ld.global.ca.u64 %rd16993, [%rd16991];
	}
	// end inline asm
	// begin inline asm
	{	
ld.global.ca.u64 %rd16995, [%rd16993];
	}
	// end inline asm
	// begin inline asm
	{	
ld.global.ca.u64 %rd16997, [%rd16995];
	}
	// end inline asm
	// begin inline asm
	{	
ld.global.ca.u64 %rd16999, [%rd16997];
	}
	// end inline asm
	// begin inline asm
	{	
ld.global.ca.u64 %rd17001, [%rd16999];
	}
	// end inline asm
	// begin inline asm
	{	
ld.global.ca.u64 %rd17003, [%rd17001];
	}
	// end inline asm
	// begin inline asm
	{	
ld.global.ca.u64 %rd17005, [%rd17003];
	}
	// end inline asm
	// begin inline asm
	{	
ld.global.ca.u64 %rd17007, [%rd17005];
	}
	// end inline asm
	// begin inline asm
	{	
ld.global.ca.u64 %rd17009, [%rd17007];
	}
	// end inline asm
	// begin inline asm
	{	
ld.global.ca.u64 %rd17011, [%rd17009];
	}
	// end inline asm
	// begin inline asm
	{	
ld.global.ca.u64 %rd17013, [%rd17011];
	}
	// end inline asm
	// begin inline asm
	{	
ld.global.ca.u64 %rd17015, [%rd17013];
	}
	// end inline asm
	// begin inline asm
	{	
ld.global.ca.u64 %rd17017, [%rd17015];
	}
	// end inline asm
	// begin inline asm
	{	
ld.global.ca.u64 %rd17019, [%rd17017];
	}
	// end inline asm
	// begin inline asm
	{	
ld.global.ca.u64 %rd17021, [%rd17019];
	}
	// end inline asm
	// begin inline asm
	{	
ld.global.ca.u64 %rd17023, [%rd17021];
	}
	// end inline asm
	// begin inline asm
	{	
ld.global.ca.u64 %rd17025, [%rd17023];
	}
	// end inline asm
	// begin inline asm
	{	
ld.global.ca.u64 %rd17027, [%rd17025];
	}
	// end inline asm
	// begin inline asm
	{	
ld.global.ca.u64 %rd17029, [%rd17027];
	}
	// end inline asm
	// begin inline asm
	{	
ld.global.ca.u64 %rd17031, [%rd17029];
	}
	// end inline asm
	// begin inline asm
	{	
ld.global.ca.u64 %rd17033, [%rd17031];
	}
	// end inline asm
	// begin inline asm
	{	
ld.global.ca.u64 %rd17035, [%rd17033];
	}
	// end inline asm
	// begin inline asm
	{	
ld.global.ca.u64 %rd17037, [%rd17035];
	}
	// end inline asm
	// begin inline asm
	{	
ld.global.ca.u64 %rd17039, [%rd17037];
	}
	// end inline asm
	// begin inline asm
	{	
ld.global.ca.u64 %rd17041, [%rd17039];
	}
	// end inline asm
	// begin inline asm
	{	
ld.global.ca.u64 %rd17043, [%rd17041];
	}
	// end inline asm
	// begin inline asm
	{	
ld.global.ca.u64 %rd17045, [%rd17043];
	}
	// end inline asm
	// begin inline asm
	{	
ld.global.ca.u64 %rd17047, [%rd17045];
	}
	// end inline asm
	// begin inline asm
	{	
ld.global.ca.u64 %rd17049, [%rd17047];
	}
	// end inline asm
	// begin inline asm
	{	
ld.global.ca.u64 %rd17051, [%rd17049];
	}
	// end inline asm
	// begin inline asm
	{	
ld.global.ca.u64 %rd17053, [%rd17051];
	}
	// end inline asm
	// begin inline asm
	{	
ld.global.ca.u64 %rd17055, [%rd17053];
	}
	// end inline asm
	// begin inline asm
	{	
ld.global.ca.u64 %rd17057, [%rd17055];
	}
	// end inline asm
	// begin inline asm
	{	
ld.global.ca.u64 %rd17059, [%rd17057];
	}
	// end inline asm
	// begin inline asm
	{	
ld.global.ca.u64 %rd17061, [%rd17059];
	}
	// end inline asm
	// begin inline asm
	{	
ld.global.ca.u64 %rd17063, [%rd17061];
	}
	// end inline asm
	// begin inline asm
	{	
ld.global.ca.u64 %rd17065, [%rd17063];
	}
	// end inline asm
	// begin inline asm
	{	
ld.global.ca.u64 %rd17067, [%rd17065];
	}
	// end inline asm
	// begin inline asm
	{	
ld.global.ca.u64 %rd17069, [%rd17067];
	}
	// end inline asm
	// begin inline asm
	{	
ld.global.ca.u64 %rd17071, [%rd17069];
	}
	// end inline asm
	// begin inline asm
	{	
ld.global.ca.u64 %rd17073, [%rd17071];
	}
	// end inline asm
	// begin inline asm
	{	
ld.global.ca.u64 %rd17075, [%rd17073];
	}
	// end inline asm
	// begin inline asm
	{	
ld.global.ca.u64 %rd17077, [%rd17075];
	}
	// end inline asm
	// begin inline asm
	{	
ld.global.ca.u64 %rd17079, [%rd17077];
	}
	// end inline asm
	// begin inline asm
	{	
ld.global.ca.u64 %rd17081, [%rd17079];
	}
	// end inline asm
	// begin inline asm
	{	
ld.global.ca.u64 %rd17083, [%rd17081];
	}
	// end inline asm
	// begin inline asm
	{	
ld.global.ca.u64 %rd17085, [%rd17083];
	}
	// end inline asm
	// begin inline asm
	{	
ld.global.ca.u64 %rd17087, [%rd17085];
	}
	// end inline asm
	// begin inline asm
	{	
ld.global.ca.u64 %rd17089, [%rd17087];
	}
	// end inline asm
	// begin inline asm
	{	
ld.global.ca.u64 %rd17091, [%rd17089];
	}
	// end inline asm
	// begin inline asm
	{	
ld.global.ca.u64 %rd17093, [%rd17091];
	}
	// end inline asm
	// begin inline asm
	{	
ld.global.ca.u64 %rd17095, [%rd17093];
	}
	// end inline asm
	// begin inline asm
	{	
ld.global.ca.u64 %rd17097, [%rd17095];
	}
	// end inline asm
	// begin inline asm
	{	
ld.global.ca.u64 %rd17099, [%rd17097];
	}
	// end inline asm
	// begin inline asm
	{	
ld.global.ca.u64 %rd17101, [%rd17099];
	}
	// end inline asm
	// begin inline asm
	{	
ld.global.ca.u64 %rd17103, [%rd17101];
	}
	// end inline asm
	// begin inline asm
	{	
ld.global.ca.u64 %rd17105, [%rd17103];
	}
	// end inline asm
	// begin inline asm
	{	
ld.global.ca.u64 %rd17107, [%rd17105];
	}
	// end inline asm
	// begin inline asm
	{	
ld.global.ca.u64 %rd17109, [%rd17107];
	}
	// end inline asm
	// begin inline asm
	{	
ld.global.ca.u64 %rd17111, [%rd17109];
	}
	// end inline asm
	// begin inline asm
	{	
ld.global.ca.u64 %rd17113, [%rd17111];
	}
	// end inline asm
	// begin inline asm
	{	
ld.global.ca.u64 %rd17115, [%rd17113];
	}
	// end inline asm
	// begin inline asm
	{	
ld.global.ca.u64 %rd17117, [%rd17115];
	}
	// end inline asm
	// begin inline asm
	{	
ld.global.ca.u64 %rd17119, [%rd17117];
	}
	// end inline asm
	// begin inline asm
	{	
ld.global.ca.u64 %rd17121, [%rd17119];
	}
	// end inline asm
	// begin inline asm
	{	
ld.global.ca.u64 %rd17123, [%rd17121];
	}
	// end inline asm
	// begin inline asm
	{	
ld.global.ca.u64 %rd17125, [%rd17123];
	}
	// end inline asm
	// begin inline asm
	{	
ld.global.ca.u64 %rd17127, [%rd17125];
	}
	// end inline asm
	// begin inline asm
	{	
ld.global.ca.u64 %rd17129, [%rd17127];
	}
	// end inline asm
	// begin inline asm
	{	
ld.global.ca.u64 %rd17131, [%rd17129];
	}
	// end inline asm
	// begin inline asm
	{	
ld.global.ca.u64 %rd17133, [%rd17131];
	}
	// end inline asm
	// begin inline asm
	{	
ld.global.ca.u64 %rd17135, [%rd17133];
	}
	// end inline asm
	// begin inline asm
	{	
ld.global.ca.u64 %rd17137, [%rd17135];
	}
	// end inline asm
	// begin inline asm
	{	
ld.global.ca.u64 %rd17139, [%rd17137];
	}
	// end inline asm
	// begin inline asm
	{	
ld.global.ca.u64 %rd17141, [%rd17139];
	}
	// end inline asm
	// begin inline asm
	{	
ld.global.ca.u64 %rd17143, [%rd17141];
	}
	// end inline asm
	// begin inline asm
	{	
ld.global.ca.u64 %rd17145, [%rd17143];
	}
	// end inline asm
	// begin inline asm
	{	
ld.global.ca.u64 %rd17147, [%rd17145];
	}
	// end inline asm
	// begin inline asm
	{	
ld.global.ca.u64 %rd17149, [%rd17147];
	}
	// end inline asm
	// begin inline asm
	{	
ld.global.ca.u64 %rd17151, [%rd17149];
	}
	// end inline asm
	// begin inline asm
	{	
ld.global.ca.u64 %rd17153, [%rd17151];
	}
	// end inline asm
	// begin inline asm
	{	
ld.global.ca.u64 %rd17155, [%rd17153];
	}
	// end inline asm
	// begin inline asm
	{	
ld.global.ca.u64 %rd17157, [%rd17155];
	}
	// end inline asm
	// begin inline asm
	{	
ld.global.ca.u64 %rd17159, [%rd17157];
	}
	// end inline asm
	// begin inline asm
	{	
ld.global.ca.u64 %rd17161, [%rd17159];
	}
	// end inline asm
	// begin inline asm
	{	
ld.global.ca.u64 %rd17163, [%rd17161];
	}
	// end inline asm
	// begin inline asm
	{	
ld.global.ca.u64 %rd17165, [%rd17163];
	}
	// end inline asm
	// begin inline asm
	{	
ld.global.ca.u64 %rd17167, [%rd17165];
	}
	// end inline asm
	// begin inline asm
	{	
ld.global.ca.u64 %rd17169, [%rd17167];
	}
	// end inline asm
	// begin inline asm
	{	
ld.global.ca.u64 %rd17171, [%rd17169];
	}
	// end inline asm
	// begin inline asm
	{	
ld.global.ca.u64 %rd17173, [%rd17171];
	}
	// end inline asm
	// begin inline asm
	{	
ld.global.ca.u64 %rd17175, [%rd17173];
	}
	// end inline asm
	// begin inline asm
	{	
ld.global.ca.u64 %rd17177, [%rd17175];
	}
	// end inline asm
	// begin inline asm
	{	
ld.global.ca.u64 %rd17179, [%rd17177];
	}
	// end inline asm
	// begin inline asm
	{	
ld.global.ca.u64 %rd17181, [%rd17179];
	}
	// end inline asm
	// begin inline asm
	{	
ld.global.ca.u64 %rd17183, [%rd17181];
	}
	// end inline asm
	// begin inline asm
	{	
ld.global.ca.u64 %rd17185, [%rd17183];
	}
	// end inline asm
	// begin inline asm
	{	
ld.global.ca.u64 %rd17187, [%rd17185];
	}
	// end inline asm
	// begin inline asm
	{	
ld.global.ca.u64 %rd17189, [%rd17187];
	}
	// end inline asm
	// begin inline asm
	{	
ld.global.ca.u64 %rd17191, [%rd17189];
	}
	// end inline asm
	// begin inline asm
	{	
ld.global.ca.u64 %rd17193, [%rd17191];
	}
	// end inline asm
	// begin inline asm
	{	
ld.global.ca.u64 %rd17195, [%rd17193];
	}
	// end inline asm
	// begin inline asm
	{	
ld.global.ca.u64 %rd17197, [%rd17195];
	}
	// end inline asm
	// begin inline asm
	{	
ld.global.ca.u64 %rd17199, [%rd17197];
	}
	// end inline asm
	// begin inline asm
	{	
ld.global.ca.u64 %rd17201, [%rd17199];
	}
	// end inline asm
	// begin inline asm
	{	
ld.global.ca.u64 %rd17203, [%rd17201];
	}
	// end inline asm
	// begin inline asm
	{	
ld.global.ca.u64 %rd17205, [%rd17203];
	}
	// end inline asm
	// begin inline asm
	{	
ld.global.ca.u64 %rd17207, [%rd17205];
	}
	// end inline asm
	// begin inline asm
	{	
ld.global.ca.u64 %rd17209, [%rd17207];
	}
	// end inline asm
	// begin inline asm
	{	
ld.global.ca.u64 %rd17211, [%rd17209];
	}
	// end inline asm
	// begin inline asm
	{	
ld.global.ca.u64 %rd17213, [%rd17211];
	}
	// end inline asm
	// begin inline asm
	{	
ld.global.ca.u64 %rd17215, [%rd17213];
	}
	// end inline asm
	// begin inline asm
	{	
ld.global.ca.u64 %rd17217, [%rd17215];
	}
	// end inline asm
	// begin inline asm
	{	
ld.global.ca.u64 %rd17219, [%rd17217];
	}
	// end inline asm
	// begin inline asm
	{	
ld.global.ca.u64 %rd17221, [%rd17219];
	}
	// end inline asm
	// begin inline asm
	{	
ld.global.ca.u64 %rd17223, [%rd17221];
	}
	// end inline asm
	// begin inline asm
	{	
ld.global.ca.u64 %rd17225, [%rd17223];
	}
	// end inline asm
	// begin inline asm
	{	
ld.global.ca.u64 %rd17227, [%rd17225];
	}
	// end inline asm
	// begin inline asm
	{	
ld.global.ca.u64 %rd17229, [%rd17227];
	}
	// end inline asm
	// begin inline asm
	{	
ld.global.ca.u64 %rd17231, [%rd17229];
	}
	// end inline asm
	// begin inline asm
	{	
ld.global.ca.u64 %rd17233, [%rd17231];
	}
	// end inline asm
	// begin inline asm
	{	
ld.global.ca.u64 %rd17235, [%rd17233];
	}
	// end inline asm
	// begin inline asm
	{	
ld.global.ca.u64 %rd17237, [%rd17235];
	}
	// end inline asm
	// begin inline asm
	{	
ld.global.ca.u64 %rd17239, [%rd17237];
	}
	// end inline asm
	// begin inline asm
	{	
ld.global.ca.u64 %rd17241, [%rd17239];
	}
	// end inline asm
	// begin inline asm
	{	
ld.global.ca.u64 %rd17243, [%rd17241];
	}
	// end inline asm
	// begin inline asm
	{	
ld.global.ca.u64 %rd17245, [%rd17243];
	}
	// end inline asm
	// begin inline asm
	{	
ld.global.ca.u64 %rd17247, [%rd17245];
	}
	// end inline asm
	// begin inline asm
	{	
ld.global.ca.u64 %rd17249, [%rd17247];
	}
	// end inline asm
	// begin inline asm
	{	
ld.global.ca.u64 %rd17251, [%rd17249];
	}
	// end inline asm
	// begin inline asm
	{	
ld.global.ca.u64 %rd17253, [%rd17251];
	}
	// end inline asm
	// begin inline asm
	{	
ld.global.ca.u64 %rd17255, [%rd17253];
	}
	// end inline asm
	// begin inline asm
	{	
ld.global.ca.u64 %rd17257, [%rd17255];
	}
	// end inline asm
	// begin inline asm
	{	
ld.global.ca.u64 %rd17259, [%rd17257];
	}
	// end inline asm
	// begin inline asm
	{	
ld.global.ca.u64 %rd17261, [%rd17259];
	}
	// end inline asm
	// begin inline asm
	{	
ld.global.ca.u64 %rd17263, [%rd17261];
	}
	// end inline asm
	// begin inline asm
	{	
ld.global.ca.u64 %rd17265, [%rd17263];
	}
	// end inline asm
	// begin inline asm
	{	
ld.global.ca.u64 %rd17267, [%rd17265];
	}
	// end inline asm
	// begin inline asm
	{	
ld.global.ca.u64 %rd17269, [%rd17267];
	}
	// end inline asm
	// begin inline asm
	{	
ld.global.ca.u64 %rd17271, [%rd17269];
	}
	// end inline asm
	// begin inline asm
	{	
ld.global.ca.u64 %rd17273, [%rd17271];
	}
	// end inline asm
	// begin inline asm
	{	
ld.global.ca.u64 %rd17275, [%rd17273];
	}
	// end inline asm
	// begin inline asm
	{	
ld.global.ca.u64 %rd17277, [%rd17275];
	}
	// end inline asm
	// begin inline asm
	{	
ld.global.ca.u64 %rd17279, [%rd17277];
	}
	// end inline asm
	// begin inline asm
	{	
ld.global.ca.u64 %rd17281, [%rd17279];
	}
	// end inline asm
	// begin inline asm
	{	
ld.global.ca.u64 %rd17283, [%rd17281];
	}
	// end inline asm
	// begin inline asm
	{	
ld.global.ca.u64 %rd17285, [%rd17283];
	}
	// end inline asm
	// begin inline asm
	{	
ld.global.ca.u64 %rd17287, [%rd17285];
	}
	// end inline asm
	// begin inline asm
	{	
ld.global.ca.u64 %rd17289, [%rd17287];
	}
	// end inline asm
	// begin inline asm
	{	
ld.global.ca.u64 %rd17291, [%rd17289];
	}
	// end inline asm
	// begin inline asm
	{	
ld.global.ca.u64 %rd17293, [%rd17291];
	}
	// end inline asm
	// begin inline asm
	{	
ld.global.ca.u64 %rd17295, [%rd17293];
	}
	// end inline asm
	// begin inline asm
	{	
ld.global.ca.u64 %rd17297, [%rd17295];
	}
	// end inline asm
	// begin inline asm
	{	
ld.global.ca.u64 %rd17299, [%rd17297];
	}
	// end inline asm
	// begin inline asm
	{	
ld.global.ca.u64 %rd17301, [%rd17299];
	}
	// end inline asm
	// begin inline asm
	{	
ld.global.ca.u64 %rd17303, [%rd17301];
	}
	// end inline asm
	// begin inline asm
	{	
ld.global.ca.u64 %rd17305, [%rd17303];
	}
	// end inline asm
	// begin inline asm
	{	
ld.global.ca.u64 %rd17307, [%rd17305];
	}
	// end inline asm
	// begin inline asm
	{	
ld.global.ca.u64 %rd17309, [%rd17307];
	}
	// end inline asm
	// begin inline asm
	{	
ld.global.ca.u64 %rd17311, [%rd17309];
	}
	// end inline asm
	// begin inline asm
	{	
ld.global.ca.u64 %rd17313, [%rd17311];
	}
	// end inline asm
	// begin inline asm
	{	
ld.global.ca.u64 %rd17315, [%rd17313];
	}
	// end inline asm
	// begin inline asm
	{	
ld.global.ca.u64 %rd17317, [%rd17315];
	}
	// end inline asm
	// begin inline asm
	{	
ld.global.ca.u64 %rd17319, [%rd17317];
	}
	// end inline asm
	// begin inline asm
	{	
ld.global.ca.u64 %rd17321, [%rd17319];
	}
	// end inline asm
	// begin inline asm
	{	
ld.global.ca.u64 %rd17323, [%rd17321];
	}
	// end inline asm
	// begin inline asm
	{	
ld.global.ca.u64 %rd17325, [%rd17323];
	}
	// end inline asm
	// begin inline asm
	{	
ld.global.ca.u64 %rd17327, [%rd17325];
	}
	// end inline asm
	// begin inline asm
	{	
ld.global.ca.u64 %rd17329, [%rd17327];
	}
	// end inline asm
	// begin inline asm
	{	
ld.global.ca.u64 %rd17331, [%rd17329];
	}
	// end inline asm
	// begin inline asm
	{	
ld.global.ca.u64 %rd17333, [%rd17331];
	}
	// end inline asm
	// begin inline asm
	{	
ld.global.ca.u64 %rd17335, [%rd17333];
	}
	// end inline asm
	// begin inline asm
	{	
ld.global.ca.u64 %rd17337, [%rd17335];
	}
	// end inline asm
	// begin inline asm
	{	
ld.global.ca.u64 %rd17339, [%rd17337];
	}
	// end inline asm
	// begin inline asm
	{	
ld.global.ca.u64 %rd17341, [%rd17339];
	}
	// end inline asm
	// begin inline asm
	{	
ld.global.ca.u64 %rd17343, [%rd17341];
	}
	// end inline asm
	// begin inline asm
	{	
ld.global.ca.u64 %rd17345, [%rd17343];
	}
	// end inline asm
	// begin inline asm
	{	
ld.global.ca.u64 %rd17347, [%rd17345];
	}
	// end inline asm
	// begin inline asm
	{	
ld.global.ca.u64 %rd17349, [%rd17347];
	}
	// end inline asm
	// begin inline asm
	{	
ld.global.ca.u64 %rd17351, [%rd17349];
	}
	// end inline asm
	// begin inline asm
	{	
ld.global.ca.u64 %rd17353, [%rd17351];
	}
	// end inline asm
	// begin inline asm
	{	
ld.global.ca.u64 %rd17355, [%rd17353];
	}
	// end inline asm
	// begin inline asm
	{	
ld.global.ca.u64 %rd17357, [%rd17355];
	}
	// end inline asm
	// begin inline asm
	{	
ld.global.ca.u64 %rd17359, [%rd17357];
	}
	// end inline asm
	// begin inline asm
	{	
ld.global.ca.u64 %rd17361, [%rd17359];
	}
	// end inline asm
	// begin inline asm
	{	
ld.global.ca.u64 %rd17363, [%rd17361];
	}
	// end inline asm
	// begin inline asm
	{	
ld.global.ca.u64 %rd17365, [%rd17363];
	}
	// end inline asm
	// begin inline asm
	{	
ld.global.ca.u64 %rd17367, [%rd17365];
	}
	// end inline asm
	// begin inline asm
	{	
ld.global.ca.u64 %rd17369, [%rd17367];
	}
	// end inline asm
	// begin inline asm
	{	
ld.global.ca.u64 %rd17371, [%rd17369];
	}
	// end inline asm
	// begin inline asm
	{	
ld.global.ca.u64 %rd17373, [%rd17371];
	}
	// end inline asm
	// begin inline asm
	{	
ld.global.ca.u64 %rd17375, [%rd17373];
	}
	// end inline asm
	// begin inline asm
	{	
ld.global.ca.u64 %rd17377, [%rd17375];
	}
	// end inline asm
	// begin inline asm
	{	
ld.global.ca.u64 %rd17379, [%rd17377];
	}
	// end inline asm
	// begin inline asm
	{	
ld.global.ca.u64 %rd17381, [%rd17379];
	}
	// end inline asm
	// begin inline asm
	{	
ld.global.ca.u64 %rd17383, [%rd17381];
	}
	// end inline asm
	// begin inline asm
	{	
ld.global.ca.u64 %rd17385, [%rd17383];
	}
	// end inline asm
	// begin inline asm
	{	
ld.global.ca.u64 %rd17387, [%rd17385];
	}
	// end inline asm
	// begin inline asm
	{	
ld.global.ca.u64 %rd17389, [%rd17387];
	}
	// end inline asm
	// begin inline asm
	{	
ld.global.ca.u64 %rd17391, [%rd17389];
	}
	// end inline asm
	// begin inline asm
	{	
ld.global.ca.u64 %rd17393, [%rd17391];
	}
	// end inline asm
	// begin inline asm
	{	
ld.global.ca.u64 %rd17395, [%rd17393];
	}
	// end inline asm
	// begin inline asm
	{	
ld.global.ca.u64 %rd17397, [%rd17395];
	}
	// end inline asm
	// begin inline asm
	{	
ld.global.ca.u64 %rd17399, [%rd17397];
	}
	// end inline asm
	// begin inline asm
	{	
ld.global.ca.u64 %rd17401, [%rd17399];
	}
	// end inline asm
	// begin inline asm
	{	
ld.global.ca.u64 %rd17403, [%rd17401];
	}
	// end inline asm
	// begin inline asm
	{	
ld.global.ca.u64 %rd17405, [%rd17403];
	}
	// end inline asm
	// begin inline asm
	{	
ld.global.ca.u64 %rd17407, [%rd17405];
	}
	// end inline asm
	// begin inline asm
	{	
ld.global.ca.u64 %rd17409, [%rd17407];
	}
	// end inline asm
	// begin inline asm
	{	
ld.global.ca.u64 %rd17411, [%rd17409];
	}
	// end inline asm
	// begin inline asm
	{	
ld.global.ca.u64 %rd17413, [%rd17411];
	}
	// end inline asm
	// begin inline asm
	{	
ld.global.ca.u64 %rd17415, [%rd17413];
	}
	// end inline asm
	// begin inline asm
	{	
ld.global.ca.u64 %rd17417, [%rd17415];
	}
	// end inline asm
	// begin inline asm
	{	
ld.global.ca.u64 %rd17419, [%rd17417];
	}
	// end inline asm
	// begin inline asm
	{	
ld.global.ca.u64 %rd17421, [%rd17419];
	}
	// end inline asm
	// begin inline asm
	{	
ld.global.ca.u64 %rd17423, [%rd17421];
	}
	// end inline asm
	// begin inline asm
	{	
ld.global.ca.u64 %rd17425, [%rd17423];
	}
	// end inline asm
	// begin inline asm
	{	
ld.global.ca.u64 %rd17427, [%rd17425];
	}
	// end inline asm
	// begin inline asm
	{	
ld.global.ca.u64 %rd17429, [%rd17427];
	}
	// end inline asm
	// begin inline asm
	{	
ld.global.ca.u64 %rd17431, [%rd17429];
	}
	// end inline asm
	// begin inline asm
	{	
ld.global.ca.u64 %rd17433, [%rd17431];
	}
	// end inline asm
	// begin inline asm
	{	
ld.global.ca.u64 %rd17435, [%rd17433];
	}
	// end inline asm
	// begin inline asm
	{	
ld.global.ca.u64 %rd17437, [%rd17435];
	}
	// end inline asm
	// begin inline asm
	{	
ld.global.ca.u64 %rd17439, [%rd17437];
	}
	// end inline asm
	// begin inline asm
	{	
ld.global.ca.u64 %rd17441, [%rd17439];
	}
	// end inline asm
	// begin inline asm
	{	
ld.global.ca.u64 %rd17443, [%rd17441];
	}
	// end inline asm
	// begin inline asm
	{	
ld.global.ca.u64 %rd17445, [%rd17443];
	}
	// end inline asm
	// begin inline asm
	{	
ld.global.ca.u64 %rd17447, [%rd17445];
	}
	// end inline asm
	// begin inline asm
	{	
ld.global.ca.u64 %rd17449, [%rd17447];
	}
	// end inline asm
	// begin inline asm
	{	
ld.global.ca.u64 %rd17451, [%rd17449];
	}
	// end inline asm
	// begin inline asm
	{	
ld.global.ca.u64 %rd17453, [%rd17451];
	}
	// end inline asm
	// begin inline asm
	{	
ld.global.ca.u64 %rd17455, [%rd17453];
	}
	// end inline asm
	// begin inline asm
	{	
ld.global.ca.u64 %rd17457, [%rd17455];
	}
	// end inline asm
	// begin inline asm
	{	
ld.global.ca.u64 %rd17459, [%rd17457];
	}
	// end inline asm
	// begin inline asm
	{	
ld.global.ca.u64 %rd17461, [%rd17459];
	}
	// end inline asm
	// begin inline asm
	{	
ld.global.ca.u64 %rd17463, [%rd17461];
	}
	// end inline asm
	// begin inline asm
	{	
ld.global.ca.u64 %rd17465, [%rd17463];
	}
	// end inline asm
	// begin inline asm
	{	
ld.global.ca.u64 %rd17467, [%rd17465];
	}
	// end inline asm
	// begin inline asm
	{	
ld.global.ca.u64 %rd17469, [%rd17467];
	}
	// end inline asm
	// begin inline asm
	{	
ld.global.ca.u64 %rd17471, [%rd17469];
	}
	// end inline asm
	// begin inline asm
	{	
ld.global.ca.u64 %rd17473, [%rd17471];
	}
	// end inline asm
	// begin inline asm
	{	
ld.global.ca.u64 %rd17475, [%rd17473];
	}
	// end inline asm
	// begin inline asm
	{	
ld.global.ca.u64 %rd17477, [%rd17475];
	}
	// end inline asm
	// begin inline asm
	{	
ld.global.ca.u64 %rd17479, [%rd17477];
	}
	// end inline asm
	// begin inline asm
	{	
ld.global.ca.u64 %rd17481, [%rd17479];
	}
	// end inline asm
	// begin inline asm
	{	
ld.global.ca.u64 %rd17483, [%rd17481];
	}
	// end inline asm
	// begin inline asm
	{	
ld.global.ca.u64 %rd17485, [%rd17483];
	}
	// end inline asm
	// begin inline asm
	{	
ld.global.ca.u64 %rd17487, [%rd17485];
	}
	// end inline asm
	// begin inline asm
	{	
ld.global.ca.u64 %rd17489, [%rd17487];
	}
	// end inline asm
	// begin inline asm
	{	
ld.global.ca.u64 %rd17491, [%rd17489];
	}
	// end inline asm
	// begin inline asm
	{	
ld.global.ca.u64 %rd17493, [%rd17491];
	}
	// end inline asm
	// begin inline asm
	{	
ld.global.ca.u64 %rd17495, [%rd17493];
	}
	// end inline asm
	// begin inline asm
	{	
ld.global.ca.u64 %rd17497, [%rd17495];
	}
	// end inline asm
	// begin inline asm
	{	
ld.global.ca.u64 %rd17499, [%rd17497];
	}
	// end inline asm
	// begin inline asm
	{	
ld.global.ca.u64 %rd17501, [%rd17499];
	}
	// end inline asm
	// begin inline asm
	{	
ld.global.ca.u64 %rd17503, [%rd17501];
	}
	// end inline asm
	// begin inline asm
	{	
ld.global.ca.u64 %rd17505, [%rd17503];
	}
	// end inline asm
	// begin inline asm
	{	
ld.global.ca.u64 %rd17507, [%rd17505];
	}
	// end inline asm
	// begin inline asm
	{	
ld.global.ca.u64 %rd17509, [%rd17507];
	}
	// end inline asm
	// begin inline asm
	{	
ld.global.ca.u64 %rd17511, [%rd17509];
	}
	// end inline asm
	// begin inline asm
	{	
ld.global.ca.u64 %rd17513, [%rd17511];
	}
	// end inline asm
	// begin inline asm
	{	
ld.global.ca.u64 %rd17515, [%rd17513];
	}
	// end inline asm
	// begin inline asm
	{	
ld.global.ca.u64 %rd17517, [%rd17515];
	}
	// end inline asm
	// begin inline asm
	{	
ld.global.ca.u64 %rd17519, [%rd17517];
	}
	// end inline asm
	// begin inline asm
	{	
ld.global.ca.u64 %rd17521, [%rd17519];
	}
	// end inline asm
	// begin inline asm
	{	
ld.global.ca.u64 %rd17523, [%rd17521];
	}
	// end inline asm
	// begin inline asm
	{	
ld.global.ca.u64 %rd17525, [%rd17523];
	}
	// end inline asm
	// begin inline asm
	{	
ld.global.ca.u64 %rd17527, [%rd17525];
	}
	// end inline asm
	// begin inline asm
	{	
ld.global.ca.u64 %rd17529, [%rd17527];
	}
	// end inline asm
	// begin inline asm
	{	
ld.global.ca.u64 %rd17531, [%rd17529];
	}
	// end inline asm
	// begin inline asm
	{	
ld.global.ca.u64 %rd17533, [%rd17531];
	}
	// end inline asm
	// begin inline asm
	{	
ld.global.ca.u64 %rd17535, [%rd17533];
	}
	// end inline asm
	// begin inline asm
	{	
ld.global.ca.u64 %rd17537, [%rd17535];
	}
	// end inline asm
	// begin inline asm
	{	
ld.global.ca.u64 %rd17539, [%rd17537];
	}
	// end inline asm
	// begin inline asm
	{	
ld.global.ca.u64 %rd17541, [%rd17539];
	}
	// end inline asm
	// begin inline asm
	{	
ld.global.ca.u64 %rd17543, [%rd17541];
	}
	// end inline asm
	// begin inline asm
	{	
ld.global.ca.u64 %rd17545, [%rd17543];
	}
	// end inline asm
	// begin inline asm
	{	
ld.global.ca.u64 %rd17547, [%rd17545];
	}
	// end inline asm
	// begin inline asm
	{	
ld.global.ca.u64 %rd17549, [%rd17547];
	}
	// end inline asm
	// begin inline asm
	{	
ld.global.ca.u64 %rd17551, [%rd17549];
	}
	// end inline asm
	// begin inline asm
	{	
ld.global.ca.u64 %rd17553, [%rd17551];
	}
	// end inline asm
	// begin inline asm
	{	
ld.global.ca.u64 %rd17555, [%rd17553];
	}
	// end inline asm
	// begin inline asm
	{	
ld.global.ca.u64 %rd17557, [%rd17555];
	}
	// end inline asm
	// begin inline asm
	{	
ld.global.ca.u64 %rd17559, [%rd17557];
	}
	// end inline asm
	// begin inline asm
	{	
ld.global.ca.u64 %rd17561, [%rd17559];
	}
	// end inline asm
	// begin inline asm
	{	
ld.global.ca.u64 %rd17563, [%rd17561];
	}
	// end inline asm
	// begin inline asm
	{	
ld.global.ca.u64 %rd17565, [%rd17563];
	}
	// end inline asm
	// begin inline asm
	{	
ld.global.ca.u64 %rd17567, [%rd17565];
	}
	// end inline asm
	// begin inline asm
	{	
ld.global.ca.u64 %rd17569, [%rd17567];
	}
	// end inline asm
	// begin inline asm
	{	
ld.global.ca.u64 %rd17571, [%rd17569];
	}
	// end inline asm
	// begin inline asm
	{	
ld.global.ca.u64 %rd17573, [%rd17571];
	}
	// end inline asm
	// begin inline asm
	{	
ld.global.ca.u64 %rd17575, [%rd17573];
	}
	// end inline asm
	// begin inline asm
	{	
ld.global.ca.u64 %rd17577, [%rd17575];
	}
	// end inline asm
	// begin inline asm
	{	
ld.global.ca.u64 %rd17579, [%rd17577];
	}
	// end inline asm
	// begin inline asm
	{	
ld.global.ca.u64 %rd17581, [%rd17579];
	}
	// end inline asm
	// begin inline asm
	{	
ld.global.ca.u64 %rd17583, [%rd17581];
	}
	// end inline asm
	// begin inline asm
	{	
ld.global.ca.u64 %rd17585, [%rd17583];
	}
	// end inline asm
	// begin inline asm
	{	
ld.global.ca.u64 %rd17587, [%rd17585];
	}
	// end inline asm
	// begin inline asm
	{	
ld.global.ca.u64 %rd17589, [%rd17587];
	}
	// end inline asm
	// begin inline asm
	{	
ld.global.ca.u64 %rd17591, [%rd17589];
	}
	// end inline asm
	// begin inline asm
	{	
ld.global.ca.u64 %rd17593, [%rd17591];
	}
	// end inline asm
	// begin inline asm
	{	
ld.global.ca.u64 %rd17595, [%rd17593];
	}
	// end inline asm
	// begin inline asm
	{	
ld.global.ca.u64 %rd17597, [%rd17595];
	}
	// end inline asm
	// begin inline asm
	{	
ld.global.ca.u64 %rd17599, [%rd17597];
	}
	// end inline asm
	// begin inline asm
	{	
ld.global.ca.u64 %rd17601, [%rd17599];
	}
	// end inline asm
	// begin inline asm
	{	
ld.global.ca.u64 %rd17603, [%rd17601];
	}
	// end inline asm
	// begin inline asm
	{	
ld.global.ca.u64 %rd17605, [%rd17603];
	}
	// end inline asm
	// begin inline asm
	{	
ld.global.ca.u64 %rd17607, [%rd17605];
	}
	// end inline asm
	// begin inline asm
	{	
ld.global.ca.u64 %rd17609, [%rd17607];
	}
	// end inline asm
	// begin inline asm
	{	
ld.global.ca.u64 %rd17611, [%rd17609];
	}
	// end inline asm
	// begin inline asm
	{	
ld.global.ca.u64 %rd17613, [%rd17611];
	}
	// end inline asm
	// begin inline asm
	{	
ld.global.ca.u64 %rd17615, [%rd17613];
	}
	// end inline asm
	// begin inline asm
	{	
ld.global.ca.u64 %rd17617, [%rd17615];
	}
	// end inline asm
	// begin inline asm
	{	
ld.global.ca.u64 %rd17619, [%rd17617];
	}
	// end inline asm
	// begin inline asm
	{	
ld.global.ca.u64 %rd17621, [%rd17619];
	}
	// end inline asm
	// begin inline asm
	{	
ld.global.ca.u64 %rd17623, [%rd17621];
	}
	// end inline asm
	// begin inline asm
	{	
ld.global.ca.u64 %rd17625, [%rd17623];
	}
	// end inline asm
	// begin inline asm
	{	
ld.global.ca.u64 %rd17627, [%rd17625];
	}
	// end inline asm
	// begin inline asm
	{	
ld.global.ca.u64 %rd17629, [%rd17627];
	}
	// end inline asm
	// begin inline asm
	{	
ld.global.ca.u64 %rd17631, [%rd17629];
	}
	// end inline asm
	// begin inline asm
	{	
ld.global.ca.u64 %rd17633, [%rd17631];
	}
	// end inline asm
	// begin inline asm
	{	
ld.global.ca.u64 %rd17635, [%rd17633];
	}
	// end inline asm
	// begin inline asm
	{	
ld.global.ca.u64 %rd17637, [%rd17635];
	}
	// end inline asm
	// begin inline asm
	{	
ld.global.ca.u64 %rd17639, [%rd17637];
	}
	// end inline asm
	// begin inline asm
	{	
ld.global.ca.u64 %rd17641, [%rd17639];
	}
	// end inline asm
	// begin inline asm
	{	
ld.global.ca.u64 %rd17643, [%rd17641];
	}
	// end inline asm
	// begin inline asm
	{	
ld.global.ca.u64 %rd17645, [%rd17643];
	}
	// end inline asm
	// begin inline asm
	{	
ld.global.ca.u64 %rd17647, [%rd17645];
	}
	// end inline asm
	// begin inline asm
	{	
ld.global.ca.u64 %rd17649, [%rd17647];
	}
	// end inline asm
	// begin inline asm
	{	
ld.global.ca.u64 %rd17651, [%rd17649];
	}
	// end inline asm
	// begin inline asm
	{	
ld.global.ca.u64 %rd17653, [%rd17651];
	}
	// end inline asm
	// begin inline asm
	{	
ld.global.ca.u64 %rd17655, [%rd17653];
	}
	// end inline asm
	// begin inline asm
	{	
ld.global.ca.u64 %rd17657, [%rd17655];
	}
	// end inline asm
	// begin inline asm
	{	
ld.global.ca.u64 %rd17659, [%rd17657];
	}
	// end inline asm
	// begin inline asm
	{	
ld.global.ca.u64 %rd17661, [%rd17659];
	}
	// end inline asm
	// begin inline asm
	{	
ld.global.ca.u64 %rd17663, [%rd17661];
	}
	// end inline asm
	// begin inline asm
	{	
ld.global.ca.u64 %rd17665, [%rd17663];
	}
	// end inline asm
	// begin inline asm
	{	
ld.global.ca.u64 %rd17667, [%rd17665];
	}
	// end inline asm
	// begin inline asm
	{	
ld.global.ca.u64 %rd17669, [%rd17667];
	}
	// end inline asm
	// begin inline asm
	{	
ld.global.ca.u64 %rd17671, [%rd17669];
	}
	// end inline asm
	// begin inline asm
	{	
ld.global.ca.u64 %rd17673, [%rd17671];
	}
	// end inline asm
	// begin inline asm
	{	
ld.global.ca.u64 %rd17675, [%rd17673];
	}
	// end inline asm
	// begin inline asm
	{	
ld.global.ca.u64 %rd17677, [%rd17675];
	}
	// end inline asm
	// begin inline asm
	{	
ld.global.ca.u64 %rd17679, [%rd17677];
	}
	// end inline asm
	// begin inline asm
	{	
ld.global.ca.u64 %rd17681, [%rd17679];
	}
	// end inline asm
	// begin inline asm
	{	
ld.global.ca.u64 %rd17683, [%rd17681];
	}
	// end inline asm
	// begin inline asm
	{	
ld.global.ca.u64 %rd17685, [%rd17683];
	}
	// end inline asm
	// begin inline asm
	{	
ld.global.ca.u64 %rd17687, [%rd17685];
	}
	// end inline asm
	// begin inline asm
	{	
ld.global.ca.u64 %rd17689, [%rd17687];
	}
	// end inline asm
	// begin inline asm
	{	
ld.global.ca.u64 %rd17691, [%rd17689];
	}
	// end inline asm
	// begin inline asm
	{	
ld.global.ca.u64 %rd17693, [%rd17691];
	}
	// end inline asm
	// begin inline asm
	{	
ld.global.ca.u64 %rd17695, [%rd17693];
	}
	// end inline asm
	// begin inline asm
	{	
ld.global.ca.u64 %rd17697, [%rd17695];
	}
	// end inline asm
	// begin inline asm
	{	
ld.global.ca.u64 %rd17699, [%rd17697];
	}
	// end inline asm
	// begin inline asm
	{	
ld.global.ca.u64 %rd17701, [%rd17699];
	}
	// end inline asm
	// begin inline asm
	{	
ld.global.ca.u64 %rd17703, [%rd17701];
	}
	// end inline asm
	// begin inline asm
	{	
ld.global.ca.u64 %rd17705, [%rd17703];
	}
	// end inline asm
	// begin inline asm
	{	
ld.global.ca.u64 %rd17707, [%rd17705];
	}
	// end inline asm
	// begin inline asm
	{	
ld.global.ca.u64 %rd17709, [%rd17707];
	}
	// end inline asm
	// begin inline asm
	{	
ld.global.ca.u64 %rd17711, [%rd17709];
	}
	// end inline asm
	// begin inline asm
	{	
ld.global.ca.u64 %rd17713, [%rd17711];
	}
	// end inline asm
	// begin inline asm
	{	
ld.global.ca.u64 %rd17715, [%rd17713];
	}
	// end inline asm
	// begin inline asm
	{	
ld.global.ca.u64 %rd17717, [%rd17715];
	}
	// end inline asm
	// begin inline asm
	{	
ld.global.ca.u64 %rd17719, [%rd17717];
	}
	// end inline asm
	// begin inline asm
	{	
ld.global.ca.u64 %rd17721, [%rd17719];
	}
	// end inline asm
	// begin inline asm
	{	
ld.global.ca.u64 %rd17723, [%rd17721];
	}
	// end inline asm
	// begin inline asm
	{	
ld.global.ca.u64 %rd17725, [%rd17723];
	}
	// end inline asm
	// begin inline asm
	{	
ld.global.ca.u64 %rd17727, [%rd17725];
	}
	// end inline asm
	// begin inline asm
	{	
ld.global.ca.u64 %rd17729, [%rd17727];
	}
	// end inline asm
	// begin inline asm
	{	
ld.global.ca.u64 %rd17731, [%rd17729];
	}
	// end inline asm
	// begin inline asm
	{	
ld.global.ca.u64 %rd17733, [%rd17731];
	}
	// end inline asm
	// begin inline asm
	{	
ld.global.ca.u64 %rd17735, [%rd17733];
	}
	// end inline asm
	// begin inline asm
	{	
ld.global.ca.u64 %rd17737, [%rd17735];
	}
	// end inline asm
	// begin inline asm
	{	
ld.global.ca.u64 %rd17739, [%rd17737];
	}
	// end inline asm
	// begin inline asm
	{	
ld.global.ca.u64 %rd17741, [%rd17739];
	}
	// end inline asm
	// begin inline asm
	{	
ld.global.ca.u64 %rd17743, [%rd17741];
	}
	// end inline asm
	// begin inline asm
	{	
ld.global.ca.u64 %rd17745, [%rd17743];
	}
	// end inline asm
	// begin inline asm
	{	
ld.global.ca.u64 %rd17747, [%rd17745];
	}
	// end inline asm
	// begin inline asm
	{	
ld.global.ca.u64 %rd17749, [%rd17747];
	}
	// end inline asm
	// begin inline asm
	{	
ld.global.ca.u64 %rd17751, [%rd17749];
	}
	// end inline asm
	// begin inline asm
	{	
ld.global.ca.u64 %rd17753, [%rd17751];
	}
	// end inline asm
	// begin inline asm
	{	
ld.global.ca.u64 %rd17755, [%rd17753];
	}
	// end inline asm
	// begin inline asm
	{	
ld.global.ca.u64 %rd17757, [%rd17755];
	}
	// end inline asm
	// begin inline asm
	{	
ld.global.ca.u64 %rd17759, [%rd17757];
	}
	// end inline asm
	// begin inline asm
	{	
ld.global.ca.u64 %rd17761, [%rd17759];
	}
	// end inline asm
	// begin inline asm
	{	
ld.global.ca.u64 %rd17763, [%rd17761];
	}
	// end inline asm
	// begin inline asm
	{	
ld.global.ca.u64 %rd17765, [%rd17763];
	}
	// end inline asm
	// begin inline asm
	{	
ld.global.ca.u64 %rd17767, [%rd17765];
	}
	// end inline asm
	// begin inline asm
	{	
ld.global.ca.u64 %rd17769, [%rd17767];
	}
	// end inline asm
	// begin inline asm
	{	
ld.global.ca.u64 %rd17771, [%rd17769];
	}
	// end inline asm
	// begin inline asm
	{	
ld.global.ca.u64 %rd17773, [%rd17771];
	}
	// end inline asm
	// begin inline asm
	{	
ld.global.ca.u64 %rd17775, [%rd17773];
	}
	// end inline asm
	// begin inline asm
	{	
ld.global.ca.u64 %rd17777, [%rd17775];
	}
	// end inline asm
	// begin inline asm
	{	
ld.global.ca.u64 %rd17779, [%rd17777];
	}
	// end inline asm
	// begin inline asm
	{	
ld.global.ca.u64 %rd17781, [%rd17779];
	}
	// end inline asm
	// begin inline asm
	{	
ld.global.ca.u64 %rd17783, [%rd17781];
	}
	// end inline asm
	// begin inline asm
	{	
ld.global.ca.u64 %rd17785, [%rd17783];
	}
	// end inline asm
	// begin inline asm
	{	
ld.global.ca.u64 %rd17787, [%rd17785];
	}
	// end inline asm
	// begin inline asm
	{	
ld.global.ca.u64 %rd17789, [%rd17787];
	}
	// end inline asm
	// begin inline asm
	{	
ld.global.ca.u64 %rd17791, [%rd17789];
	}
	// end inline asm
	// begin inline asm
	{	
ld.global.ca.u64 %rd17793, [%rd17791];
	}
	// end inline asm
	// begin inline asm
	{	
ld.global.ca.u64 %rd17795, [%rd17793];
	}
	// end inline asm
	// begin inline asm
	{	
ld.global.ca.u64 %rd17797, [%rd17795];
	}
	// end inline asm
	// begin inline asm
	{	
ld.global.ca.u64 %rd17799, [%rd17797];
	}
	// end inline asm
	// begin inline asm
	{	
ld.global.ca.u64 %rd17801, [%rd17799];
	}
	// end inline asm
	// begin inline asm
	{	
ld.global.ca.u64 %rd17803, [%rd17801];
	}
	// end inline asm
	// begin inline asm
	{	
ld.global.ca.u64 %rd17805, [%rd17803];
	}
	// end inline asm
	// begin inline asm
	{	
ld.global.ca.u64 %rd17807, [%rd17805];
	}
	// end inline asm
	// begin inline asm
	{	
ld.global.ca.u64 %rd17809, [%rd17807];
	}
	// end inline asm
	// begin inline asm
	{	
ld.global.ca.u64 %rd17811, [%rd17809];
	}
	// end inline asm
	// begin inline asm
	{	
ld.global.ca.u64 %rd17813, [%rd17811];
	}
	// end inline asm
	// begin inline asm
	{	
ld.global.ca.u64 %rd17815, [%rd17813];
	}
	// end inline asm
	// begin inline asm
	{	
ld.global.ca.u64 %rd17817, [%rd17815];
	}
	// end inline asm
	// begin inline asm
	{	
ld.global.ca.u64 %rd17819, [%rd17817];
	}
	// end inline asm
	// begin inline asm
	{	
ld.global.ca.u64 %rd17821, [%rd17819];
	}
	// end inline asm
	// begin inline asm
	{	
ld.global.ca.u64 %rd17823, [%rd17821];
	}
	// end inline asm
	// begin inline asm
	{	
ld.global.ca.u64 %rd17825, [%rd17823];
	}
	// end inline asm
	// begin inline asm
	{	
ld.global.ca.u64 %rd17827, [%rd17825];
	}
	// end inline asm
	// begin inline asm
	{	
ld.global.ca.u64 %rd17829, [%rd17827];
	}
	// end inline asm
	// begin inline asm
	{	
ld.global.ca.u64 %rd17831, [%rd17829];
	}
	// end inline asm
	// begin inline asm
	{	
ld.global.ca.u64 %rd17833, [%rd17831];
	}
	// end inline asm
	// begin inline asm
	{	
ld.global.ca.u64 %rd17835, [%rd17833];
	}
	// end inline asm
	// begin inline asm
	{	
ld.global.ca.u64 %rd17837, [%rd17835];
	}
	// end inline asm
	// begin inline asm
	{	
ld.global.ca.u64 %rd17839, [%rd17837];
	}
	// end inline asm
	// begin inline asm
	{	
ld.global.ca.u64 %rd17841, [%rd17839];
	}
	// end inline asm
	// begin inline asm
	{	
ld.global.ca.u64 %rd17843, [%rd17841];
	}
	// end inline asm
	// begin inline asm
	{	
ld.global.ca.u64 %rd17845, [%rd17843];
	}
	// end inline asm
	// begin inline asm
	{	
ld.global.ca.u64 %rd17847, [%rd17845];
	}
	// end inline asm
	// begin inline asm
	{	
ld.global.ca.u64 %rd17849, [%rd17847];
	}
	// end inline asm
	// begin inline asm
	{	
ld.global.ca.u64 %rd17851, [%rd17849];
	}
	// end inline asm
	// begin inline asm
	{	
ld.global.ca.u64 %rd17853, [%rd17851];
	}
	// end inline asm
	// begin inline asm
	{	
ld.global.ca.u64 %rd17855, [%rd17853];
	}
	// end inline asm
	// begin inline asm
	{	
ld.global.ca.u64 %rd17857, [%rd17855];
	}
	// end inline asm
	// begin inline asm
	{	
ld.global.ca.u64 %rd17859, [%rd17857];
	}
	// end inline asm
	// begin inline asm
	{	
ld.global.ca.u64 %rd17861, [%rd17859];
	}
	// end inline asm
	// begin inline asm
	{	
ld.global.ca.u64 %rd17863, [%rd17861];
	}
	// end inline asm
	// begin inline asm
	{	
ld.global.ca.u64 %rd17865, [%rd17863];
	}
	// end inline asm
	// begin inline asm
	{	
ld.global.ca.u64 %rd17867, [%rd17865];
	}
	// end inline asm
	// begin inline asm
	{	
ld.global.ca.u64 %rd17869, [%rd17867];
	}
	// end inline asm
	// begin inline asm
	{	
ld.global.ca.u64 %rd17871, [%rd17869];
	}
	// end inline asm
	// begin inline asm
	{	
ld.global.ca.u64 %rd17873, [%rd17871];
	}
	// end inline asm
	// begin inline asm
	{	
ld.global.ca.u64 %rd17875, [%rd17873];
	}
	// end inline asm
	// begin inline asm
	{	
ld.global.ca.u64 %rd17877, [%rd17875];
	}
	// end inline asm
	// begin inline asm
	{	
ld.global.ca.u64 %rd17879, [%rd17877];
	}
	// end inline asm
	// begin inline asm
	{	
ld.global.ca.u64 %rd17881, [%rd17879];
	}
	// end inline asm
	// begin inline asm
	{	
ld.global.ca.u64 %rd17883, [%rd17881];
	}
	// end inline asm
	// begin inline asm
	{	
ld.global.ca.u64 %rd17885, [%rd17883];
	}
	// end inline asm
	// begin inline asm
	{	
ld.global.ca.u64 %rd17887, [%rd17885];
	}
	// end inline asm
	// begin inline asm
	{	
ld.global.ca.u64 %rd17889, [%rd17887];
	}
	// end inline asm
	// begin inline asm
	{	
ld.global.ca.u64 %rd17891, [%rd17889];
	}
	// end inline asm
	// begin inline asm
	{	
ld.global.ca.u64 %rd17893, [%rd17891];
	}
	// end inline asm
	// begin inline asm
	{	
ld.global.ca.u64 %rd17895, [%rd17893];
	}
	// end inline asm
	// begin inline asm
	{	
ld.global.ca.u64 %rd17897, [%rd17895];
	}
	// end inline asm
	// begin inline asm
	{	
ld.global.ca.u64 %rd17899, [%rd17897];
	}
	// end inline asm
	// begin inline asm
	{	
ld.global.ca.u64 %rd17901, [%rd17899];
	}
	// end inline asm
	// begin inline asm
	{	
ld.global.ca.u64 %rd17903, [%rd17901];
	}
	// end inline asm
	// begin inline asm
	{	
ld.global.ca.u64 %rd17905, [%rd17903];
	}
	// end inline asm
	// begin inline asm
	{	
ld.global.ca.u64 %rd17907, [%rd17905];
	}
	// end inline asm
	// begin inline asm
	{	
ld.global.ca.u64 %rd17909, [%rd17907];
	}
	// end inline asm
	// begin inline asm
	{	
ld.global.ca.u64 %rd17911, [%rd17909];
	}
	// end inline asm
	// begin inline asm
	{	
ld.global.ca.u64 %rd17913, [%rd17911];
	}
	// end inline asm
	// begin inline asm
	{	
ld.global.ca.u64 %rd17915, [%rd17913];
	}
	// end inline asm
	// begin inline asm
	{	
ld.global.ca.u64 %rd17917, [%rd17915];
	}
	// end inline asm
	// begin inline asm
	{	
ld.global.ca.u64 %rd17919, [%rd17917];
	}
	// end inline asm
	// begin inline asm
	{	
ld.global.ca.u64 %rd17921, [%rd17919];
	}
	// end inline asm
	// begin inline asm
	{	
ld.global.ca.u64 %rd17923, [%rd17921];
	}
	// end inline asm
	// begin inline asm
	{	
ld.global.ca.u64 %rd17925, [%rd17923];
	}
	// end inline asm
	// begin inline asm
	{	
ld.global.ca.u64 %rd17927, [%rd17925];
	}
	// end inline asm
	// begin inline asm
	{	
ld.global.ca.u64 %rd17929, [%rd17927];
	}
	// end inline asm
	// begin inline asm
	{	
ld.global.ca.u64 %rd17931, [%rd17929];
	}
	// end inline asm
	// begin inline asm
	{	
ld.global.ca.u64 %rd17933, [%rd17931];
	}
	// end inline asm
	// begin inline asm
	{	
ld.global.ca.u64 %rd17935, [%rd17933];
	}
	// end inline asm
	// begin inline asm
	{	
ld.global.ca.u64 %rd17937, [%rd17935];
	}
	// end inline asm
	// begin inline asm
	{	
ld.global.ca.u64 %rd17939, [%rd17937];
	}
	// end inline asm
	// begin inline asm
	{	
ld.global.ca.u64 %rd17941, [%rd17939];
	}
	// end inline asm
	// begin inline asm
	{	
ld.global.ca.u64 %rd17943, [%rd17941];
	}
	// end inline asm
	// begin inline asm
	{	
ld.global.ca.u64 %rd17945, [%rd17943];
	}
	// end inline asm
	// begin inline asm
	{	
ld.global.ca.u64 %rd17947, [%rd17945];
	}
	// end inline asm
	// begin inline asm
	{	
ld.global.ca.u64 %rd17949, [%rd17947];
	}
	// end inline asm
	// begin inline asm
	{	
ld.global.ca.u64 %rd17951, [%rd17949];
	}
	// end inline asm
	// begin inline asm
	{	
ld.global.ca.u64 %rd17953, [%rd17951];
	}
	// end inline asm
	// begin inline asm
	{	
ld.global.ca.u64 %rd17955, [%rd17953];
	}
	// end inline asm
	// begin inline asm
	{	
ld.global.ca.u64 %rd17957, [%rd17955];
	}
	// end inline asm
	// begin inline asm
	{	
ld.global.ca.u64 %rd17959, [%rd17957];
	}
	// end inline asm
	// begin inline asm
	{	
ld.global.ca.u64 %rd17961, [%rd17959];
	}
	// end inline asm
	// begin inline asm
	{	
ld.global.ca.u64 %rd17963, [%rd17961];
	}
	// end inline asm
	// begin inline asm
	{	
ld.global.ca.u64 %rd17965, [%rd17963];
	}
	// end inline asm
	// begin inline asm
	{	
ld.global.ca.u64 %rd17967, [%rd17965];
	}
	// end inline asm
	// begin inline asm
	{	
ld.global.ca.u64 %rd17969, [%rd17967];
	}
	// end inline asm
	// begin inline asm
	{	
ld.global.ca.u64 %rd17971, [%rd17969];
	}
	// end inline asm
	// begin inline asm
	{	
ld.global.ca.u64 %rd17973, [%rd17971];
	}
	// end inline asm
	// begin inline asm
	{	
ld.global.ca.u64 %rd17975, [%rd17973];
	}
	// end inline asm
	// begin inline asm
	{	
ld.global.ca.u64 %rd17977, [%rd17975];
	}
	// end inline asm
	// begin inline asm
	{	
ld.global.ca.u64 %rd17979, [%rd17977];
	}
	// end inline asm
	// begin inline asm
	{	
ld.global.ca.u64 %rd17981, [%rd17979];
	}
	// end inline asm
	// begin inline asm
	{	
ld.global.ca.u64 %rd17983, [%rd17981];
	}
	// end inline asm
	// begin inline asm
	{	
ld.global.ca.u64 %rd17985, [%rd17983];
	}
	// end inline asm
	// begin inline asm
	{	
ld.global.ca.u64 %rd17987, [%rd17985];
	}
	// end inline asm
	// begin inline asm
	{	
ld.global.ca.u64 %rd17989, [%rd17987];
	}
	// end inline asm
	// begin inline asm
	{	
ld.global.ca.u64 %rd17991, [%rd17989];
	}
	// end inline asm
	// begin inline asm
	{	
ld.global.ca.u64 %rd17993, [%rd17991];
	}
	// end inline asm
	// begin inline asm
	{	
ld.global.ca.u64 %rd17995, [%rd17993];
	}
	// end inline asm
	// begin inline asm
	{	
ld.global.ca.u64 %rd17997, [%rd17995];
	}
	// end inline asm
	// begin inline asm
	{	
ld.global.ca.u64 %rd17999, [%rd17997];
	}
	// end inline asm
	// begin inline asm
	{	
ld.global.ca.u64 %rd18001, [%rd17999];
	}
	// end inline asm
	// begin inline asm
	{	
ld.global.ca.u64 %rd18003, [%rd18001];
	}
	// end inline asm
	// begin inline asm
	{	
ld.global.ca.u64 %rd18005, [%rd18003];
	}
	// end inline asm
	// begin inline asm
	{	
ld.global.ca.u64 %rd18007, [%rd18005];
	}
	// end inline asm
	// begin inline asm
	{	
ld.global.ca.u64 %rd18009, [%rd18007];
	}
	// end inline asm
	// begin inline asm
	{	
ld.global.ca.u64 %rd18011, [%rd18009];
	}
	// end inline asm
	// begin inline asm
	{	
ld.global.ca.u64 %rd18013, [%rd18011];
	}
	// end inline asm
	// begin inline asm
	{	
ld.global.ca.u64 %rd18015, [%rd18013];
	}
	// end inline asm
	// begin inline asm
	{	
ld.global.ca.u64 %rd18017, [%rd18015];
	}
	// end inline asm
	// begin inline asm
	{	
ld.global.ca.u64 %rd18019, [%rd18017];
	}
	// end inline asm
	// begin inline asm
	{	
ld.global.ca.u64 %rd18021, [%rd18019];
	}
	// end inline asm
	// begin inline asm
	{	
ld.global.ca.u64 %rd18023, [%rd18021];
	}
	// end inline asm
	// begin inline asm
	{	
ld.global.ca.u64 %rd18025, [%rd18023];
	}
	// end inline asm
	// begin inline asm
	{	
ld.global.ca.u64 %rd18027, [%rd18025];
	}
	// end inline asm
	// begin inline asm
	{	
ld.global.ca.u64 %rd18029, [%rd18027];
	}
	// end inline asm
	// begin inline asm
	{	
ld.global.ca.u64 %rd18031, [%rd18029];
	}
	// end inline asm
	// begin inline asm
	{	
ld.global.ca.u64 %rd18033, [%rd18031];
	}
	// end inline asm
	// begin inline asm
	{	
ld.global.ca.u64 %rd18035, [%rd18033];
	}
	// end inline asm
	// begin inline asm
	{	
ld.global.ca.u64 %rd18037, [%rd18035];
	}
	// end inline asm
	// begin inline asm
	{	
ld.global.ca.u64 %rd18039, [%rd18037];
	}
	// end inline asm
	// begin inline asm
	{	
ld.global.ca.u64 %rd18041, [%rd18039];
	}
	// end inline asm
	// begin inline asm
	{	
ld.global.ca.u64 %rd18043, [%rd18041];
	}
	// end inline asm
	// begin inline asm
	{	
ld.global.ca.u64 %rd18045, [%rd18043];
	}
	// end inline asm
	// begin inline asm
	{	
ld.global.ca.u64 %rd18047, [%rd18045];
	}
	// end inline asm
	// begin inline asm
	{	
ld.global.ca.u64 %rd18049, [%rd18047];
	}
	// end inline asm
	// begin inline asm
	{	
ld.global.ca.u64 %rd18051, [%rd18049];
	}
	// end inline asm
	// begin inline asm
	{	
ld.global.ca.u64 %rd18053, [%rd18051];
	}
	// end inline asm
	// begin inline asm
	{	
ld.global.ca.u64 %rd18055, [%rd18053];
	}
	// end inline asm
	// begin inline asm
	{	
ld.global.ca.u64 %rd18057, [%rd18055];
	}
	// end inline asm
	// begin inline asm
	{	
ld.global.ca.u64 %rd18059, [%rd18057];
	}
	// end inline asm
	// begin inline asm
	{	
ld.global.ca.u64 %rd18061, [%rd18059];
	}
	// end inline asm
	// begin inline asm
	{	
ld.global.ca.u64 %rd18063, [%rd18061];
	}
	// end inline asm
	// begin inline asm
	{	
ld.global.ca.u64 %rd18065, [%rd18063];
	}
	// end inline asm
	// begin inline asm
	{	
ld.global.ca.u64 %rd18067, [%rd18065];
	}
	// end inline asm
	// begin inline asm
	{	
ld.global.ca.u64 %rd18069, [%rd18067];
	}
	// end inline asm
	// begin inline asm
	{	
ld.global.ca.u64 %rd18071, [%rd18069];
	}
	// end inline asm
	// begin inline asm
	{	
ld.global.ca.u64 %rd18073, [%rd18071];
	}
	// end inline asm
	// begin inline asm
	{	
ld.global.ca.u64 %rd18075, [%rd18073];
	}
	// end inline asm
	// begin inline asm
	{	
ld.global.ca.u64 %rd18077, [%rd18075];
	}
	// end inline asm
	// begin inline asm
	{	
ld.global.ca.u64 %rd18079, [%rd18077];
	}
	// end inline asm
	// begin inline asm
	{	
ld.global.ca.u64 %rd18081, [%rd18079];
	}
	// end inline asm
	// begin inline asm
	{	
ld.global.ca.u64 %rd18083, [%rd18081];
	}
	// end inline asm
	// begin inline asm
	{	
ld.global.ca.u64 %rd18085, [%rd18083];
	}
	// end inline asm
	// begin inline asm
	{	
ld.global.ca.u64 %rd18087, [%rd18085];
	}
	// end inline asm
	// begin inline asm
	{	
ld.global.ca.u64 %rd18089, [%rd18087];
	}
	// end inline asm
	// begin inline asm
	{	
ld.global.ca.u64 %rd18091, [%rd18089];
	}
	// end inline asm
	// begin inline asm
	{	
ld.global.ca.u64 %rd18093, [%rd18091];
	}
	// end inline asm
	// begin inline asm
	{	
ld.global.ca.u64 %rd18095, [%rd18093];
	}
	// end inline asm
	// begin inline asm
	{	
ld.global.ca.u64 %rd18097, [%rd18095];
	}
	// end inline asm
	// begin inline asm
	{	
ld.global.ca.u64 %rd18099, [%rd18097];
	}
	// end inline asm
	// begin inline asm
	{	
ld.global.ca.u64 %rd18101, [%rd18099];
	}
	// end inline asm
	// begin inline asm
	{	
ld.global.ca.u64 %rd18103, [%rd18101];
	}
	// end inline asm
	// begin inline asm
	{	
ld.global.ca.u64 %rd18105, [%rd18103];
	}
	// end inline asm
	// begin inline asm
	{	
ld.global.ca.u64 %rd18107, [%rd18105];
	}
	// end inline asm
	// begin inline asm
	{	
ld.global.ca.u64 %rd18109, [%rd18107];
	}
	// end inline asm
	// begin inline asm
	{	
ld.global.ca.u64 %rd18111, [%rd18109];
	}
	// end inline asm
	// begin inline asm
	{	
ld.global.ca.u64 %rd18113, [%rd18111];
	}
	// end inline asm
	// begin inline asm
	{	
ld.global.ca.u64 %rd18115, [%rd18113];
	}
	// end inline asm
	// begin inline asm
	{	
ld.global.ca.u64 %rd18117, [%rd18115];
	}
	// end inline asm
	// begin inline asm
	{	
ld.global.ca.u64 %rd18119, [%rd18117];
	}
	// end inline asm
	// begin inline asm
	{	
ld.global.ca.u64 %rd18121, [%rd18119];
	}
	// end inline asm
	// begin inline asm
	{	
ld.global.ca.u64 %rd18123, [%rd18121];
	}
	// end inline asm
	// begin inline asm
	{	
ld.global.ca.u64 %rd18125, [%rd18123];
	}
	// end inline asm
	// begin inline asm
	{	
ld.global.ca.u64 %rd18127, [%rd18125];
	}
	// end inline asm
	// begin inline asm
	{	
ld.global.ca.u64 %rd18129, [%rd18127];
	}
	// end inline asm
	// begin inline asm
	{	
ld.global.ca.u64 %rd18131, [%rd18129];
	}
	// end inline asm
	// begin inline asm
	{	
ld.global.ca.u64 %rd18133, [%rd18131];
	}
	// end inline asm
	// begin inline asm
	{	
ld.global.ca.u64 %rd18135, [%rd18133];
	}
	// end inline asm
	// begin inline asm
	{	
ld.global.ca.u64 %rd18137, [%rd18135];
	}
	// end inline asm
	// begin inline asm
	{	
ld.global.ca.u64 %rd18139, [%rd18137];
	}
	// end inline asm
	// begin inline asm
	{	
ld.global.ca.u64 %rd18141, [%rd18139];
	}
	// end inline asm
	// begin inline asm
	{	
ld.global.ca.u64 %rd18143, [%rd18141];
	}
	// end inline asm
	// begin inline asm
	{	
ld.global.ca.u64 %rd18145, [%rd18143];
	}
	// end inline asm
	// begin inline asm
	{	
ld.global.ca.u64 %rd18147, [%rd18145];
	}
	// end inline asm
	// begin inline asm
	{	
ld.global.ca.u64 %rd18149, [%rd18147];
	}
	// end inline asm
	// begin inline asm
	{	
ld.global.ca.u64 %rd18151, [%rd18149];
	}
	// end inline asm
	// begin inline asm
	{	
ld.global.ca.u64 %rd18153, [%rd18151];
	}
	// end inline asm
	// begin inline asm
	{	
ld.global.ca.u64 %rd18155, [%rd18153];
	}
	// end inline asm
	// begin inline asm
	{	
ld.global.ca.u64 %rd18157, [%rd18155];
	}
	// end inline asm
	// begin inline asm
	{	
ld.global.ca.u64 %rd18159, [%rd18157];
	}
	// end inline asm
	// begin inline asm
	{	
ld.global.ca.u64 %rd18161, [%rd18159];
	}
	// end inline asm
	// begin inline asm
	{	
ld.global.ca.u64 %rd18163, [%rd18161];
	}
	// end inline asm
	// begin inline asm
	{	
ld.global.ca.u64 %rd18165, [%rd18163];
	}
	// end inline asm
	// begin inline asm
	{	
ld.global.ca.u64 %rd18167, [%rd18165];
	}
	// end inline asm
	// begin inline asm
	{	
ld.global.ca.u64 %rd18169, [%rd18167];
	}
	// end inline asm
	// begin inline asm
	{	
ld.global.ca.u64 %rd18171, [%rd18169];
	}
	// end inline asm
	// begin inline asm
	{	
ld.global.ca.u64 %rd18173, [%rd18171];
	}
	// end inline asm
	// begin inline asm
	{	
ld.global.ca.u64 %rd18175, [%rd18173];
	}
	// end inline asm
	// begin inline asm
	{	
ld.global.ca.u64 %rd18177, [%rd18175];
	}
	// end inline asm
	// begin inline asm
	{	
ld.global.ca.u64 %rd18179, [%rd18177];
	}
	// end inline asm
	// begin inline asm
	{	
ld.global.ca.u64 %rd18181, [%rd18179];
	}
	// end inline asm
	// begin inline asm
	{	
ld.global.ca.u64 %rd18183, [%rd18181];
	}
	// end inline asm
	// begin inline asm
	{	
ld.global.ca.u64 %rd18185, [%rd18183];
	}
	// end inline asm
	// begin inline asm
	{	
ld.global.ca.u64 %rd18187, [%rd18185];
	}
	// end inline asm
	// begin inline asm
	{	
ld.global.ca.u64 %rd18189, [%rd18187];
	}
	// end inline asm
	// begin inline asm
	{	
ld.global.ca.u64 %rd18191, [%rd18189];
	}
	// end inline asm
	// begin inline asm
	{	
ld.global.ca.u64 %rd18193, [%rd18191];
	}
	// end inline asm
	// begin inline asm
	{	
ld.global.ca.u64 %rd18195, [%rd18193];
	}
	// end inline asm
	// begin inline asm
	{	
ld.global.ca.u64 %rd18197, [%rd18195];
	}
	// end inline asm
	// begin inline asm
	{	
ld.global.ca.u64 %rd18199, [%rd18197];
	}
	// end inline asm
	// begin inline asm
	{	
ld.global.ca.u64 %rd18201, [%rd18199];
	}
	// end inline asm
	// begin inline asm
	{	
ld.global.ca.u64 %rd18203, [%rd18201];
	}
	// end inline asm
	// begin inline asm
	{	
ld.global.ca.u64 %rd18205, [%rd18203];
	}
	// end inline asm
	// begin inline asm
	{	
ld.global.ca.u64 %rd18207, [%rd18205];
	}
	// end inline asm
	// begin inline asm
	{	
ld.global.ca.u64 %rd18209, [%rd18207];
	}
	// end inline asm
	// begin inline asm
	{	
ld.global.ca.u64 %rd18211, [%rd18209];
	}
	// end inline asm
	// begin inline asm
	{	
ld.global.ca.u64 %rd18213, [%rd18211];
	}
	// end inline asm
	// begin inline asm
	{	
ld.global.ca.u64 %rd18215, [%rd18213];
	}
	// end inline asm
	// begin inline asm
	{	
ld.global.ca.u64 %rd18217, [%rd18215];
	}
	// end inline asm
	// begin inline asm
	{	
ld.global.ca.u64 %rd18219, [%rd18217];
	}
	// end inline asm
	// begin inline asm
	{	
ld.global.ca.u64 %rd18221, [%rd18219];
	}
	// end inline asm
	// begin inline asm
	{	
ld.global.ca.u64 %rd18223, [%rd18221];
	}
	// end inline asm
	// begin inline asm
	{	
ld.global.ca.u64 %rd18225, [%rd18223];
	}
	// end inline asm
	// begin inline asm
	{	
ld.global.ca.u64 %rd18227, [%rd18225];
	}
	// end inline asm
	// begin inline asm
	{	
ld.global.ca.u64 %rd18229, [%rd18227];
	}
	// end inline asm
	// begin inline asm
	{	
ld.global.ca.u64 %rd18231, [%rd18229];
	}
	// end inline asm
	// begin inline asm
	{	
ld.global.ca.u64 %rd18233, [%rd18231];
	}
	// end inline asm
	// begin inline asm
	{	
ld.global.ca.u64 %rd18235, [%rd18233];
	}
	// end inline asm
	// begin inline asm
	{	
ld.global.ca.u64 %rd18237, [%rd18235];
	}
	// end inline asm
	// begin inline asm
	{	
ld.global.ca.u64 %rd18239, [%rd18237];
	}
	// end inline asm
	// begin inline asm
	{	
ld.global.ca.u64 %rd18241, [%rd18239];
	}
	// end inline asm
	// begin inline asm
	{	
ld.global.ca.u64 %rd18243, [%rd18241];
	}
	// end inline asm
	// begin inline asm
	{	
ld.global.ca.u64 %rd18245, [%rd18243];
	}
	// end inline asm
	// begin inline asm
	{	
ld.global.ca.u64 %rd18247, [%rd18245];
	}
	// end inline asm
	// begin inline asm
	{	
ld.global.ca.u64 %rd18249, [%rd18247];
	}
	// end inline asm
	// begin inline asm
	{	
ld.global.ca.u64 %rd18251, [%rd18249];
	}
	// end inline asm
	// begin inline asm
	{	
ld.global.ca.u64 %rd18253, [%rd18251];
	}
	// end inline asm
	// begin inline asm
	{	
ld.global.ca.u64 %rd18255, [%rd18253];
	}
	// end inline asm
	// begin inline asm
	{	
ld.global.ca.u64 %rd18257, [%rd18255];
	}
	// end inline asm
	// begin inline asm
	{	
ld.global.ca.u64 %rd18259, [%rd18257];
	}
	// end inline asm
	// begin inline asm
	{	
ld.global.ca.u64 %rd18261, [%rd18259];
	}
	// end inline asm
	// begin inline asm
	{	
ld.global.ca.u64 %rd18263, [%rd18261];
	}
	// end inline asm
	// begin inline asm
	{	
ld.global.ca.u64 %rd18265, [%rd18263];
	}
	// end inline asm
	// begin inline asm
	{	
ld.global.ca.u64 %rd18267, [%rd18265];
	}
	// end inline asm
	// begin inline asm
	{	
ld.global.ca.u64 %rd18269, [%rd18267];
	}
	// end inline asm
	// begin inline asm
	{	
ld.global.ca.u64 %rd18271, [%rd18269];
	}
	// end inline asm
	// begin inline asm
	{	
ld.global.ca.u64 %rd18273, [%rd18271];
	}
	// end inline asm
	// begin inline asm
	{	
ld.global.ca.u64 %rd18275, [%rd18273];
	}
	// end inline asm
	// begin inline asm
	{	
ld.global.ca.u64 %rd18277, [%rd18275];
	}
	// end inline asm
	// begin inline asm
	{	
ld.global.ca.u64 %rd18279, [%rd18277];
	}
	// end inline asm
	// begin inline asm
	{	
ld.global.ca.u64 %rd18281, [%rd18279];
	}
	// end inline asm
	// begin inline asm
	{	
ld.global.ca.u64 %rd18283, [%rd18281];
	}
	// end inline asm
	// begin inline asm
	{	
ld.global.ca.u64 %rd18285, [%rd18283];
	}
	// end inline asm
	// begin inline asm
	{	
ld.global.ca.u64 %rd18287, [%rd18285];
	}
	// end inline asm
	// begin inline asm
	{	
ld.global.ca.u64 %rd18289, [%rd18287];
	}
	// end inline asm
	// begin inline asm
	{	
ld.global.ca.u64 %rd18291, [%rd18289];
	}
	// end inline asm
	// begin inline asm
	{	
ld.global.ca.u64 %rd18293, [%rd18291];
	}
	// end inline asm
	// begin inline asm
	{	
ld.global.ca.u64 %rd18295, [%rd18293];
	}
	// end inline asm
	// begin inline asm
	{	
ld.global.ca.u64 %rd18297, [%rd18295];
	}
	// end inline asm
	// begin inline asm
	{	
ld.global.ca.u64 %rd18299, [%rd18297];
	}
	// end inline asm
	// begin inline asm
	{	
ld.global.ca.u64 %rd18301, [%rd18299];
	}
	// end inline asm
	// begin inline asm
	{	
ld.global.ca.u64 %rd18303, [%rd18301];
	}
	// end inline asm
	// begin inline asm
	{	
ld.global.ca.u64 %rd18305, [%rd18303];
	}
	// end inline asm
	// begin inline asm
	{	
ld.global.ca.u64 %rd18307, [%rd18305];
	}
	// end inline asm
	// begin inline asm
	{	
ld.global.ca.u64 %rd18309, [%rd18307];
	}
	// end inline asm
	// begin inline asm
	{	
ld.global.ca.u64 %rd18311, [%rd18309];
	}
	// end inline asm
	// begin inline asm
	{	
ld.global.ca.u64 %rd18313, [%rd18311];
	}
	// end inline asm
	// begin inline asm
	{	
ld.global.ca.u64 %rd18315, [%rd18313];
	}
	// end inline asm
	// begin inline asm
	{	
ld.global.ca.u64 %rd18317, [%rd18315];
	}
	// end inline asm
	// begin inline asm
	{	
ld.global.ca.u64 %rd18319, [%rd18317];
	}
	// end inline asm
	// begin inline asm
	{	
ld.global.ca.u64 %rd18321, [%rd18319];
	}
	// end inline asm
	// begin inline asm
	{	
ld.global.ca.u64 %rd18323, [%rd18321];
	}
	// end inline asm
	// begin inline asm
	{	
ld.global.ca.u64 %rd18325, [%rd18323];
	}
	// end inline asm
	// begin inline asm
	{	
ld.global.ca.u64 %rd18327, [%rd18325];
	}
	// end inline asm
	// begin inline asm
	{	
ld.global.ca.u64 %rd18329, [%rd18327];
	}
	// end inline asm
	// begin inline asm
	{	
ld.global.ca.u64 %rd18331, [%rd18329];
	}
	// end inline asm
	// begin inline asm
	{	
ld.global.ca.u64 %rd18333, [%rd18331];
	}
	// end inline asm
	// begin inline asm
	{	
ld.global.ca.u64 %rd18335, [%rd18333];
	}
	// end inline asm
	// begin inline asm
	{	
ld.global.ca.u64 %rd18337, [%rd18335];
	}
	// end inline asm
	// begin inline asm
	{	
ld.global.ca.u64 %rd18339, [%rd18337];
	}
	// end inline asm
	// begin inline asm
	{	
ld.global.ca.u64 %rd18341, [%rd18339];
	}
	// end inline asm
	// begin inline asm
	{	
ld.global.ca.u64 %rd18343, [%rd18341];
	}
	// end inline asm
	// begin inline asm
	{	
ld.global.ca.u64 %rd18345, [%rd18343];
	}
	// end inline asm
	// begin inline asm
	{	
ld.global.ca.u64 %rd18347, [%rd18345];
	}
	// end inline asm
	// begin inline asm
	{	
ld.global.ca.u64 %rd18349, [%rd18347];
	}
	// end inline asm
	// begin inline asm
	{	
ld.global.ca.u64 %rd18351, [%rd18349];
	}
	// end inline asm
	// begin inline asm
	{	
ld.global.ca.u64 %rd18353, [%rd18351];
	}
	// end inline asm
	// begin inline asm
	{	
ld.global.ca.u64 %rd18355, [%rd18353];
	}
	// end inline asm
	// begin inline asm
	{	
ld.global.ca.u64 %rd18357, [%rd18355];
	}
	// end inline asm
	// begin inline asm
	{	
ld.global.ca.u64 %rd18359, [%rd18357];
	}
	// end inline asm
	// begin inline asm
	{	
ld.global.ca.u64 %rd18361, [%rd18359];
	}
	// end inline asm
	// begin inline asm
	{	
ld.global.ca.u64 %rd18363, [%rd18361];
	}
	// end inline asm
	// begin inline asm
	{	
ld.global.ca.u64 %rd18365, [%rd18363];
	}
	// end inline asm
	// begin inline asm
	{	
ld.global.ca.u64 %rd18367, [%rd18365];
	}
	// end inline asm
	// begin inline asm
	{	
ld.global.ca.u64 %rd18369, [%rd18367];
	}
	// end inline asm
	// begin inline asm
	{	
ld.global.ca.u64 %rd18371, [%rd18369];
	}
	// end inline asm
	// begin inline asm
	{	
ld.global.ca.u64 %rd18373, [%rd18371];
	}
	// end inline asm
	// begin inline asm
	{	
ld.global.ca.u64 %rd18375, [%rd18373];
	}
	// end inline asm
	// begin inline asm
	{	
ld.global.ca.u64 %rd18377, [%rd18375];
	}
	// end inline asm
	// begin inline asm
	{	
ld.global.ca.u64 %rd18379, [%rd18377];
	}
	// end inline asm
	// begin inline asm
	{	
ld.global.ca.u64 %rd18381, [%rd18379];
	}
	// end inline asm
	// begin inline asm
	{	
ld.global.ca.u64 %rd18383, [%rd18381];
	}
	// end inline asm
	// begin inline asm
	{	
ld.global.ca.u64 %rd18385, [%rd18383];
	}
	// end inline asm
	// begin inline asm
	{	
ld.global.ca.u64 %rd18387, [%rd18385];
	}
	// end inline asm
	// begin inline asm
	{	
ld.global.ca.u64 %rd18389, [%rd18387];
	}
	// end inline asm
	// begin inline asm
	{	
ld.global.ca.u64 %rd18391, [%rd18389];
	}
	// end inline asm
	// begin inline asm
	{	
ld.global.ca.u64 %rd18393, [%rd18391];
	}
	// end inline asm
	// begin inline asm
	{	
ld.global.ca.u64 %rd18395, [%rd18393];
	}
	// end inline asm
	// begin inline asm
	{	
ld.global.ca.u64 %rd18397, [%rd18395];
	}
	// end inline asm
	// begin inline asm
	{	
ld.global.ca.u64 %rd18399, [%rd18397];
	}
	// end inline asm
	// begin inline asm
	{	
ld.global.ca.u64 %rd18401, [%rd18399];
	}
	// end inline asm
	// begin inline asm
	{	
ld.global.ca.u64 %rd18403, [%rd18401];
	}
	// end inline asm
	// begin inline asm
	{	
ld.global.ca.u64 %rd18405, [%rd18403];
	}
	// end inline asm
	// begin inline asm
	{	
ld.global.ca.u64 %rd18407, [%rd18405];
	}
	// end inline asm
	// begin inline asm
	{	
ld.global.ca.u64 %rd18409, [%rd18407];
	}
	// end inline asm
	// begin inline asm
	{	
ld.global.ca.u64 %rd18411, [%rd18409];
	}
	// end inline asm
	// begin inline asm
	{	
ld.global.ca.u64 %rd18413, [%rd18411];
	}
	// end inline asm
	// begin inline asm
	{	
ld.global.ca.u64 %rd18415, [%rd18413];
	}
	// end inline asm
	// begin inline asm
	{	
ld.global.ca.u64 %rd18417, [%rd18415];
	}
	// end inline asm
	// begin inline asm
	{	
ld.global.ca.u64 %rd18419, [%rd18417];
	}
	// end inline asm
	// begin inline asm
	{	
ld.global.ca.u64 %rd18421, [%rd18419];
	}
	// end inline asm
	// begin inline asm
	{	
ld.global.ca.u64 %rd18423, [%rd18421];
	}
	// end inline asm
	// begin inline asm
	{	
ld.global.ca.u64 %rd18425, [%rd18423];
	}
	// end inline asm
	// begin inline asm
	{	
ld.global.ca.u64 %rd18427, [%rd18425];
	}
	// end inline asm
	// begin inline asm
	{	
ld.global.ca.u64 %rd18429, [%rd18427];
	}
	// end inline asm
	// begin inline asm
	{	
ld.global.ca.u64 %rd18431, [%rd18429];
	}
	// end inline asm
	// begin inline asm
	{	
ld.global.ca.u64 %rd18433, [%rd18431];
	}
	// end inline asm
	// begin inline asm
	{	
ld.global.ca.u64 %rd18435, [%rd18433];
	}
	// end inline asm
	// begin inline asm
	{	
ld.global.ca.u64 %rd18437, [%rd18435];
	}
	// end inline asm
	// begin inline asm
	{	
ld.global.ca.u64 %rd18439, [%rd18437];
	}
	// end inline asm
	// begin inline asm
	{	
ld.global.ca.u64 %rd18441, [%rd18439];
	}
	// end inline asm
	// begin inline asm
	{	
ld.global.ca.u64 %rd18443, [%rd18441];
	}
	// end inline asm
	// begin inline asm
	{	
ld.global.ca.u64 %rd18445, [%rd18443];
	}
	// end inline asm
	// begin inline asm
	{	
ld.global.ca.u64 %rd18447, [%rd18445];
	}
	// end inline asm
	// begin inline asm
	{	
ld.global.ca.u64 %rd18449, [%rd18447];
	}
	// end inline asm
	// begin inline asm
	{	
ld.global.ca.u64 %rd18451, [%rd18449];
	}
	// end inline asm
	// begin inline asm
	{	
ld.global.ca.u64 %rd18453, [%rd18451];
	}
	// end inline asm
	// begin inline asm
	{	
ld.global.ca.u64 %rd18455, [%rd18453];
	}
	// end inline asm
	// begin inline asm
	{	
ld.global.ca.u64 %rd18457, [%rd18455];
	}
	// end inline asm
	// begin inline asm
	{	
ld.global.ca.u64 %rd18459, [%rd18457];
	}
	// end inline asm
	// begin inline asm
	{	
ld.global.ca.u64 %rd18461, [%rd18459];
	}
	// end inline asm
	// begin inline asm
	{	
ld.global.ca.u64 %rd18463, [%rd18461];
	}
	// end inline asm
	// begin inline asm
	{	
ld.global.ca.u64 %rd18465, [%rd18463];
	}
	// end inline asm
	// begin inline asm
	{	
ld.global.ca.u64 %rd18467, [%rd18465];
	}
	// end inline asm
	// begin inline asm
	{	
ld.global.ca.u64 %rd18469, [%rd18467];
	}
	// end inline asm
	// begin inline asm
	{	
ld.global.ca.u64 %rd18471, [%rd18469];
	}
	// end inline asm
	// begin inline asm
	{	
ld.global.ca.u64 %rd18473, [%rd18471];
	}
	// end inline asm
	// begin inline asm
	{	
ld.global.ca.u64 %rd18475, [%rd18473];
	}
	// end inline asm
	// begin inline asm
	{	
ld.global.ca.u64 %rd18477, [%rd18475];
	}
	// end inline asm
	// begin inline asm
	{	
ld.global.ca.u64 %rd18479, [%rd18477];
	}
	// end inline asm
	// begin inline asm
	{	
ld.global.ca.u64 %rd18481, [%rd18479];
	}
	// end inline asm
	// begin inline asm
	{	
ld.global.ca.u64 %rd18483, [%rd18481];
	}
	// end inline asm
	// begin inline asm
	{	
ld.global.ca.u64 %rd18485, [%rd18483];
	}
	// end inline asm
	// begin inline asm
	{	
ld.global.ca.u64 %rd18487, [%rd18485];
	}
	// end inline asm
	// begin inline asm
	{	
ld.global.ca.u64 %rd18489, [%rd18487];
	}
	// end inline asm
	// begin inline asm
	{	
ld.global.ca.u64 %rd18491, [%rd18489];
	}
	// end inline asm
	// begin inline asm
	{	
ld.global.ca.u64 %rd18493, [%rd18491];
	}
	// end inline asm
	// begin inline asm
	{	
ld.global.ca.u64 %rd18495, [%rd18493];
	}
	// end inline asm
	// begin inline asm
	{	
ld.global.ca.u64 %rd18497, [%rd18495];
	}
	// end inline asm
	// begin inline asm
	{	
ld.global.ca.u64 %rd18499, [%rd18497];
	}
	// end inline asm
	// begin inline asm
	{	
ld.global.ca.u64 %rd18501, [%rd18499];
	}
	// end inline asm
	// begin inline asm
	{	
ld.global.ca.u64 %rd18503, [%rd18501];
	}
	// end inline asm
	// begin inline asm
	{	
ld.global.ca.u64 %rd18505, [%rd18503];
	}
	// end inline asm
	// begin inline asm
	{	
ld.global.ca.u64 %rd18507, [%rd18505];
	}
	// end inline asm
	// begin inline asm
	{	
ld.global.ca.u64 %rd18509, [%rd18507];
	}
	// end inline asm
	// begin inline asm
	{	
ld.global.ca.u64 %rd18511, [%rd18509];
	}
	// end inline asm
	// begin inline asm
	{	
ld.global.ca.u64 %rd18513, [%rd18511];
	}
	// end inline asm
	// begin inline asm
	{	
ld.global.ca.u64 %rd18515, [%rd18513];
	}
	// end inline asm
	// begin inline asm
	{	
ld.global.ca.u64 %rd18517, [%rd18515];
	}
	// end inline asm
	// begin inline asm
	{	
ld.global.ca.u64 %rd18519, [%rd18517];
	}
	// end inline asm
	// begin inline asm
	{	
ld.global.ca.u64 %rd18521, [%rd18519];
	}
	// end inline asm
	// begin inline asm
	{	
ld.global.ca.u64 %rd18523, [%rd18521];
	}
	// end inline asm
	// begin inline asm
	{	
ld.global.ca.u64 %rd18525, [%rd18523];
	}
	// end inline asm
	// begin inline asm
	{	
ld.global.ca.u64 %rd18527, [%rd18525];
	}
	// end inline asm
	// begin inline asm
	{	
ld.global.ca.u64 %rd18529, [%rd18527];
	}
	// end inline asm
	// begin inline asm
	{	
ld.global.ca.u64 %rd18531, [%rd18529];
	}
	// end inline asm
	// begin inline asm
	{	
ld.global.ca.u64 %rd18533, [%rd18531];
	}
	// end inline asm
	// begin inline asm
	{	
ld.global.ca.u64 %rd18535, [%rd18533];
	}
	// end inline asm
	// begin inline asm
	{	
ld.global.ca.u64 %rd18537, [%rd18535];
	}
	// end inline asm
	// begin inline asm
	{	
ld.global.ca.u64 %rd18539, [%rd18537];
	}
	// end inline asm
	// begin inline asm
	{	
ld.global.ca.u64 %rd18541, [%rd18539];
	}
	// end inline asm
	// begin inline asm
	{	
ld.global.ca.u64 %rd18543, [%rd18541];
	}
	// end inline asm
	// begin inline asm
	{	
ld.global.ca.u64 %rd18545, [%rd18543];
	}
	// end inline asm
	// begin inline asm
	{	
ld.global.ca.u64 %rd18547, [%rd18545];
	}
	// end inline asm
	// begin inline asm
	{	
ld.global.ca.u64 %rd18549, [%rd18547];
	}
	// end inline asm
	// begin inline asm
	{	
ld.global.ca.u64 %rd18551, [%rd18549];
	}
	// end inline asm
	// begin inline asm
	{	
ld.global.ca.u64 %rd18553, [%rd18551];
	}
	// end inline asm
	// begin inline asm
	{	
ld.global.ca.u64 %rd18555, [%rd18553];
	}
	// end inline asm
	// begin inline asm
	{	
ld.global.ca.u64 %rd18557, [%rd18555];
	}
	// end inline asm
	// begin inline asm
	{	
ld.global.ca.u64 %rd18559, [%rd18557];
	}
	// end inline asm
	// begin inline asm
	{	
ld.global.ca.u64 %rd18561, [%rd18559];
	}
	// end inline asm
	// begin inline asm
	{	
ld.global.ca.u64 %rd18563, [%rd18561];
	}
	// end inline asm
	// begin inline asm
	{	
ld.global.ca.u64 %rd18565, [%rd18563];
	}
	// end inline asm
	// begin inline asm
	{	
ld.global.ca.u64 %rd18567, [%rd18565];
	}
	// end inline asm
	// begin inline asm
	{	
ld.global.ca.u64 %rd18569, [%rd18567];
	}
	// end inline asm
	// begin inline asm
	{	
ld.global.ca.u64 %rd18571, [%rd18569];
	}
	// end inline asm
	// begin inline asm
	{	
ld.global.ca.u64 %rd18573, [%rd18571];
	}
	// end inline asm
	// begin inline asm
	{	
ld.global.ca.u64 %rd18575, [%rd18573];
	}
	// end inline asm
	// begin inline asm
	{	
ld.global.ca.u64 %rd18577, [%rd18575];
	}
	// end inline asm
	// begin inline asm
	{	
ld.global.ca.u64 %rd18579, [%rd18577];
	}
	// end inline asm
	// begin inline asm
	{	
ld.global.ca.u64 %rd18581, [%rd18579];
	}
	// end inline asm
	// begin inline asm
	{	
ld.global.ca.u64 %rd18583, [%rd18581];
	}
	// end inline asm
	// begin inline asm
	{	
ld.global.ca.u64 %rd18585, [%rd18583];
	}
	// end inline asm
	// begin inline asm
	{	
ld.global.ca.u64 %rd18587, [%rd18585];
	}
	// end inline asm
	// begin inline asm
	{	
ld.global.ca.u64 %rd18589, [%rd18587];
	}
	// end inline asm
	// begin inline asm
	{	
ld.global.ca.u64 %rd18591, [%rd18589];
	}
	// end inline asm
	// begin inline asm
	{	
ld.global.ca.u64 %rd18593, [%rd18591];
	}
	// end inline asm
	// begin inline asm
	{	
ld.global.ca.u64 %rd18595, [%rd18593];
	}
	// end inline asm
	// begin inline asm
	{	
ld.global.ca.u64 %rd18597, [%rd18595];
	}
	// end inline asm
	// begin inline asm
	{	
ld.global.ca.u64 %rd18599, [%rd18597];
	}
	// end inline asm
	// begin inline asm
	{	
ld.global.ca.u64 %rd18601, [%rd18599];
	}
	// end inline asm
	// begin inline asm
	{	
ld.global.ca.u64 %rd18603, [%rd18601];
	}
	// end inline asm
	// begin inline asm
	{	
ld.global.ca.u64 %rd18605, [%rd18603];
	}
	// end inline asm
	// begin inline asm
	{	
ld.global.ca.u64 %rd18607, [%rd18605];
	}
	// end inline asm
	// begin inline asm
	{	
ld.global.ca.u64 %rd18609, [%rd18607];
	}
	// end inline asm
	// begin inline asm
	{	
ld.global.ca.u64 %rd18611, [%rd18609];
	}
	// end inline asm
	// begin inline asm
	{	
ld.global.ca.u64 %rd18613, [%rd18611];
	}
	// end inline asm
	// begin inline asm
	{	
ld.global.ca.u64 %rd18615, [%rd18613];
	}
	// end inline asm
	// begin inline asm
	{	
ld.global.ca.u64 %rd18617, [%rd18615];
	}
	// end inline asm
	// begin inline asm
	{	
ld.global.ca.u64 %rd18619, [%rd18617];
	}
	// end inline asm
	// begin inline asm
	{	
ld.global.ca.u64 %rd18621, [%rd18619];
	}
	// end inline asm
	// begin inline asm
	{	
ld.global.ca.u64 %rd18623, [%rd18621];
	}
	// end inline asm
	// begin inline asm
	{	
ld.global.ca.u64 %rd18625, [%rd18623];
	}
	// end inline asm
	// begin inline asm
	{	
ld.global.ca.u64 %rd18627, [%rd18625];
	}
	// end inline asm
	// begin inline asm
	{	
ld.global.ca.u64 %rd18629, [%rd18627];
	}
	// end inline asm
	// begin inline asm
	{	
ld.global.ca.u64 %rd18631, [%rd18629];
	}
	// end inline asm
	// begin inline asm
	{	
ld.global.ca.u64 %rd18633, [%rd18631];
	}
	// end inline asm
	// begin inline asm
	{	
ld.global.ca.u64 %rd18635, [%rd18633];
	}
	// end inline asm
	// begin inline asm
	{	
ld.global.ca.u64 %rd18637, [%rd18635];
	}
	// end inline asm
	// begin inline asm
	{	
ld.global.ca.u64 %rd18639, [%rd18637];
	}
	// end inline asm
	// begin inline asm
	{	
ld.global.ca.u64 %rd18641, [%rd18639];
	}
	// end inline asm
	// begin inline asm
	{	
ld.global.ca.u64 %rd18643, [%rd18641];
	}
	// end inline asm
	// begin inline asm
	{	
ld.global.ca.u64 %rd18645, [%rd18643];
	}
	// end inline asm
	// begin inline asm
	{	
ld.global.ca.u64 %rd18647, [%rd18645];
	}
	// end inline asm
	// begin inline asm
	{	
ld.global.ca.u64 %rd18649, [%rd18647];
	}
	// end inline asm
	// begin inline asm
	{	
ld.global.ca.u64 %rd18651, [%rd18649];
	}
	// end inline asm
	// begin inline asm
	{	
ld.global.ca.u64 %rd18653, [%rd18651];
	}
	// end inline asm
	// begin inline asm
	{	
ld.global.ca.u64 %rd18655, [%rd18653];
	}
	// end inline asm
	// begin inline asm
	{	
ld.global.ca.u64 %rd18657, [%rd18655];
	}
	// end inline asm
	// begin inline asm
	{	
ld.global.ca.u64 %rd18659, [%rd18657];
	}
	// end inline asm
	// begin inline asm
	{	
ld.global.ca.u64 %rd18661, [%rd18659];
	}
	// end inline asm
	// begin inline asm
	{	
ld.global.ca.u64 %rd18663, [%rd18661];
	}
	// end inline asm
	// begin inline asm
	{	
ld.global.ca.u64 %rd18665, [%rd18663];
	}
	// end inline asm
	// begin inline asm
	{	
ld.global.ca.u64 %rd18667, [%rd18665];
	}
	// end inline asm
	// begin inline asm
	{	
ld.global.ca.u64 %rd18669, [%rd18667];
	}
	// end inline asm
	// begin inline asm
	{	
ld.global.ca.u64 %rd18671, [%rd18669];
	}
	// end inline asm
	// begin inline asm
	{	
ld.global.ca.u64 %rd18673, [%rd18671];
	}
	// end inline asm
	// begin inline asm
	{	
ld.global.ca.u64 %rd18675, [%rd18673];
	}
	// end inline asm
	// begin inline asm
	{	
ld.global.ca.u64 %rd18677, [%rd18675];
	}
	// end inline asm
	// begin inline asm
	{	
ld.global.ca.u64 %rd18679, [%rd18677];
	}
	// end inline asm
	// begin inline asm
	{	
ld.global.ca.u64 %rd18681, [%rd18679];
	}
	// end inline asm
	// begin inline asm
	{	
ld.global.ca.u64 %rd18683, [%rd18681];
	}
	// end inline asm
	// begin inline asm
	{	
ld.global.ca.u64 %rd18685, [%rd18683];
	}
	// end inline asm
	// begin inline asm
	{	
ld.global.ca.u64 %rd18687, [%rd18685];
	}
	// end inline asm
	// begin inline asm
	{	
ld.global.ca.u64 %rd18689, [%rd18687];
	}
	// end inline asm
	// begin inline asm
	{	
ld.global.ca.u64 %rd18691, [%rd18689];
	}
	// end inline asm
	// begin inline asm
	{	
ld.global.ca.u64 %rd18693, [%rd18691];
	}
	// end inline asm
	// begin inline asm
	{	
ld.global.ca.u64 %rd18695, [%rd18693];
	}
	// end inline asm
	// begin inline asm
	{	
ld.global.ca.u64 %rd18697, [%rd18695];
	}
	// end inline asm
	// begin inline asm
	{	
ld.global.ca.u64 %rd18699, [%rd18697];
	}
	// end inline asm
	// begin inline asm
	{	
ld.global.ca.u64 %rd18701, [%rd18699];
	}
	// end inline asm
	// begin inline asm
	{	
ld.global.ca.u64 %rd18703, [%rd18701];
	}
	// end inline asm
	// begin inline asm
	{	
ld.global.ca.u64 %rd18705, [%rd18703];
	}
	// end inline asm
	// begin inline asm
	{	
ld.global.ca.u64 %rd18707, [%rd18705];
	}
	// end inline asm
	// begin inline asm
	{	
ld.global.ca.u64 %rd18709, [%rd18707];
	}
	// end inline asm
	// begin inline asm
	{	
ld.global.ca.u64 %rd18711, [%rd18709];
	}
	// end inline asm
	// begin inline asm
	{	
ld.global.ca.u64 %rd18713, [%rd18711];
	}
	// end inline asm
	// begin inline asm
	{	
ld.global.ca.u64 %rd18715, [%rd18713];
	}
	// end inline asm
	// begin inline asm
	{	
ld.global.ca.u64 %rd18717, [%rd18715];
	}
	// end inline asm
	// begin inline asm
	{	
ld.global.ca.u64 %rd18719, [%rd18717];
	}
	// end inline asm
	// begin inline asm
	{	
ld.global.ca.u64 %rd18721, [%rd18719];
	}
	// end inline asm
	// begin inline asm
	{	
ld.global.ca.u64 %rd18723, [%rd18721];
	}
	// end inline asm
	// begin inline asm
	{	
ld.global.ca.u64 %rd18725, [%rd18723];
	}
	// end inline asm
	// begin inline asm
	{	
ld.global.ca.u64 %rd18727, [%rd18725];
	}
	// end inline asm
	// begin inline asm
	{	
ld.global.ca.u64 %rd18729, [%rd18727];
	}
	// end inline asm
	// begin inline asm
	{	
ld.global.ca.u64 %rd18731, [%rd18729];
	}
	// end inline asm
	// begin inline asm
	{	
ld.global.ca.u64 %rd18733, [%rd18731];
	}
	// end inline asm
	// begin inline asm
	{	
ld.global.ca.u64 %rd18735, [%rd18733];
	}
	// end inline asm
	// begin inline asm
	{	
ld.global.ca.u64 %rd18737, [%rd18735];
	}
	// end inline asm
	// begin inline asm
	{	
ld.global.ca.u64 %rd18739, [%rd18737];
	}
	// end inline asm
	// begin inline asm
	{	
ld.global.ca.u64 %rd18741, [%rd18739];
	}
	// end inline asm
	// begin inline asm
	{	
ld.global.ca.u64 %rd18743, [%rd18741];
	}
	// end inline asm
	// begin inline asm
	{	
ld.global.ca.u64 %rd18745, [%rd18743];
	}
	// end inline asm
	// begin inline asm
	{	
ld.global.ca.u64 %rd18747, [%rd18745];
	}
	// end inline asm
	// begin inline asm
	{	
ld.global.ca.u64 %rd18749, [%rd18747];
	}
	// end inline asm
	// begin inline asm
	{	
ld.global.ca.u64 %rd18751, [%rd18749];
	}
	// end inline asm
	// begin inline asm
	{	
ld.global.ca.u64 %rd18753, [%rd18751];
	}
	// end inline asm
	// begin inline asm
	{	
ld.global.ca.u64 %rd18755, [%rd18753];
	}
	// end inline asm
	// begin inline asm
	{	
ld.global.ca.u64 %rd18757, [%rd18755];
	}
	// end inline asm
	// begin inline asm
	{	
ld.global.ca.u64 %rd18759, [%rd18757];
	}
	// end inline asm
	// begin inline asm
	{	
ld.global.ca.u64 %rd18761, [%rd18759];
	}
	// end inline asm
	// begin inline asm
	{	
ld.global.ca.u64 %rd18763, [%rd18761];
	}
	// end inline asm
	// begin inline asm
	{	
ld.global.ca.u64 %rd18765, [%rd18763];
	}
	// end inline asm
	// begin inline asm
	{	
ld.global.ca.u64 %rd18767, [%rd18765];
	}
	// end inline asm
	// begin inline asm
	{	
ld.global.ca.u64 %rd18769, [%rd18767];
	}
	// end inline asm
	// begin inline asm
	{	
ld.global.ca.u64 %rd18771, [%rd18769];
	}
	// end inline asm
	// begin inline asm
	{	
ld.global.ca.u64 %rd18773, [%rd18771];
	}
	// end inline asm
	// begin inline asm
	{	
ld.global.ca.u64 %rd18775, [%rd18773];
	}
	// end inline asm
	// begin inline asm
	{	
ld.global.ca.u64 %rd18777, [%rd18775];
	}
	// end inline asm
	// begin inline asm
	{	
ld.global.ca.u64 %rd18779, [%rd18777];
	}
	// end inline asm
	// begin inline asm
	{	
ld.global.ca.u64 %rd18781, [%rd18779];
	}
	// end inline asm
	// begin inline asm
	{	
ld.global.ca.u64 %rd18783, [%rd18781];
	}
	// end inline asm
	// begin inline asm
	{	
ld.global.ca.u64 %rd18785, [%rd18783];
	}
	// end inline asm
	// begin inline asm
	{	
ld.global.ca.u64 %rd18787, [%rd18785];
	}
	// end inline asm
	// begin inline asm
	{	
ld.global.ca.u64 %rd18789, [%rd18787];
	}
	// end inline asm
	// begin inline asm
	{	
ld.global.ca.u64 %rd18791, [%rd18789];
	}
	// end inline asm
	// begin inline asm
	{	
ld.global.ca.u64 %rd18793, [%rd18791];
	}
	// end inline asm
	// begin inline asm
	{	
ld.global.ca.u64 %rd18795, [%rd18793];
	}
	// end inline asm
	// begin inline asm
	{	
ld.global.ca.u64 %rd18797, [%rd18795];
	}
	// end inline asm
	// begin inline asm
	{	
ld.global.ca.u64 %rd18799, [%rd18797];
	}
	// end inline asm
	// begin inline asm
	{	
ld.global.ca.u64 %rd18801, [%rd18799];
	}
	// end inline asm
	// begin inline asm
	{	
ld.global.ca.u64 %rd18803, [%rd18801];
	}
	// end inline asm
	// begin inline asm
	{	
ld.global.ca.u64 %rd18805, [%rd18803];
	}
	// end inline asm
	// begin inline asm
	{	
ld.global.ca.u64 %rd18807, [%rd18805];
	}
	// end inline asm
	// begin inline asm
	{	
ld.global.ca.u64 %rd18809, [%rd18807];
	}
	// end inline asm
	// begin inline asm
	{	
ld.global.ca.u64 %rd18811, [%rd18809];
	}
	// end inline asm
	// begin inline asm
	{	
ld.global.ca.u64 %rd18813, [%rd18811];
	}
	// end inline asm
	// begin inline asm
	{	
ld.global.ca.u64 %rd18815, [%rd18813];
	}
	// end inline asm
	// begin inline asm
	{	
ld.global.ca.u64 %rd18817, [%rd18815];
	}
	// end inline asm
	// begin inline asm
	{	
ld.global.ca.u64 %rd18819, [%rd18817];
	}
	// end inline asm
	// begin inline asm
	{	
ld.global.ca.u64 %rd18821, [%rd18819];
	}
	// end inline asm
	// begin inline asm
	{	
ld.global.ca.u64 %rd18823, [%rd18821];
	}
	// end inline asm
	// begin inline asm
	{	
ld.global.ca.u64 %rd18825, [%rd18823];
	}
	// end inline asm
	// begin inline asm
	{	
ld.global.ca.u64 %rd18827, [%rd18825];
	}
	// end inline asm
	// begin inline asm
	{	
ld.global.ca.u64 %rd18829, [%rd18827];
	}
	// end inline asm
	// begin inline asm
	{	
ld.global.ca.u64 %rd18831, [%rd18829];
	}
	// end inline asm
	// begin inline asm
	{	
ld.global.ca.u64 %rd18833, [%rd18831];
	}
	// end inline asm
	// begin inline asm
	{	
ld.global.ca.u64 %rd18835, [%rd18833];
	}
	// end inline asm
	// begin inline asm
	{	
ld.global.ca.u64 %rd18837, [%rd18835];
	}
	// end inline asm
	// begin inline asm
	{	
ld.global.ca.u64 %rd18839, [%rd18837];
	}
	// end inline asm
	// begin inline asm
	{	
ld.global.ca.u64 %rd18841, [%rd18839];
	}
	// end inline asm
	// begin inline asm
	{	
ld.global.ca.u64 %rd18843, [%rd18841];
	}
	// end inline asm
	// begin inline asm
	{	
ld.global.ca.u64 %rd18845, [%rd18843];
	}
	// end inline asm
	// begin inline asm
	{	
ld.global.ca.u64 %rd18847, [%rd18845];
	}
	// end inline asm
	// begin inline asm
	{	
ld.global.ca.u64 %rd18849, [%rd18847];
	}
	// end inline asm
	// begin inline asm
	{	
ld.global.ca.u64 %rd18851, [%rd18849];
	}
	// end inline asm
	// begin inline asm
	{	
ld.global.ca.u64 %rd18853, [%rd18851];
	}
	// end inline asm
	// begin inline asm
	{	
ld.global.ca.u64 %rd18855, [%rd18853];
	}
	// end inline asm
	// begin inline asm
	{	
ld.global.ca.u64 %rd18857, [%rd18855];
	}
	// end inline asm
	// begin inline asm
	{	
ld.global.ca.u64 %rd18859, [%rd18857];
	}
	// end inline asm
	// begin inline asm
	{	
ld.global.ca.u64 %rd18861, [%rd18859];
	}
	// end inline asm
	// begin inline asm
	{	
ld.global.ca.u64 %rd18863, [%rd18861];
	}
	// end inline asm
	// begin inline asm
	{	
ld.global.ca.u64 %rd18865, [%rd18863];
	}
	// end inline asm
	// begin inline asm
	{	
ld.global.ca.u64 %rd18867, [%rd18865];
	}
	// end inline asm
	// begin inline asm
	{	
ld.global.ca.u64 %rd18869, [%rd18867];
	}
	// end inline asm
	// begin inline asm
	{	
ld.global.ca.u64 %rd18871, [%rd18869];
	}
	// end inline asm
	// begin inline asm
	{	
ld.global.ca.u64 %rd18873, [%rd18871];
	}
	// end inline asm
	// begin inline asm
	{	
ld.global.ca.u64 %rd18875, [%rd18873];
	}
	// end inline asm
	// begin inline asm
	{	
ld.global.ca.u64 %rd18877, [%rd18875];
	}
	// end inline asm
	// begin inline asm
	{	
ld.global.ca.u64 %rd18879, [%rd18877];
	}
	// end inline asm
	// begin inline asm
	{	
ld.global.ca.u64 %rd18881, [%rd18879];
	}
	// end inline asm
	// begin inline asm
	{	
ld.global.ca.u64 %rd18883, [%rd18881];
	}
	// end inline asm
	// begin inline asm
	{	
ld.global.ca.u64 %rd18885, [%rd18883];
	}
	// end inline asm
	// begin inline asm
	{	
ld.global.ca.u64 %rd18887, [%rd18885];
	}
	// end inline asm
	// begin inline asm
	{	
ld.global.ca.u64 %rd18889, [%rd18887];
	}
	// end inline asm
	// begin inline asm
	{	
ld.global.ca.u64 %rd18891, [%rd18889];
	}
	// end inline asm
	// begin inline asm
	{	
ld.global.ca.u64 %rd18893, [%rd18891];
	}
	// end inline asm
	// begin inline asm
	{	
ld.global.ca.u64 %rd18895, [%rd18893];
	}
	// end inline asm
	// begin inline asm
	{	
ld.global.ca.u64 %rd18897, [%rd18895];
	}
	// end inline asm
	// begin inline asm
	{	
ld.global.ca.u64 %rd18899, [%rd18897];
	}
	// end inline asm
	// begin inline asm
	{	
ld.global.ca.u64 %rd18901, [%rd18899];
	}
	// end inline asm
	// begin inline asm
	{	
ld.global.ca.u64 %rd18903, [%rd18901];
	}
	// end inline asm
	// begin inline asm
	{	
ld.global.ca.u64 %rd18905, [%rd18903];
	}
	// end inline asm
	// begin inline asm
	{	
ld.global.ca.u64 %rd18907, [%rd18905];
	}
	// end inline asm
	// begin inline asm
	{	
ld.global.ca.u64 %rd18909, [%rd18907];
	}
	// end inline asm
	// begin inline asm
	{	
ld.global.ca.u64 %rd18911, [%rd18909];
	}
	// end inline asm
	// begin inline asm
	{	
ld.global.ca.u64 %rd18913, [%rd18911];
	}
	// end inline asm
	// begin inline asm
	{	
ld.global.ca.u64 %rd18915, [%rd18913];
	}
	// end inline asm
	// begin inline asm
	{	
ld.global.ca.u64 %rd18917, [%rd18915];
	}
	// end inline asm
	// begin inline asm
	{	
ld.global.ca.u64 %rd18919, [%rd18917];
	}
	// end inline asm
	// begin inline asm
	{	
ld.global.ca.u64 %rd18921, [%rd18919];
	}
	// end inline asm
	// begin inline asm
	{	
ld.global.ca.u64 %rd18923, [%rd18921];
	}
	// end inline asm
	// begin inline asm
	{	
ld.global.ca.u64 %rd18925, [%rd18923];
	}
	// end inline asm
	// begin inline asm
	{	
ld.global.ca.u64 %rd18927, [%rd18925];
	}
	// end inline asm
	// begin inline asm
	{	
ld.global.ca.u64 %rd18929, [%rd18927];
	}
	// end inline asm
	// begin inline asm
	{	
ld.global.ca.u64 %rd18931, [%rd18929];
	}
	// end inline asm
	// begin inline asm
	{	
ld.global.ca.u64 %rd18933, [%rd18931];
	}
	// end inline asm
	// begin inline asm
	{	
ld.global.ca.u64 %rd18935, [%rd18933];
	}
	// end inline asm
	// begin inline asm
	{	
ld.global.ca.u64 %rd18937, [%rd18935];
	}
	// end inline asm
	// begin inline asm
	{	
ld.global.ca.u64 %rd18939, [%rd18937];
	}
	// end inline asm
	// begin inline asm
	{	
ld.global.ca.u64 %rd18941, [%rd18939];
	}
	// end inline asm
	// begin inline asm
	{	
ld.global.ca.u64 %rd18943, [%rd18941];
	}
	// end inline asm
	// begin inline asm
	{	
ld.global.ca.u64 %rd18945, [%rd18943];
	}
	// end inline asm
	// begin inline asm
	{	
ld.global.ca.u64 %rd18947, [%rd18945];
	}
	// end inline asm
	// begin inline asm
	{	
ld.global.ca.u64 %rd18949, [%rd18947];
	}
	// end inline asm
	// begin inline asm
	{	
ld.global.ca.u64 %rd18951, [%rd18949];
	}
	// end inline asm
	// begin inline asm
	{	
ld.global.ca.u64 %rd18953, [%rd18951];
	}
	// end inline asm
	// begin inline asm
	{	
ld.global.ca.u64 %rd18955, [%rd18953];
	}
	// end inline asm
	// begin inline asm
	{	
ld.global.ca.u64 %rd18957, [%rd18955];
	}
	// end inline asm
	// begin inline asm
	{	
ld.global.ca.u64 %rd18959, [%rd18957];
	}
	// end inline asm
	// begin inline asm
	{	
ld.global.ca.u64 %rd18961, [%rd18959];
	}
	// end inline asm
	// begin inline asm
	{	
ld.global.ca.u64 %rd18963, [%rd18961];
	}
	// end inline asm
	// begin inline asm
	{	
ld.global.ca.u64 %rd18965, [%rd18963];
	}
	// end inline asm
	// begin inline asm
	{	
ld.global.ca.u64 %rd18967, [%rd18965];
	}
	// end inline asm
	// begin inline asm
	{	
ld.global.ca.u64 %rd18969, [%rd18967];
	}
	// end inline asm
	// begin inline asm
	{	
ld.global.ca.u64 %rd18971, [%rd18969];
	}
	// end inline asm
	// begin inline asm
	{	
ld.global.ca.u64 %rd18973, [%rd18971];
	}
	// end inline asm
	// begin inline asm
	{	
ld.global.ca.u64 %rd18975, [%rd18973];
	}
	// end inline asm
	// begin inline asm
	{	
ld.global.ca.u64 %rd18977, [%rd18975];
	}
	// end inline asm
	// begin inline asm
	{	
ld.global.ca.u64 %rd18979, [%rd18977];
	}
	// end inline asm
	// begin inline asm
	{	
ld.global.ca.u64 %rd18981, [%rd18979];
	}
	// end inline asm
	// begin inline asm
	{	
ld.global.ca.u64 %rd18983, [%rd18981];
	}
	// end inline asm
	// begin inline asm
	{	
ld.global.ca.u64 %rd18985, [%rd18983];
	}
	// end inline asm
	// begin inline asm
	{	
ld.global.ca.u64 %rd18987, [%rd18985];
	}
	// end inline asm
	// begin inline asm
	{	
ld.global.ca.u64 %rd18989, [%rd18987];
	}
	// end inline asm
	// begin inline asm
	{	
ld.global.ca.u64 %rd18991, [%rd18989];
	}
	// end inline asm
	// begin inline asm
	{	
ld.global.ca.u64 %rd18993, [%rd18991];
	}
	// end inline asm
	// begin inline asm
	{	
ld.global.ca.u64 %rd18995, [%rd18993];
	}
	// end inline asm
	// begin inline asm
	{	
ld.global.ca.u64 %rd18997, [%rd18995];
	}
	// end inline asm
	// begin inline asm
	{	
ld.global.ca.u64 %rd18999, [%rd18997];
	}
	// end inline asm
	// begin inline asm
	{	
ld.global.ca.u64 %rd19001, [%rd18999];
	}
	// end inline asm
	// begin inline asm
	{	
ld.global.ca.u64 %rd19003, [%rd19001];
	}
	// end inline asm
	// begin inline asm
	{	
ld.global.ca.u64 %rd19005, [%rd19003];
	}
	// end inline asm
	// begin inline asm
	{	
ld.global.ca.u64 %rd19007, [%rd19005];
	}
	// end inline asm
	// begin inline asm
	{	
ld.global.ca.u64 %rd19009, [%rd19007];
	}
	// end inline asm
	// begin inline asm
	{	
ld.global.ca.u64 %rd19011, [%rd19009];
	}
	// end inline asm
	// begin inline asm
	{	
ld.global.ca.u64 %rd19013, [%rd19011];
	}
	// end inline asm
	// begin inline asm
	{	
ld.global.ca.u64 %rd19015, [%rd19013];
	}
	// end inline asm
	// begin inline asm
	{	
ld.global.ca.u64 %rd19017, [%rd19015];
	}
	// end inline asm
	// begin inline asm
	{	
ld.global.ca.u64 %rd19019, [%rd19017];
	}
	// end inline asm
	// begin inline asm
	{	
ld.global.ca.u64 %rd19021, [%rd19019];
	}
	// end inline asm
	// begin inline asm
	{	
ld.global.ca.u64 %rd19023, [%rd19021];
	}
	// end inline asm
	// begin inline asm
	{	
ld.global.ca.u64 %rd19025, [%rd19023];
	}
	// end inline asm
	// begin inline asm
	{	
ld.global.ca.u64 %rd19027, [%rd19025];
	}
	// end inline asm
	// begin inline asm
	{	
ld.global.ca.u64 %rd19029, [%rd19027];
	}
	// end inline asm
	// begin inline asm
	{	
ld.global.ca.u64 %rd19031, [%rd19029];
	}
	// end inline asm
	// begin inline asm
	{	
ld.global.ca.u64 %rd19033, [%rd19031];
	}
	// end inline asm
	// begin inline asm
	{	
ld.global.ca.u64 %rd19035, [%rd19033];
	}
	// end inline asm
	// begin inline asm
	{	
ld.global.ca.u64 %rd19037, [%rd19035];
	}
	// end inline asm
	// begin inline asm
	{	
ld.global.ca.u64 %rd19039, [%rd19037];
	}
	// end inline asm
	// begin inline asm
	{	
ld.global.ca.u64 %rd19041, [%rd19039];
	}
	// end inline asm
	// begin inline asm
	{	
ld.global.ca.u64 %rd19043, [%rd19041];
	}
	// end inline asm
	// begin inline asm
	{	
ld.global.ca.u64 %rd19045, [%rd19043];
	}
	// end inline asm
	// begin inline asm
	{	
ld.global.ca.u64 %rd19047, [%rd19045];
	}
	// end inline asm
	// begin inline asm
	{	
ld.global.ca.u64 %rd19049, [%rd19047];
	}
	// end inline asm
	// begin inline asm
	{	
ld.global.ca.u64 %rd19051, [%rd19049];
	}
	// end inline asm
	// begin inline asm
	{	
ld.global.ca.u64 %rd19053, [%rd19051];
	}
	// end inline asm
	// begin inline asm
	{	
ld.global.ca.u64 %rd19055, [%rd19053];
	}
	// end inline asm
	// begin inline asm
	{	
ld.global.ca.u64 %rd19057, [%rd19055];
	}
	// end inline asm
	// begin inline asm
	{	
ld.global.ca.u64 %rd19059, [%rd19057];
	}
	// end inline asm
	// begin inline asm
	{	
ld.global.ca.u64 %rd19061, [%rd19059];
	}
	// end inline asm
	// begin inline asm
	{	
ld.global.ca.u64 %rd19063, [%rd19061];
	}
	// end inline asm
	// begin inline asm
	{	
ld.global.ca.u64 %rd19065, [%rd19063];
	}
	// end inline asm
	// begin inline asm
	{	
ld.global.ca.u64 %rd19067, [%rd19065];
	}
	// end inline asm
	// begin inline asm
	{	
ld.global.ca.u64 %rd19069, [%rd19067];
	}
	// end inline asm
	// begin inline asm
	{	
ld.global.ca.u64 %rd19071, [%rd19069];
	}
	// end inline asm
	// begin inline asm
	{	
ld.global.ca.u64 %rd19073, [%rd19071];
	}
	// end inline asm
	// begin inline asm
	{	
ld.global.ca.u64 %rd19075, [%rd19073];
	}
	// end inline asm
	// begin inline asm
	{	
ld.global.ca.u64 %rd19077, [%rd19075];
	}
	// end inline asm
	// begin inline asm
	{	
ld.global.ca.u64 %rd19079, [%rd19077];
	}
	// end inline asm
	// begin inline asm
	{	
ld.global.ca.u64 %rd19081, [%rd19079];
	}
	// end inline asm
	// begin inline asm
	{	
ld.global.ca.u64 %rd19083, [%rd19081];
	}
	// end inline asm
	// begin inline asm
	{	
ld.global.ca.u64 %rd19085, [%rd19083];
	}
	// end inline asm
	// begin inline asm
	{	
ld.global.ca.u64 %rd19087, [%rd19085];
	}
	// end inline asm
	// begin inline asm
	{	
ld.global.ca.u64 %rd19089, [%rd19087];
	}
	// end inline asm
	// begin inline asm
	{	
ld.global.ca.u64 %rd19091, [%rd19089];
	}
	// end inline asm
	// begin inline asm
	{	
ld.global.ca.u64 %rd19093, [%rd19091];
	}
	// end inline asm
	// begin inline asm
	{	
ld.global.ca.u64 %rd19095, [%rd19093];
	}
	// end inline asm
	// begin inline asm
	{	
ld.global.ca.u64 %rd19097, [%rd19095];
	}
	// end inline asm
	// begin inline asm
	{	
ld.global.ca.u64 %rd19099, [%rd19097];
	}
	// end inline asm
	// begin inline asm
	{	
ld.global.ca.u64 %rd19101, [%rd19099];
	}
	// end inline asm
	// begin inline asm
	{	
ld.global.ca.u64 %rd19103, [%rd19101];
	}
	// end inline asm
	// begin inline asm
	{	
ld.global.ca.u64 %rd19105, [%rd19103];
	}
	// end inline asm
	// begin inline asm
	{	
ld.global.ca.u64 %rd19107, [%rd19105];
	}
	// end inline asm
	// begin inline asm
	{	
ld.global.ca.u64 %rd19109, [%rd19107];
	}
	// end inline asm
	// begin inline asm
	{	
ld.global.ca.u64 %rd19111, [%rd19109];
	}
	// end inline asm
	// begin inline asm
	{	
ld.global.ca.u64 %rd19113, [%rd19111];
	}
	// end inline asm
	// begin inline asm
	{	
ld.global.ca.u64 %rd19115, [%rd19113];
	}
	// end inline asm
	// begin inline asm
	{	
ld.global.ca.u64 %rd19117, [%rd19115];
	}
	// end inline asm
	// begin inline asm
	{	
ld.global.ca.u64 %rd19119, [%rd19117];
	}
	// end inline asm
	// begin inline asm
	{	
ld.global.ca.u64 %rd19121, [%rd19119];
	}
	// end inline asm
	// begin inline asm
	{	
ld.global.ca.u64 %rd19123, [%rd19121];
	}
	// end inline asm
	// begin inline asm
	{	
ld.global.ca.u64 %rd19125, [%rd19123];
	}
	// end inline asm
	// begin inline asm
	{	
ld.global.ca.u64 %rd19127, [%rd19125];
	}
	// end inline asm
	// begin inline asm
	{	
ld.global.ca.u64 %rd19129, [%rd19127];
	}
	// end inline asm
	// begin inline asm
	{	
ld.global.ca.u64 %rd19131, [%rd19129];
	}
	// end inline asm
	// begin inline asm
	{	
ld.global.ca.u64 %rd19133, [%rd19131];
	}
	// end inline asm
	// begin inline asm
	{	
ld.global.ca.u64 %rd19135, [%rd19133];
	}
	// end inline asm
	// begin inline asm
	{	
ld.global.ca.u64 %rd19137, [%rd19135];
	}
	// end inline asm
	// begin inline asm
	{	
ld.global.ca.u64 %rd19139, [%rd19137];
	}
	// end inline asm
	// begin inline asm
	{	
ld.global.ca.u64 %rd19141, [%rd19139];
	}
	// end inline asm
	// begin inline asm
	{	
ld.global.ca.u64 %rd19143, [%rd19141];
	}
	// end inline asm
	// begin inline asm
	{	
ld.global.ca.u64 %rd19145, [%rd19143];
	}
	// end inline asm
	// begin inline asm
	{	
ld.global.ca.u64 %rd19147, [%rd19145];
	}
	// end inline asm
	// begin inline asm
	{	
ld.global.ca.u64 %rd19149, [%rd19147];
	}
	// end inline asm
	// begin inline asm
	{	
ld.global.ca.u64 %rd19151, [%rd19149];
	}
	// end inline asm
	// begin inline asm
	{	
ld.global.ca.u64 %rd19153, [%rd19151];
	}
	// end inline asm
	// begin inline asm
	{	
ld.global.ca.u64 %rd19155, [%rd19153];
	}
	// end inline asm
	// begin inline asm
	{	
ld.global.ca.u64 %rd19157, [%rd19155];
	}
	// end inline asm
	// begin inline asm
	{	
ld.global.ca.u64 %rd19159, [%rd19157];
	}
	// end inline asm
	// begin inline asm
	{	
ld.global.ca.u64 %rd19161, [%rd19159];
	}
	// end inline asm
	// begin inline asm
	{	
ld.global.ca.u64 %rd19163, [%rd19161];
	}
	// end inline asm
	// begin inline asm
	{	
ld.global.ca.u64 %rd19165, [%rd19163];
	}
	// end inline asm
	// begin inline asm
	{	
ld.global.ca.u64 %rd19167, [%rd19165];
	}
	// end inline asm
	// begin inline asm
	{	
ld.global.ca.u64 %rd19169, [%rd19167];
	}
	// end inline asm
	// begin inline asm
	{	
ld.global.ca.u64 %rd19171, [%rd19169];
	}
	// end inline asm
	// begin inline asm
	{	
ld.global.ca.u64 %rd19173, [%rd19171];
	}
	// end inline asm
	// begin inline asm
	{	
ld.global.ca.u64 %rd19175, [%rd19173];
	}
	// end inline asm
	// begin inline asm
	{	
ld.global.ca.u64 %rd19177, [%rd19175];
	}
	// end inline asm
	// begin inline asm
	{	
ld.global.ca.u64 %rd19179, [%rd19177];
	}
	// end inline asm
	// begin inline asm
	{	
ld.global.ca.u64 %rd19181, [%rd19179];
	}
	// end inline asm
	// begin inline asm
	{	
ld.global.ca.u64 %rd19183, [%rd19181];
	}
	// end inline asm
	// begin inline asm
	{	
ld.global.ca.u64 %rd19185, [%rd19183];
	}
	// end inline asm
	// begin inline asm
	{	
ld.global.ca.u64 %rd19187, [%rd19185];
	}
	// end inline asm
	// begin inline asm
	{	
ld.global.ca.u64 %rd19189, [%rd19187];
	}
	// end inline asm
	// begin inline asm
	{	
ld.global.ca.u64 %rd19191, [%rd19189];
	}
	// end inline asm
	// begin inline asm
	{	
ld.global.ca.u64 %rd19193, [%rd19191];
	}
	// end inline asm
	// begin inline asm
	{	
ld.global.ca.u64 %rd19195, [%rd19193];
	}
	// end inline asm
	// begin inline asm
	{	
ld.global.ca.u64 %rd19197, [%rd19195];
	}
	// end inline asm
	// begin inline asm
	{	
ld.global.ca.u64 %rd19199, [%rd19197];
	}
	// end inline asm
	// begin inline asm
	{	
ld.global.ca.u64 %rd19201, [%rd19199];
	}
	// end inline asm
	// begin inline asm
	{	
ld.global.ca.u64 %rd19203, [%rd19201];
	}
	// end inline asm
	// begin inline asm
	{	
ld.global.ca.u64 %rd19205, [%rd19203];
	}
	// end inline asm
	// begin inline asm
	{	
ld.global.ca.u64 %rd19207, [%rd19205];
	}
	// end inline asm
	// begin inline asm
	{	
ld.global.ca.u64 %rd19209, [%rd19207];
	}
	// end inline asm
	// begin inline asm
	{	
ld.global.ca.u64 %rd19211, [%rd19209];
	}
	// end inline asm
	// begin inline asm
	{	
ld.global.ca.u64 %rd19213, [%rd19211];
	}
	// end inline asm
	// begin inline asm
	{	
ld.global.ca.u64 %rd19215, [%rd19213];
	}
	// end inline asm
	// begin inline asm
	{	
ld.global.ca.u64 %rd19217, [%rd19215];
	}
	// end inline asm
	// begin inline asm
	{	
ld.global.ca.u64 %rd19219, [%rd19217];
	}
	// end inline asm
	// begin inline asm
	{	
ld.global.ca.u64 %rd19221, [%rd19219];
	}
	// end inline asm
	// begin inline asm
	{	
ld.global.ca.u64 %rd19223, [%rd19221];
	}
	// end inline asm
	// begin inline asm
	{	
ld.global.ca.u64 %rd19225, [%rd19223];
	}
	// end inline asm
	// begin inline asm
	{	
ld.global.ca.u64 %rd19227, [%rd19225];
	}
	// end inline asm
	// begin inline asm
	{	
ld.global.ca.u64 %rd19229, [%rd19227];
	}
	// end inline asm
	// begin inline asm
	{	
ld.global.ca.u64 %rd19231, [%rd19229];
	}
	// end inline asm
	// begin inline asm
	{	
ld.global.ca.u64 %rd19233, [%rd19231];
	}
	// end inline asm
	// begin inline asm
	{	
ld.global.ca.u64 %rd19235, [%rd19233];
	}
	// end inline asm
	// begin inline asm
	{	
ld.global.ca.u64 %rd19237, [%rd19235];
	}
	// end inline asm
	// begin inline asm
	{	
ld.global.ca.u64 %rd19239, [%rd19237];
	}
	// end inline asm
	// begin inline asm
	{	
ld.global.ca.u64 %rd19241, [%rd19239];
	}
	// end inline asm
	// begin inline asm
	{	
ld.global.ca.u64 %rd19243, [%rd19241];
	}
	// end inline asm
	// begin inline asm
	{	
ld.global.ca.u64 %rd19245, [%rd19243];
	}
	// end inline asm
	// begin inline asm
	{	
ld.global.ca.u64 %rd19247, [%rd19245];
	}
	// end inline asm
	// begin inline asm
	{	
ld.global.ca.u64 %rd19249, [%rd19247];
	}
	// end inline asm
	// begin inline asm
	{	
ld.global.ca.u64 %rd19251, [%rd19249];
	}
	// end inline asm
	// begin inline asm
	{	
ld.global.ca.u64 %rd19253, [%rd19251];
	}
	// end inline asm
	// begin inline asm
	{	
ld.global.ca.u64 %rd19255, [%rd19253];
	}
	// end inline asm
	// begin inline asm
	{	
ld.global.ca.u64 %rd19257, [%rd19255];
	}
	// end inline asm
	// begin inline asm
	{	
ld.global.ca.u64 %rd19259, [%rd19257];
	}
	// end inline asm
	// begin inline asm
	{	
ld.global.ca.u64 %rd19261, [%rd19259];
	}
	// end inline asm
	// begin inline asm
	{	
ld.global.ca.u64 %rd19263, [%rd19261];
	}
	// end inline asm
	// begin inline asm
	{	
ld.global.ca.u64 %rd19265, [%rd19263];
	}
	// end inline asm
	// begin inline asm
	{	
ld.global.ca.u64 %rd19267, [%rd19265];
	}
	// end inline asm
	// begin inline asm
	{	
ld.global.ca.u64 %rd19269, [%rd19267];
	}
	// end inline asm
	// begin inline asm
	{	
ld.global.ca.u64 %rd19271, [%rd19269];
	}
	// end inline asm
	// begin inline asm
	{	
ld.global.ca.u64 %rd19273, [%rd19271];
	}
	// end inline asm
	// begin inline asm
	{	
ld.global.ca.u64 %rd19275, [%rd19273];
	}
	// end inline asm
	// begin inline asm
	{	
ld.global.ca.u64 %rd19277, [%rd19275];
	}
	// end inline asm
	// begin inline asm
	{	
ld.global.ca.u64 %rd19279, [%rd19277];
	}
	// end inline asm
	// begin inline asm
	{	
ld.global.ca.u64 %rd19281, [%rd19279];
	}
	// end inline asm
	// begin inline asm
	{	
ld.global.ca.u64 %rd19283, [%rd19281];
	}
	// end inline asm
	// begin inline asm
	{	
ld.global.ca.u64 %rd19285, [%rd19283];
	}
	// end inline asm
	// begin inline asm
	{	
ld.global.ca.u64 %rd19287, [%rd19285];
	}
	// end inline asm
	// begin inline asm
	{	
ld.global.ca.u64 %rd19289, [%rd19287];
	}
	// end inline asm
	// begin inline asm
	{	
ld.global.ca.u64 %rd19291, [%rd19289];
	}
	// end inline asm
	// begin inline asm
	{	
ld.global.ca.u64 %rd19293, [%rd19291];
	}
	// end inline asm
	// begin inline asm
	{	
ld.global.ca.u64 %rd19295, [%rd19293];
	}
	// end inline asm
	// begin inline asm
	{	
ld.global.ca.u64 %rd19297, [%rd19295];
	}
	// end inline asm
	// begin inline asm
	{	
ld.global.ca.u64 %rd19299, [%rd19297];
	}
	// end inline asm
	// begin inline asm
	{	
ld.global.ca.u64 %rd19301, [%rd19299];
	}
	// end inline asm
	// begin inline asm
	{	
ld.global.ca.u64 %rd19303, [%rd19301];
	}
	// end inline asm
	// begin inline asm
	{	
ld.global.ca.u64 %rd19305, [%rd19303];
	}
	// end inline asm
	// begin inline asm
	{	
ld.global.ca.u64 %rd19307, [%rd19305];
	}
	// end inline asm
	// begin inline asm
	{	
ld.global.ca.u64 %rd19309, [%rd19307];
	}
	// end inline asm
	// begin inline asm
	{	
ld.global.ca.u64 %rd19311, [%rd19309];
	}
	// end inline asm
	// begin inline asm
	{	
ld.global.ca.u64 %rd19313, [%rd19311];
	}
	// end inline asm
	// begin inline asm
	{	
ld.global.ca.u64 %rd19315, [%rd19313];
	}
	// end inline asm
	// begin inline asm
	{	
ld.global.ca.u64 %rd19317, [%rd19315];
	}
	// end inline asm
	// begin inline asm
	{	
ld.global.ca.u64 %rd19319, [%rd19317];
	}
	// end inline asm
	// begin inline asm
	{	
ld.global.ca.u64 %rd19321, [%rd19319];
	}
	// end inline asm
	// begin inline asm
	{	
ld.global.ca.u64 %rd19323, [%rd19321];
	}
	// end inline asm
	// begin inline asm
	{	
ld.global.ca.u64 %rd19325, [%rd19323];
	}
	// end inline asm
	// begin inline asm
	{	
ld.global.ca.u64 %rd19327, [%rd19325];
	}
	// end inline asm
	// begin inline asm
	{	
ld.global.ca.u64 %rd19329, [%rd19327];
	}
	// end inline asm
	// begin inline asm
	{	
ld.global.ca.u64 %rd19331, [%rd19329];
	}
	// end inline asm
	// begin inline asm
	{	
ld.global.ca.u64 %rd19333, [%rd19331];
	}
	// end inline asm
	// begin inline asm
	{	
ld.global.ca.u64 %rd19335, [%rd19333];
	}
	// end inline asm
	// begin inline asm
	{	
ld.global.ca.u64 %rd19337, [%rd19335];
	}
	// end inline asm
	// begin inline asm
	{	
ld.global.ca.u64 %rd19339, [%rd19337];
	}
	// end inline asm
	// begin inline asm
	{	
ld.global.ca.u64 %rd19341, [%rd19339];
	}
	// end inline asm
	// begin inline asm
	{	
ld.global.ca.u64 %rd19343, [%rd19341];
	}
	// end inline asm
	// begin inline asm
	{	
ld.global.ca.u64 %rd19345, [%rd19343];
	}
	// end inline asm
	// begin inline asm
	{	
ld.global.ca.u64 %rd19347, [%rd19345];
	}
	// end inline asm
	// begin inline asm
	{	
ld.global.ca.u64 %rd19349, [%rd19347];
	}
	// end inline asm
	// begin inline asm
	{	
ld.global.ca.u64 %rd19351, [%rd19349];
	}
	// end inline asm
	// begin inline asm
	{	
ld.global.ca.u64 %rd19353, [%rd19351];
	}
	// end inline asm
	// begin inline asm
	{	
ld.global.ca.u64 %rd19355, [%rd19353];
	}
	// end inline asm
	// begin inline asm
	{	
ld.global.ca.u64 %rd19357, [%rd19355];
	}
	// end inline asm
	// begin inline asm
	{	
ld.global.ca.u64 %rd19359, [%rd19357];
	}
	// end inline asm
	// begin inline asm
	{	
ld.global.ca.u64 %rd19361, [%rd19359];
	}
	// end inline asm
	// begin inline asm
	{	
ld.global.ca.u64 %rd19363, [%rd19361];
	}
	// end inline asm
	// begin inline asm
	{	
ld.global.ca.u64 %rd19365, [%rd19363];
	}
	// end inline asm
	// begin inline asm
	{	
ld.global.ca.u64 %rd19367, [%rd19365];
	}
	// end inline asm
	// begin inline asm
	{	
ld.global.ca.u64 %rd19369, [%rd19367];
	}
	// end inline asm
	// begin inline asm
	{	
ld.global.ca.u64 %rd19371, [%rd19369];
	}
	// end inline asm
	// begin inline asm
	{	
ld.global.ca.u64 %rd19373, [%rd19371];
	}
	// end inline asm
	// begin inline asm
	{	
ld.global.ca.u64 %rd19375, [%rd19373];
	}
	// end inline asm
	// begin inline asm
	{	
ld.global.ca.u64 %rd19377, [%rd19375];
	}
	// end inline asm
	// begin inline asm
	{	
ld.global.ca.u64 %rd19379, [%rd19377];
	}
	// end inline asm
	// begin inline asm
	{	
ld.global.ca.u64 %rd19381, [%rd19379];
	}
	// end inline asm
	// begin inline asm
	{	
ld.global.ca.u64 %rd19383, [%rd19381];
	}
	// end inline asm
	// begin inline asm
	{	
ld.global.ca.u64 %rd19385, [%rd19383];
	}
	// end inline asm
	// begin inline asm
	{	
ld.global.ca.u64 %rd19387, [%rd19385];
	}
	// end inline asm
	// begin inline asm
	{	
ld.global.ca.u64 %rd19389, [%rd19387];
	}
	// end inline asm
	// begin inline asm
	{	
ld.global.ca.u64 %rd19391, [%rd19389];
	}
	// end inline asm
	// begin inline asm
	{	
ld.global.ca.u64 %rd19393, [%rd19391];
	}
	// end inline asm
	// begin inline asm
	{	
ld.global.ca.u64 %rd19395, [%rd19393];
	}
	// end inline asm
	// begin inline asm
	{	
ld.global.ca.u64 %rd19397, [%rd19395];
	}
	// end inline asm
	// begin inline asm
	{	
ld.global.ca.u64 %rd19399, [%rd19397];
	}
	// end inline asm
	// begin inline asm
	{	
ld.global.ca.u64 %rd19401, [%rd19399];
	}
	// end inline asm
	// begin inline asm
	{	
ld.global.ca.u64 %rd19403, [%rd19401];
	}
	// end inline asm
	// begin inline asm
	{	
ld.global.ca.u64 %rd19405, [%rd19403];
	}
	// end inline asm
	// begin inline asm
	{	
ld.global.ca.u64 %rd19407, [%rd19405];
	}
	// end inline asm
	// begin inline asm
	{	
ld.global.ca.u64 %rd19409, [%rd19407];
	}
	// end inline asm
	// begin inline asm
	{	
ld.global.ca.u64 %rd19411, [%rd19409];
	}
	// end inline asm
	// begin inline asm
	{	
ld.global.ca.u64 %rd19413, [%rd19411];
	}
	// end inline asm
	// begin inline asm
	{	
ld.global.ca.u64 %rd19415, [%rd19413];
	}
	// end inline asm
	// begin inline asm
	{	
ld.global.ca.u64 %rd19417, [%rd19415];
	}
	// end inline asm
	// begin inline asm
	{	
ld.global.ca.u64 %rd19419, [%rd19417];
	}
	// end inline asm
	// begin inline asm
	{	
ld.global.ca.u64 %rd19421, [%rd19419];
	}
	// end inline asm
	// begin inline asm
	{	
ld.global.ca.u64 %rd19423, [%rd19421];
	}
	// end inline asm
	// begin inline asm
	{	
ld.global.ca.u64 %rd19425, [%rd19423];
	}
	// end inline asm
	// begin inline asm
	{	
ld.global.ca.u64 %rd19427, [%rd19425];
	}
	// end inline asm
	// begin inline asm
	{	
ld.global.ca.u64 %rd19429, [%rd19427];
	}
	// end inline asm
	// begin inline asm
	{	
ld.global.ca.u64 %rd19431, [%rd19429];
	}
	// end inline asm
	// begin inline asm
	{	
ld.global.ca.u64 %rd19433, [%rd19431];
	}
	// end inline asm
	// begin inline asm
	{	
ld.global.ca.u64 %rd19435, [%rd19433];
	}
	// end inline asm
	// begin inline asm
	{	
ld.global.ca.u64 %rd19437, [%rd19435];
	}
	// end inline asm
	// begin inline asm
	{	
ld.global.ca.u64 %rd19439, [%rd19437];
	}
	// end inline asm
	// begin inline asm
	{	
ld.global.ca.u64 %rd19441, [%rd19439];
	}
	// end inline asm
	// begin inline asm
	{	
ld.global.ca.u64 %rd19443, [%rd19441];
	}
	// end inline asm
	// begin inline asm
	{	
ld.global.ca.u64 %rd19445, [%rd19443];
	}
	// end inline asm
	// begin inline asm
	{	
ld.global.ca.u64 %rd19447, [%rd19445];
	}
	// end inline asm
	// begin inline asm
	{	
ld.global.ca.u64 %rd19449, [%rd19447];
	}
	// end inline asm
	// begin inline asm
	{	
ld.global.ca.u64 %rd19451, [%rd19449];
	}
	// end inline asm
	// begin inline asm
	{	
ld.global.ca.u64 %rd19453, [%rd19451];
	}
	// end inline asm
	// begin inline asm
	{	
ld.global.ca.u64 %rd19455, [%rd19453];
	}
	// end inline asm
	// begin inline asm
	{	
ld.global.ca.u64 %rd19457, [%rd19455];
	}
	// end inline asm
	// begin inline asm
	{	
ld.global.ca.u64 %rd19459, [%rd19457];
	}
	// end inline asm
	// begin inline asm
	{	
ld.global.ca.u64 %rd19461, [%rd19459];
	}
	// end inline asm
	// begin inline asm
	{	
ld.global.ca.u64 %rd19463, [%rd19461];
	}
	// end inline asm
	// begin inline asm
	{	
ld.global.ca.u64 %rd19465, [%rd19463];
	}
	// end inline asm
	// begin inline asm
	{	
ld.global.ca.u64 %rd19467, [%rd19465];
	}
	// end inline asm
	// begin inline asm
	{	
ld.global.ca.u64 %rd19469, [%rd19467];
	}
	// end inline asm
	// begin inline asm
	{	
ld.global.ca.u64 %rd19471, [%rd19469];
	}
	// end inline asm
	// begin inline asm
	{	
ld.global.ca.u64 %rd19473, [%rd19471];
	}
	// end inline asm
	// begin inline asm
	{	
ld.global.ca.u64 %rd19475, [%rd19473];
	}
	// end inline asm
	// begin inline asm
	{	
ld.global.ca.u64 %rd19477, [%rd19475];
	}
	// end inline asm
	// begin inline asm
	{	
ld.global.ca.u64 %rd19479, [%rd19477];
	}
	// end inline asm
	// begin inline asm
	{	
ld.global.ca.u64 %rd19481, [%rd19479];
	}
	// end inline asm
	// begin inline asm
	{	
ld.global.ca.u64 %rd19483, [%rd19481];
	}
	// end inline asm
	// begin inline asm
	{	
ld.global.ca.u64 %rd19485, [%rd19483];
	}
	// end inline asm
	// begin inline asm
	{	
ld.global.ca.u64 %rd19487, [%rd19485];
	}
	// end inline asm
	// begin inline asm
	{	
ld.global.ca.u64 %rd19489, [%rd19487];
	}
	// end inline asm
	// begin inline asm
	{	
ld.global.ca.u64 %rd19491, [%rd19489];
	}
	// end inline asm
	// begin inline asm
	{	
ld.global.ca.u64 %rd19493, [%rd19491];
	}
	// end inline asm
	// begin inline asm
	{	
ld.global.ca.u64 %rd19495, [%rd19493];
	}
	// end inline asm
	// begin inline asm
	{	
ld.global.ca.u64 %rd19497, [%rd19495];
	}
	// end inline asm
	// begin inline asm
	{	
ld.global.ca.u64 %rd19499, [%rd19497];
	}
	// end inline asm
	// begin inline asm
	{	
ld.global.ca.u64 %rd19501, [%rd19499];
	}
	// end inline asm
	// begin inline asm
	{	
ld.global.ca.u64 %rd19503, [%rd19501];
	}
	// end inline asm
	// begin inline asm
	{	
ld.global.ca.u64 %rd19505, [%rd19503];
	}
	// end inline asm
	// begin inline asm
	{	
ld.global.ca.u64 %rd19507, [%rd19505];
	}
	// end inline asm
	// begin inline asm
	{	
ld.global.ca.u64 %rd19509, [%rd19507];
	}
	// end inline asm
	// begin inline asm
	{	
ld.global.ca.u64 %rd19511, [%rd19509];
	}
	// end inline asm
	// begin inline asm
	{	
ld.global.ca.u64 %rd19513, [%rd19511];
	}
	// end inline asm
	// begin inline asm
	{	
ld.global.ca.u64 %rd19515, [%rd19513];
	}
	// end inline asm
	// begin inline asm
	{	
ld.global.ca.u64 %rd19517, [%rd19515];
	}
	// end inline asm
	// begin inline asm
	{	
ld.global.ca.u64 %rd19519, [%rd19517];
	}
	// end inline asm
	// begin inline asm
	{	
ld.global.ca.u64 %rd19521, [%rd19519];
	}
	// end inline asm
	// begin inline asm
	{	
ld.global.ca.u64 %rd19523, [%rd19521];
	}
	// end inline asm
	// begin inline asm
	{	
ld.global.ca.u64 %rd19525, [%rd19523];
	}
	// end inline asm
	// begin inline asm
	{	
ld.global.ca.u64 %rd19527, [%rd19525];
	}
	// end inline asm
	// begin inline asm
	{	
ld.global.ca.u64 %rd19529, [%rd19527];
	}
	// end inline asm
	// begin inline asm
	{	
ld.global.ca.u64 %rd19531, [%rd19529];
	}
	// end inline asm
	// begin inline asm
	{	
ld.global.ca.u64 %rd19533, [%rd19531];
	}
	// end inline asm
	// begin inline asm
	{	
ld.global.ca.u64 %rd19535, [%rd19533];
	}
	// end inline asm
	// begin inline asm
	{	
ld.global.ca.u64 %rd19537, [%rd19535];
	}
	// end inline asm
	// begin inline asm
	{	
ld.global.ca.u64 %rd19539, [%rd19537];
	}
	// end inline asm
	// begin inline asm
	{	
ld.global.ca.u64 %rd19541, [%rd19539];
	}
	// end inline asm
	// begin inline asm
	{	
ld.global.ca.u64 %rd19543, [%rd19541];
	}
	// end inline asm
	// begin inline asm
	{	
ld.global.ca.u64 %rd19545, [%rd19543];
	}
	// end inline asm
	// begin inline asm
	{	
ld.global.ca.u64 %rd19547, [%rd19545];
	}
	// end inline asm
	// begin inline asm
	{	
ld.global.ca.u64 %rd19549, [%rd19547];
	}
	// end inline asm
	// begin inline asm
	{	
ld.global.ca.u64 %rd19551, [%rd19549];
	}
	// end inline asm
	// begin inline asm
	{	
ld.global.ca.u64 %rd19553, [%rd19551];
	}
	// end inline asm
	// begin inline asm
	{	
ld.global.ca.u64 %rd19555, [%rd19553];
	}
	// end inline asm
	// begin inline asm
	{	
ld.global.ca.u64 %rd19557, [%rd19555];
	}
	// end inline asm
	// begin inline asm
	{	
ld.global.ca.u64 %rd19559, [%rd19557];
	}
	// end inline asm
	// begin inline asm
	{	
ld.global.ca.u64 %rd19561, [%rd19559];
	}
	// end inline asm
	// begin inline asm
	{	
ld.global.ca.u64 %rd19563, [%rd19561];
	}
	// end inline asm
	// begin inline asm
	{	
ld.global.ca.u64 %rd19565, [%rd19563];
	}
	// end inline asm
	// begin inline asm
	{	
ld.global.ca.u64 %rd19567, [%rd19565];
	}
	// end inline asm
	// begin inline asm
	{	
ld.global.ca.u64 %rd19569, [%rd19567];
	}
	// end inline asm
	// begin inline asm
	{	
ld.global.ca.u64 %rd19571, [%rd19569];
	}
	// end inline asm
	// begin inline asm
	{	
ld.global.ca.u64 %rd19573, [%rd19571];
	}
	// end inline asm
	// begin inline asm
	{	
ld.global.ca.u64 %rd19575, [%rd19573];
	}
	// end inline asm
	// begin inline asm
	{	
ld.global.ca.u64 %rd19577, [%rd19575];
	}
	// end inline asm
	// begin inline asm
	{	
ld.global.ca.u64 %rd19579, [%rd19577];
	}
	// end inline asm
	// begin inline asm
	{	
ld.global.ca.u64 %rd19581, [%rd19579];
	}
	// end inline asm
	// begin inline asm
	{	
ld.global.ca.u64 %rd19583, [%rd19581];
	}
	// end inline asm
	// begin inline asm
	{	
ld.global.ca.u64 %rd19585, [%rd19583];
	}
	// end inline asm
	// begin inline asm
	{	
ld.global.ca.u64 %rd19587, [%rd19585];
	}
	// end inline asm
	// begin inline asm
	{	
ld.global.ca.u64 %rd19589, [%rd19587];
	}
	// end inline asm
	// begin inline asm
	{	
ld.global.ca.u64 %rd19591, [%rd19589];
	}
	// end inline asm
	// begin inline asm
	{	
ld.global.ca.u64 %rd19593, [%rd19591];
	}
	// end inline asm
	// begin inline asm
	{	
ld.global.ca.u64 %rd19595, [%rd19593];
	}
	// end inline asm
	// begin inline asm
	{	
ld.global.ca.u64 %rd19597, [%rd19595];
	}
	// end inline asm
	// begin inline asm
	{	
ld.global.ca.u64 %rd19599, [%rd19597];
	}
	// end inline asm
	// begin inline asm
	{	
ld.global.ca.u64 %rd19601, [%rd19599];
	}
	// end inline asm
	// begin inline asm
	{	
ld.global.ca.u64 %rd19603, [%rd19601];
	}
	// end inline asm
	// begin inline asm
	{	
ld.global.ca.u64 %rd19605, [%rd19603];
	}
	// end inline asm
	// begin inline asm
	{	
ld.global.ca.u64 %rd19607, [%rd19605];
	}
	// end inline asm
	// begin inline asm
	{	
ld.global.ca.u64 %rd19609, [%rd19607];
	}
	// end inline asm
	// begin inline asm
	{	
ld.global.ca.u64 %rd19611, [%rd19609];
	}
	// end inline asm
	// begin inline asm
	{	
ld.global.ca.u64 %rd19613, [%rd19611];
	}
	// end inline asm
	// begin inline asm
	{	
ld.global.ca.u64 %rd19615, [%rd19613];
	}
	// end inline asm
	// begin inline asm
	{	
ld.global.ca.u64 %rd19617, [%rd19615];
	}
	// end inline asm
	// begin inline asm
	{	
ld.global.ca.u64 %rd19619, [%rd19617];
	}
	// end inline asm
	// begin inline asm
	{	
ld.global.ca.u64 %rd19621, [%rd19619];
	}
	// end inline asm
	// begin inline asm
	{	
ld.global.ca.u64 %rd19623, [%rd19621];
	}
	// end inline asm
	// begin inline asm
	{	
ld.global.ca.u64 %rd19625, [%rd19623];
	}
	// end inline asm
	// begin inline asm
	{	
ld.global.ca.u64 %rd19627, [%rd19625];
	}
	// end inline asm
	// begin inline asm
	{	
ld.global.ca.u64 %rd19629, [%rd19627];
	}
	// end inline asm
	// begin inline asm
	{	
ld.global.ca.u64 %rd19631, [%rd19629];
	}
	// end inline asm
	// begin inline asm
	{	
ld.global.ca.u64 %rd19633, [%rd19631];
	}
	// end inline asm
	// begin inline asm
	{	
ld.global.ca.u64 %rd19635, [%rd19633];
	}
	// end inline asm
	// begin inline asm
	{	
ld.global.ca.u64 %rd19637, [%rd19635];
	}
	// end inline asm
	// begin inline asm
	{	
ld.global.ca.u64 %rd19639, [%rd19637];
	}
	// end inline asm
	// begin inline asm
	{	
ld.global.ca.u64 %rd19641, [%rd19639];
	}
	// end inline asm
	// begin inline asm
	{	
ld.global.ca.u64 %rd19643, [%rd19641];
	}
	// end inline asm
	// begin inline asm
	{	
ld.global.ca.u64 %rd19645, [%rd19643];
	}
	// end inline asm
	// begin inline asm
	{	
ld.global.ca.u64 %rd19647, [%rd19645];
	}
	// end inline asm
	// begin inline asm
	{	
ld.global.ca.u64 %rd19649, [%rd19647];
	}
	// end inline asm
	// begin inline asm
	{	
ld.global.ca.u64 %rd19651, [%rd19649];
	}
	// end inline asm
	// begin inline asm
	{	
ld.global.ca.u64 %rd19653, [%rd19651];
	}
	// end inline asm
	// begin inline asm
	{	
ld.global.ca.u64 %rd19655, [%rd19653];
	}
	// end inline asm
	// begin inline asm
	{	
ld.global.ca.u64 %rd19657, [%rd19655];
	}
	// end inline asm
	// begin inline asm
	{	
ld.global.ca.u64 %rd19659, [%rd19657];
	}
	// end inline asm
	// begin inline asm
	{	
ld.global.ca.u64 %rd19661, [%rd19659];
	}
	// end inline asm
	// begin inline asm
	{	
ld.global.ca.u64 %rd19663, [%rd19661];
	}
	// end inline asm
	// begin inline asm
	{	
ld.global.ca.u64 %rd19665, [%rd19663];
	}
	// end inline asm
	// begin inline asm
	{	
ld.global.ca.u64 %rd19667, [%rd19665];
	}
	// end inline asm
	// begin inline asm
	{	
ld.global.ca.u64 %rd19669, [%rd19667];
	}
	// end inline asm
	// begin inline asm
	{	
ld.global.ca.u64 %rd19671, [%rd19669];
	}
	// end inline asm
	// begin inline asm
	{	
ld.global.ca.u64 %rd19673, [%rd19671];
	}
	// end inline asm
	// begin inline asm
	{	
ld.global.ca.u64 %rd19675, [%rd19673];
	}
	// end inline asm
	// begin inline asm
	{	
ld.global.ca.u64 %rd19677, [%rd19675];
	}
	// end inline asm
	// begin inline asm
	{	
ld.global.ca.u64 %rd19679, [%rd19677];
	}
	// end inline asm
	// begin inline asm
	{	
ld.global.ca.u64 %rd19681, [%rd19679];
	}
	// end inline asm
	// begin inline asm
	{	
ld.global.ca.u64 %rd19683, [%rd19681];
	}
	// end inline asm
	// begin inline asm
	{	
ld.global.ca.u64 %rd19685, [%rd19683];
	}
	// end inline asm
	// begin inline asm
	{	
ld.global.ca.u64 %rd19687, [%rd19685];
	}
	// end inline asm
	// begin inline asm
	{	
ld.global.ca.u64 %rd19689, [%rd19687];
	}
	// end inline asm
	// begin inline asm
	{	
ld.global.ca.u64 %rd19691, [%rd19689];
	}
	// end inline asm
	// begin inline asm
	{	
ld.global.ca.u64 %rd19693, [%rd19691];
	}
	// end inline asm
	// begin inline asm
	{	
ld.global.ca.u64 %rd19695, [%rd19693];
	}
	// end inline asm
	// begin inline asm
	{	
ld.global.ca.u64 %rd19697, [%rd19695];
	}
	// end inline asm
	// begin inline asm
	{	
ld.global.ca.u64 %rd19699, [%rd19697];
	}
	// end inline asm
	// begin inline asm
	{	
ld.global.ca.u64 %rd19701, [%rd19699];
	}
	// end inline asm
	// begin inline asm
	{	
ld.global.ca.u64 %rd19703, [%rd19701];
	}
	// end inline asm
	// begin inline asm
	{	
ld.global.ca.u64 %rd19705, [%rd19703];
	}
	// end inline asm
	// begin inline asm
	{	
ld.global.ca.u64 %rd19707, [%rd19705];
	}
	// end inline asm
	// begin inline asm
	{	
ld.global.ca.u64 %rd19709, [%rd19707];
	}
	// end inline asm
	// begin inline asm
	{	
ld.global.ca.u64 %rd19711, [%rd19709];
	}
	// end inline asm
	// begin inline asm
	{	
ld.global.ca.u64 %rd19713, [%rd19711];
	}
	// end inline asm
	// begin inline asm
	{	
ld.global.ca.u64 %rd19715, [%rd19713];
	}
	// end inline asm
	// begin inline asm
	{	
ld.global.ca.u64 %rd19717, [%rd19715];
	}
	// end inline asm
	// begin inline asm
	{	
ld.global.ca.u64 %rd19719, [%rd19717];
	}
	// end inline asm
	// begin inline asm
	{	
ld.global.ca.u64 %rd19721, [%rd19719];
	}
	// end inline asm
	// begin inline asm
	{	
ld.global.ca.u64 %rd19723, [%rd19721];
	}
	// end inline asm
	// begin inline asm
	{	
ld.global.ca.u64 %rd19725, [%rd19723];
	}
	// end inline asm
	// begin inline asm
	{	
ld.global.ca.u64 %rd19727, [%rd19725];
	}
	// end inline asm
	// begin inline asm
	{	
ld.global.ca.u64 %rd19729, [%rd19727];
	}
	// end inline asm
	// begin inline asm
	{	
ld.global.ca.u64 %rd19731, [%rd19729];
	}
	// end inline asm
	// begin inline asm
	{	
ld.global.ca.u64 %rd19733, [%rd19731];
	}
	// end inline asm
	// begin inline asm
	{	
ld.global.ca.u64 %rd19735, [%rd19733];
	}
	// end inline asm
	// begin inline asm
	{	
ld.global.ca.u64 %rd19737, [%rd19735];
	}
	// end inline asm
	// begin inline asm
	{	
ld.global.ca.u64 %rd19739, [%rd19737];
	}
	// end inline asm
	// begin inline asm
	{	
ld.global.ca.u64 %rd19741, [%rd19739];
	}
	// end inline asm
	// begin inline asm
	{	
ld.global.ca.u64 %rd19743, [%rd19741];
	}
	// end inline asm
	// begin inline asm
	{	
ld.global.ca.u64 %rd19745, [%rd19743];
	}
	// end inline asm
	// begin inline asm
	{	
ld.global.ca.u64 %rd19747, [%rd19745];
	}
	// end inline asm
	// begin inline asm
	{	
ld.global.ca.u64 %rd19749, [%rd19747];
	}
	// end inline asm
	// begin inline asm
	{	
ld.global.ca.u64 %rd19751, [%rd19749];
	}
	// end inline asm
	// begin inline asm
	{	
ld.global.ca.u64 %rd19753, [%rd19751];
	}
	// end inline asm
	// begin inline asm
	{	
ld.global.ca.u64 %rd19755, [%rd19753];
	}
	// end inline asm
	// begin inline asm
	{	
ld.global.ca.u64 %rd19757, [%rd19755];
	}
	// end inline asm
	// begin inline asm
	{	
ld.global.ca.u64 %rd19759, [%rd19757];
	}
	// end inline asm
	// begin inline asm
	{	
ld.global.ca.u64 %rd19761, [%rd19759];
	}
	// end inline asm
	// begin inline asm
	{	
ld.global.ca.u64 %rd19763, [%rd19761];
	}
	// end inline asm
	// begin inline asm
	{	
ld.global.ca.u64 %rd19765, [%rd19763];
	}
	// end inline asm
	// begin inline asm
	{	
ld.global.ca.u64 %rd19767, [%rd19765];
	}
	// end inline asm
	// begin inline asm
	{	
ld.global.ca.u64 %rd19769, [%rd19767];
	}
	// end inline asm
	// begin inline asm
	{	
ld.global.ca.u64 %rd19771, [%rd19769];
	}
	// end inline asm
	// begin inline asm
	{	
ld.global.ca.u64 %rd19773, [%rd19771];
	}
	// end inline asm
	// begin inline asm
	{	
ld.global.ca.u64 %rd19775, [%rd19773];
	}
	// end inline asm
	// begin inline asm
	{	
ld.global.ca.u64 %rd19777, [%rd19775];
	}
	// end inline asm
	// begin inline asm
	{	
ld.global.ca.u64 %rd19779, [%rd19777];
	}
	// end inline asm
	// begin inline asm
	{	
ld.global.ca.u64 %rd19781, [%rd19779];
	}
	// end inline asm
	// begin inline asm
	{	
ld.global.ca.u64 %rd19783, [%rd19781];
	}
	// end inline asm
	// begin inline asm
	{	
ld.global.ca.u64 %rd19785, [%rd19783];
	}
	// end inline asm
	// begin inline asm
	{	
ld.global.ca.u64 %rd19787, [%rd19785];
	}
	// end inline asm
	// begin inline asm
	{	
ld.global.ca.u64 %rd19789, [%rd19787];
	}
	// end inline asm
	// begin inline asm
	{	
ld.global.ca.u64 %rd19791, [%rd19789];
	}
	// end inline asm
	// begin inline asm
	{	
ld.global.ca.u64 %rd19793, [%rd19791];
	}
	// end inline asm
	// begin inline asm
	{	
ld.global.ca.u64 %rd19795, [%rd19793];
	}
	// end inline asm
	// begin inline asm
	{	
ld.global.ca.u64 %rd19797, [%rd19795];
	}
	// end inline asm
	// begin inline asm
	{	
ld.global.ca.u64 %rd19799, [%rd19797];
	}
	// end inline asm
	// begin inline asm
	{	
ld.global.ca.u64 %rd19801, [%rd19799];
	}
	// end inline asm
	// begin inline asm
	{	
ld.global.ca.u64 %rd19803, [%rd19801];
	}
	// end inline asm
	// begin inline asm
	{	
ld.global.ca.u64 %rd19805, [%rd19803];
	}
	// end inline asm
	// begin inline asm
	{	
ld.global.ca.u64 %rd19807, [%rd19805];
	}
	// end inline asm
	// begin inline asm
	{	
ld.global.ca.u64 %rd19809, [%rd19807];
	}
	// end inline asm
	// begin inline asm
	{	
ld.global.ca.u64 %rd19811, [%rd19809];
	}
	// end inline asm
	// begin inline asm
	{	
ld.global.ca.u64 %rd19813, [%rd19811];
	}
	// end inline asm
	// begin inline asm
	{	
ld.global.ca.u64 %rd19815, [%rd19813];
	}
	// end inline asm
	// begin inline asm
	{	
ld.global.ca.u64 %rd19817, [%rd19815];
	}
	// end inline asm
	// begin inline asm
	{	
ld.global.ca.u64 %rd19819, [%rd19817];
	}
	// end inline asm
	// begin inline asm
	{	
ld.global.ca.u64 %rd19821, [%rd19819];
	}
	// end inline asm
	// begin inline asm
	{	
ld.global.ca.u64 %rd19823, [%rd19821];
	}
	// end inline asm
	// begin inline asm
	{	
ld.global.ca.u64 %rd19825, [%rd19823];
	}
	// end inline asm
	// begin inline asm
	{	
ld.global.ca.u64 %rd19827, [%rd19825];
	}
	// end inline asm
	// begin inline asm
	{	
ld.global.ca.u64 %rd19829, [%rd19827];
	}
	// end inline asm
	// begin inline asm
	{	
ld.global.ca.u64 %rd19831, [%rd19829];
	}
	// end inline asm
	// begin inline asm
	{	
ld.global.ca.u64 %rd19833, [%rd19831];
	}
	// end inline asm
	// begin inline asm
	{	
ld.global.ca.u64 %rd19835, [%rd19833];
	}
	// end inline asm
	// begin inline asm
	{	
ld.global.ca.u64 %rd19837, [%rd19835];
	}
	// end inline asm
	// begin inline asm
	{	
ld.global.ca.u64 %rd19839, [%rd19837];
	}
	// end inline asm
	// begin inline asm
	{	
ld.global.ca.u64 %rd19841, [%rd19839];
	}
	// end inline asm
	// begin inline asm
	{	
ld.global.ca.u64 %rd19843, [%rd19841];
	}
	// end inline asm
	// begin inline asm
	{	
ld.global.ca.u64 %rd19845, [%rd19843];
	}
	// end inline asm
	// begin inline asm
	{	
ld.global.ca.u64 %rd19847, [%rd19845];
	}
	// end inline asm
	// begin inline asm
	{	
ld.global.ca.u64 %rd19849, [%rd19847];
	}
	// end inline asm
	// begin inline asm
	{	
ld.global.ca.u64 %rd19851, [%rd19849];
	}
	// end inline asm
	// begin inline asm
	{	
ld.global.ca.u64 %rd19853, [%rd19851];
	}
	// end inline asm
	// begin inline asm
	{	
ld.global.ca.u64 %rd19855, [%rd19853];
	}
	// end inline asm
	// begin inline asm
	{	
ld.global.ca.u64 %rd19857, [%rd19855];
	}
	// end inline asm
	// begin inline asm
	{	
ld.global.ca.u64 %rd19859, [%rd19857];
	}
	// end inline asm
	// begin inline asm
	{	
ld.global.ca.u64 %rd19861, [%rd19859];
	}
	// end inline asm
	// begin inline asm
	{	
ld.global.ca.u64 %rd19863, [%rd19861];
	}
	// end inline asm
	// begin inline asm
	{	
ld.global.ca.u64 %rd19865, [%rd19863];
	}
	// end inline asm
	// begin inline asm
	{	
ld.global.ca.u64 %rd19867, [%rd19865];
	}
	// end inline asm
	// begin inline asm
	{	
ld.global.ca.u64 %rd19869, [%rd19867];
	}
	// end inline asm
	// begin inline asm
	{	
ld.global.ca.u64 %rd19871, [%rd19869];
	}
	// end inline asm
	// begin inline asm
	{	
ld.global.ca.u64 %rd19873, [%rd19871];
	}
	// end inline asm
	// begin inline asm
	{	
ld.global.ca.u64 %rd19875, [%rd19873];
	}
	// end inline asm
	// begin inline asm
	{	
ld.global.ca.u64 %rd19877, [%rd19875];
	}
	// end inline asm
	// begin inline asm
	{	
ld.global.ca.u64 %rd19879, [%rd19877];
	}
	// end inline asm
	// begin inline asm
	{	
ld.global.ca.u64 %rd19881, [%rd19879];
	}
	// end inline asm
	// begin inline asm
	{	
ld.global.ca.u64 %rd19883, [%rd19881];
	}
	// end inline asm
	// begin inline asm
	{	
ld.global.ca.u64 %rd19885, [%rd19883];
	}
	// end inline asm
	// begin inline asm
	{	
ld.global.ca.u64 %rd19887, [%rd19885];
	}
	// end inline asm
	// begin inline asm
	{	
ld.global.ca.u64 %rd19889, [%rd19887];
	}
	// end inline asm
	// begin inline asm
	{	
ld.global.ca.u64 %rd19891, [%rd19889];
	}
	// end inline asm
	// begin inline asm
	{	
ld.global.ca.u64 %rd19893, [%rd19891];
	}
	// end inline asm
	// begin inline asm
	{	
ld.global.ca.u64 %rd19895, [%rd19893];
	}
	// end inline asm
	// begin inline asm
	{	
ld.global.ca.u64 %rd19897, [%rd19895];
	}
	// end inline asm
	// begin inline asm
	{	
ld.global.ca.u64 %rd19899, [%rd19897];
	}
	// end inline asm
	// begin inline asm
	{	
ld.global.ca.u64 %rd19901, [%rd19899];
	}
	// end inline asm
	// begin inline asm
	{	
ld.global.ca.u64 %rd19903, [%rd19901];
	}
	// end inline asm
	// begin inline asm
	{	
ld.global.ca.u64 %rd19905, [%rd19903];
	}
	// end inline asm
	// begin inline asm
	{	
ld.global.ca.u64 %rd19907, [%rd19905];
	}
	// end inline asm
	// begin inline asm
	{	
ld.global.ca.u64 %rd19909, [%rd19907];
	}
	// end inline asm
	// begin inline asm
	{	
ld.global.ca.u64 %rd19911, [%rd19909];
	}
	// end inline asm
	// begin inline asm
	{	
ld.global.ca.u64 %rd19913, [%rd19911];
	}
	// end inline asm
	// begin inline asm
	{	
ld.global.ca.u64 %rd19915, [%rd19913];
	}
	// end inline asm
	// begin inline asm
	{	
ld.global.ca.u64 %rd19917, [%rd19915];
	}
	// end inline asm
	// begin inline asm
	{	
ld.global.ca.u64 %rd19919, [%rd19917];
	}
	// end inline asm
	// begin inline asm
	{	
ld.global.ca.u64 %rd19921, [%rd19919];
	}
	// end inline asm
	// begin inline asm
	{	
ld.global.ca.u64 %rd19923, [%rd19921];
	}
	// end inline asm
	// begin inline asm
	{	
ld.global.ca.u64 %rd19925, [%rd19923];
	}
	// end inline asm
	// begin inline asm
	{	
ld.global.ca.u64 %rd19927, [%rd19925];
	}
	// end inline asm
	// begin inline asm
	{	
ld.global.ca.u64 %rd19929, [%rd19927];
	}
	// end inline asm
	// begin inline asm
	{	
ld.global.ca.u64 %rd19931, [%rd19929];
	}
	// end inline asm
	// begin inline asm
	{	
ld.global.ca.u64 %rd19933, [%rd19931];
	}
	// end inline asm
	// begin inline asm
	{	
ld.global.ca.u64 %rd19935, [%rd19933];
	}
	// end inline asm
	// begin inline asm
	{	
ld.global.ca.u64 %rd19937, [%rd19935];
	}
	// end inline asm
	// begin inline asm
	{	
ld.global.ca.u64 %rd19939, [%rd19937];
	}
	// end inline asm
	// begin inline asm
	{	
ld.global.ca.u64 %rd19941, [%rd19939];
	}
	// end inline asm
	// begin inline asm
	{	
ld.global.ca.u64 %rd19943, [%rd19941];
	}
	// end inline asm
	// begin inline asm
	{	
ld.global.ca.u64 %rd19945, [%rd19943];
	}
	// end inline asm
	// begin inline asm
	{	
ld.global.ca.u64 %rd19947, [%rd19945];
	}
	// end inline asm
	// begin inline asm
	{	
ld.global.ca.u64 %rd19949, [%rd19947];
	}
	// end inline asm
	// begin inline asm
	{	
ld.global.ca.u64 %rd19951, [%rd19949];
	}
	// end inline asm
	// begin inline asm
	{	
ld.global.ca.u64 %rd19953, [%rd19951];
	}
	// end inline asm
	// begin inline asm
	{	
ld.global.ca.u64 %rd19955, [%rd19953];
	}
	// end inline asm
	// begin inline asm
	{	
ld.global.ca.u64 %rd19957, [%rd19955];
	}
	// end inline asm
	// begin inline asm
	{	
ld.global.ca.u64 %rd19959, [%rd19957];
	}
	// end inline asm
	// begin inline asm
	{	
ld.global.ca.u64 %rd19961, [%rd19959];
	}
	// end inline asm
	// begin inline asm
	{	
ld.global.ca.u64 %rd19963, [%rd19961];
	}
	// end inline asm
	// begin inline asm
	{	
ld.global.ca.u64 %rd19965, [%rd19963];
	}
	// end inline asm
	// begin inline asm
	{	
ld.global.ca.u64 %rd19967, [%rd19965];
	}
	// end inline asm
	// begin inline asm
	{	
ld.global.ca.u64 %rd19969, [%rd19967];
	}
	// end inline asm
	// begin inline asm
	{	
ld.global.ca.u64 %rd19971, [%rd19969];
	}
	// end inline asm
	// begin inline asm
	{	
ld.global.ca.u64 %rd19973, [%rd19971];
	}
	// end inline asm
	// begin inline asm
	{	
ld.global.ca.u64 %rd19975, [%rd19973];
	}
	// end inline asm
	// begin inline asm
	{	
ld.global.ca.u64 %rd19977, [%rd19975];
	}
	// end inline asm
	// begin inline asm
	{	
ld.global.ca.u64 %rd19979, [%rd19977];
	}
	// end inline asm
	// begin inline asm
	{	
ld.global.ca.u64 %rd19981, [%rd19979];
	}
	// end inline asm
	// begin inline asm
	{	
ld.global.ca.u64 %rd19983, [%rd19981];
	}
	// end inline asm
	// begin inline asm
	{	
ld.global.ca.u64 %rd19985, [%rd19983];
	}
	// end inline asm
	// begin inline asm
	{	
ld.global.ca.u64 %rd19987, [%rd19985];
	}
	// end inline asm
	// begin inline asm
	{	
ld.global.ca.u64 %rd19989, [%rd19987];
	}
	// end inline asm
	// begin inline asm
	{	
ld.global.ca.u64 %rd19991, [%rd19989];
	}
	// end inline asm
	// begin inline asm
	{	
ld.global.ca.u64 %rd19993, [%rd19991];
	}
	// end inline asm
	// begin inline asm
	{	
ld.global.ca.u64 %rd19995, [%rd19993];
	}
	// end inline asm
	// begin inline asm
	{	
ld.global.ca.u64 %rd19997, [%rd19995];
	}
	// end inline asm
	// begin inline asm
	{	
ld.global.ca.u64 %rd19999, [%rd19997];
	}
	// end inline asm
	// begin inline asm
	{	
ld.global.ca.u64 %rd20001, [%rd19999];
	}
	// end inline asm
	// begin inline asm
	{	
ld.global.ca.u64 %rd20003, [%rd20001];
	}
	// end inline asm
	// begin inline asm
	{	
ld.global.ca.u64 %rd20005, [%rd20003];
	}
	// end inline asm
	// begin inline asm
	{	
ld.global.ca.u64 %rd20007, [%rd20005];
	}
	// end inline asm
	// begin inline asm
	{	
ld.global.ca.u64 %rd20009, [%rd20007];
	}
	// end inline asm
	// begin inline asm
	{	
ld.global.ca.u64 %rd20011, [%rd20009];
	}
	// end inline asm
	// begin inline asm
	{	
ld.global.ca.u64 %rd20013, [%rd20011];
	}
	// end inline asm
	// begin inline asm
	{	
ld.global.ca.u64 %rd20015, [%rd20013];
	}
	// end inline asm
	// begin inline asm
	{	
ld.global.ca.u64 %rd20017, [%rd20015];
	}
	// end inline asm
	// begin inline asm
	{	
ld.global.ca.u64 %rd20019, [%rd20017];
	}
	// end inline asm
	// begin inline asm
	{	
ld.global.ca.u64 %rd20021, [%rd20019];
	}
	// end inline asm
	// begin inline asm
	{	
ld.global.ca.u64 %rd20023, [%rd20021];
	}
	// end inline asm
	// begin inline asm
	{	
ld.global.ca.u64 %rd20025, [%rd20023];
	}
	// end inline asm
	// begin inline asm
	{	
ld.global.ca.u64 %rd20027, [%rd20025];
	}
	// end inline asm
	// begin inline asm
	{	
ld.global.ca.u64 %rd20029, [%rd20027];
	}
	// end inline asm
	// begin inline asm
	{	
ld.global.ca.u64 %rd20031, [%rd20029];
	}
	// end inline asm
	// begin inline asm
	{	
ld.global.ca.u64 %rd20033, [%rd20031];
	}
	// end inline asm
	// begin inline asm
	{	
ld.global.ca.u64 %rd20035, [%rd20033];
	}
	// end inline asm
	// begin inline asm
	{	
ld.global.ca.u64 %rd20037, [%rd20035];
	}
	// end inline asm
	// begin inline asm
	{	
ld.global.ca.u64 %rd20039, [%rd20037];
	}
	// end inline asm
	// begin inline asm
	{	
ld.global.ca.u64 %rd20041, [%rd20039];
	}
	// end inline asm
	// begin inline asm
	{	
ld.global.ca.u64 %rd20043, [%rd20041];
	}
	// end inline asm
	// begin inline asm
	{	
ld.global.ca.u64 %rd20045, [%rd20043];
	}
	// end inline asm
	// begin inline asm
	{	
ld.global.ca.u64 %rd20047, [%rd20045];
	}
	// end inline asm
	// begin inline asm
	{	
ld.global.ca.u64 %rd20049, [%rd20047];
	}
	// end inline asm
	// begin inline asm
	{	
ld.global.ca.u64 %rd20051, [%rd20049];
	}
	// end inline asm
	// begin inline asm
	{	
ld.global.ca.u64 %rd20053, [%rd20051];
	}
	// end inline asm
	// begin inline asm
	{	
ld.global.ca.u64 %rd20055, [%rd20053];
	}
	// end inline asm
	// begin inline asm
	{	
ld.global.ca.u64 %rd20057, [%rd20055];
	}
	// end inline asm
	// begin inline asm
	{	
ld.global.ca.u64 %rd20059, [%rd20057];
	}
	// end inline asm
	// begin inline asm
	{	
ld.global.ca.u64 %rd20061, [%rd20059];
	}
	// end inline asm
	// begin inline asm
	{	
ld.global.ca.u64 %rd20063, [%rd20061];
	}
	// end inline asm
	// begin inline asm
	{	
ld.global.ca.u64 %rd20065, [%rd20063];
	}
	// end inline asm
	// begin inline asm
	{	
ld.global.ca.u64 %rd20067, [%rd20065];
	}
	// end inline asm
	// begin inline asm
	{	
ld.global.ca.u64 %rd20069, [%rd20067];
	}
	// end inline asm
	// begin inline asm
	{	
ld.global.ca.u64 %rd20071, [%rd20069];
	}
	// end inline asm
	// begin inline asm
	{	
ld.global.ca.u64 %rd20073, [%rd20071];
	}
	// end inline asm
	// begin inline asm
	{	
ld.global.ca.u64 %rd20075, [%rd20073];
	}
	// end inline asm
	// begin inline asm
	{	
ld.global.ca.u64 %rd20077, [%rd20075];
	}
	// end inline asm
	// begin inline asm
	{	
ld.global.ca.u64 %rd20079, [%rd20077];
	}
	// end inline asm
	// begin inline asm
	{	
ld.global.ca.u64 %rd20081, [%rd20079];
	}
	// end inline asm
	// begin inline asm
	{	
ld.global.ca.u64 %rd20083, [%rd20081];
	}
	// end inline asm
	// begin inline asm
	{	
ld.global.ca.u64 %rd20085, [%rd20083];
	}
	// end inline asm
	// begin inline asm
	{	
ld.global.ca.u64 %rd20087, [%rd20085];
	}
	// end inline asm
	// begin inline asm
	{	
ld.global.ca.u64 %rd20089, [%rd20087];
	}
	// end inline asm
	// begin inline asm
	{	
ld.global.ca.u64 %rd20091, [%rd20089];
	}
	// end inline asm
	// begin inline asm
	{	
ld.global.ca.u64 %rd20093, [%rd20091];
	}
	// end inline asm
	// begin inline asm
	{	
ld.global.ca.u64 %rd20095, [%rd20093];
	}
	// end inline asm
	// begin inline asm
	{	
ld.global.ca.u64 %rd20097, [%rd20095];
	}
	// end inline asm
	// begin inline asm
	{	
ld.global.ca.u64 %rd20099, [%rd20097];
	}
	// end inline asm
	// begin inline asm
	{	
ld.global.ca.u64 %rd20101, [%rd20099];
	}
	// end inline asm
	// begin inline asm
	{	
ld.global.ca.u64 %rd20103, [%rd20101];
	}
	// end inline asm
	// begin inline asm
	{	
ld.global.ca.u64 %rd20105, [%rd20103];
	}
	// end inline asm
	// begin inline asm
	{	
ld.global.ca.u64 %rd20107, [%rd20105];
	}
	// end inline asm
	// begin inline asm
	{	
ld.global.ca.u64 %rd20109, [%rd20107];
	}
	// end inline asm
	// begin inline asm
	{	
ld.global.ca.u64 %rd20111, [%rd20109];
	}
	// end inline asm
	// begin inline asm
	{	
ld.global.ca.u64 %rd20113, [%rd20111];
	}
	// end inline asm
	// begin inline asm
	{	
ld.global.ca.u64 %rd20115, [%rd20113];
	}
	// end inline asm
	// begin inline asm
	{	
ld.global.ca.u64 %rd20117, [%rd20115];
	}
	// end inline asm
	// begin inline asm
	{	
ld.global.ca.u64 %rd20119, [%rd20117];
	}
	// end inline asm
	// begin inline asm
	{	
ld.global.ca.u64 %rd20121, [%rd20119];
	}
	// end inline asm
	// begin inline asm
	{	
ld.global.ca.u64 %rd20123, [%rd20121];
	}
	// end inline asm
	// begin inline asm
	{	
ld.global.ca.u64 %rd20125, [%rd20123];
	}
	// end inline asm
	// begin inline asm
	{	
ld.global.ca.u64 %rd20127, [%rd20125];
	}
	// end inline asm
	// begin inline asm
	{	
ld.global.ca.u64 %rd20129, [%rd20127];
	}
	// end inline asm
	// begin inline asm
	{	
ld.global.ca.u64 %rd20131, [%rd20129];
	}
	// end inline asm
	// begin inline asm
	{	
ld.global.ca.u64 %rd20133, [%rd20131];
	}
	// end inline asm
	// begin inline asm
	{	
ld.global.ca.u64 %rd20135, [%rd20133];
	}
	// end inline asm
	// begin inline asm
	{	
ld.global.ca.u64 %rd20137, [%rd20135];
	}
	// end inline asm
	// begin inline asm
	{	
ld.global.ca.u64 %rd20139, [%rd20137];
	}
	// end inline asm
	// begin inline asm
	{	
ld.global.ca.u64 %rd20141, [%rd20139];
	}
	// end inline asm
	// begin inline asm
	{	
ld.global.ca.u64 %rd20143, [%rd20141];
	}
	// end inline asm
	// begin inline asm
	{	
ld.global.ca.u64 %rd20145, [%rd20143];
	}
	// end inline asm
	// begin inline asm
	{	
ld.global.ca.u64 %rd20147, [%rd20145];
	}
	// end inline asm
	// begin inline asm
	{	
ld.global.ca.u64 %rd20149, [%rd20147];
	}
	// end inline asm
	// begin inline asm
	{	
ld.global.ca.u64 %rd20151, [%rd20149];
	}
	// end inline asm
	// begin inline asm
	{	
ld.global.ca.u64 %rd20153, [%rd20151];
	}
	// end inline asm
	// begin inline asm
	{	
ld.global.ca.u64 %rd20155, [%rd20153];
	}
	// end inline asm
	// begin inline asm
	{	
ld.global.ca.u64 %rd20157, [%rd20155];
	}
	// end inline asm
	// begin inline asm
	{	
ld.global.ca.u64 %rd20159, [%rd20157];
	}
	// end inline asm
	// begin inline asm
	{	
ld.global.ca.u64 %rd20161, [%rd20159];
	}
	// end inline asm
	// begin inline asm
	{	
ld.global.ca.u64 %rd20163, [%rd20161];
	}
	// end inline asm
	// begin inline asm
	{	
ld.global.ca.u64 %rd20165, [%rd20163];
	}
	// end inline asm
	// begin inline asm
	{	
ld.global.ca.u64 %rd20167, [%rd20165];
	}
	// end inline asm
	// begin inline asm
	{	
ld.global.ca.u64 %rd20169, [%rd20167];
	}
	// end inline asm
	// begin inline asm
	{	
ld.global.ca.u64 %rd20171, [%rd20169];
	}
	// end inline asm
	// begin inline asm
	{	
ld.global.ca.u64 %rd20173, [%rd20171];
	}
	// end inline asm
	// begin inline asm
	{	
ld.global.ca.u64 %rd20175, [%rd20173];
	}
	// end inline asm
	// begin inline asm
	{	
ld.global.ca.u64 %rd20177, [%rd20175];
	}
	// end inline asm
	// begin inline asm
	{	
ld.global.ca.u64 %rd20179, [%rd20177];
	}
	// end inline asm
	// begin inline asm
	{	
ld.global.ca.u64 %rd20181, [%rd20179];
	}
	// end inline asm
	// begin inline asm
	{	
ld.global.ca.u64 %rd20183, [%rd20181];
	}
	// end inline asm
	// begin inline asm
	{	
ld.global.ca.u64 %rd20185, [%rd20183];
	}
	// end inline asm
	// begin inline asm
	{	
ld.global.ca.u64 %rd20187, [%rd20185];
	}
	// end inline asm
	// begin inline asm
	{	
ld.global.ca.u64 %rd20189, [%rd20187];
	}
	// end inline asm
	// begin inline asm
	{	
ld.global.ca.u64 %rd20191, [%rd20189];
	}
	// end inline asm
	// begin inline asm
	{	
ld.global.ca.u64 %rd20193, [%rd20191];
	}
	// end inline asm
	// begin inline asm
	{	
ld.global.ca.u64 %rd20195, [%rd20193];
	}
	// end inline asm
	// begin inline asm
	{	
ld.global.ca.u64 %rd20197, [%rd20195];
	}
	// end inline asm
	// begin inline asm
	{	
ld.global.ca.u64 %rd20199, [%rd20197];
	}
	// end inline asm
	// begin inline asm
	{	
ld.global.ca.u64 %rd20201, [%rd20199];
	}
	// end inline asm
	// begin inline asm
	{	
ld.global.ca.u64 %rd20203, [%rd20201];
	}
	// end inline asm
	// begin inline asm
	{	
ld.global.ca.u64 %rd20205, [%rd20203];
	}
	// end inline asm
	// begin inline asm
	{	
ld.global.ca.u64 %rd20207, [%rd20205];
	}
	// end inline asm
	// begin inline asm
	{	
ld.global.ca.u64 %rd20209, [%rd20207];
	}
	// end inline asm
	// begin inline asm
	{	
ld.global.ca.u64 %rd20211, [%rd20209];
	}
	// end inline asm
	// begin inline asm
	{	
ld.global.ca.u64 %rd20213, [%rd20211];
	}
	// end inline asm
	// begin inline asm
	{	
ld.global.ca.u64 %rd20215, [%rd20213];
	}
	// end inline asm
	// begin inline asm
	{	
ld.global.ca.u64 %rd20217, [%rd20215];
	}
	// end inline asm
	// begin inline asm
	{	
ld.global.ca.u64 %rd20219, [%rd20217];
	}
	// end inline asm
	// begin inline asm
	{	
ld.global.ca.u64 %rd20221, [%rd20219];
	}
	// end inline asm
	// begin inline asm
	{	
ld.global.ca.u64 %rd20223, [%rd20221];
	}
	// end inline asm
	// begin inline asm
	{	
ld.global.ca.u64 %rd20225, [%rd20223];
	}
	// end inline asm
	// begin inline asm
	{	
ld.global.ca.u64 %rd20227, [%rd20225];
	}
	// end inline asm
	// begin inline asm
	{	
ld.global.ca.u64 %rd20229, [%rd20227];
	}
	// end inline asm
	// begin inline asm
	{	
ld.global.ca.u64 %rd20231, [%rd20229];
	}
	// end inline asm
	// begin inline asm
	{	
ld.global.ca.u64 %rd20233, [%rd20231];
	}
	// end inline asm
	// begin inline asm
	{	
ld.global.ca.u64 %rd20235, [%rd20233];
	}
	// end inline asm
	// begin inline asm
	{	
ld.global.ca.u64 %rd20237, [%rd20235];
	}
	// end inline asm
	// begin inline asm
	{	
ld.global.ca.u64 %rd20239, [%rd20237];
	}
	// end inline asm
	// begin inline asm
	{	
ld.global.ca.u64 %rd20241, [%rd20239];
	}
	// end inline asm
	// begin inline asm
	{	
ld.global.ca.u64 %rd20243, [%rd20241];
	}
	// end inline asm
	// begin inline asm
	{	
ld.global.ca.u64 %rd20245, [%rd20243];
	}
	// end inline asm
	// begin inline asm
	{	
ld.global.ca.u64 %rd20247, [%rd20245];
	}
	// end inline asm
	// begin inline asm
	{	
ld.global.ca.u64 %rd20249, [%rd20247];
	}
	// end inline asm
	// begin inline asm
	{	
ld.global.ca.u64 %rd20251, [%rd20249];
	}
	// end inline asm
	// begin inline asm
	{	
ld.global.ca.u64 %rd20253, [%rd20251];
	}
	// end inline asm
	// begin inline asm
	{	
ld.global.ca.u64 %rd20255, [%rd20253];
	}
	// end inline asm
	// begin inline asm
	{	
ld.global.ca.u64 %rd20257, [%rd20255];
	}
	// end inline asm
	// begin inline asm
	{	
ld.global.ca.u64 %rd20259, [%rd20257];
	}
	// end inline asm
	// begin inline asm
	{	
ld.global.ca.u64 %rd20261, [%rd20259];
	}
	// end inline asm
	// begin inline asm
	{	
ld.global.ca.u64 %rd20263, [%rd20261];
	}
	// end inline asm
	// begin inline asm
	{	
ld.global.ca.u64 %rd20265, [%rd20263];
	}
	// end inline asm
	// begin inline asm
	{	
ld.global.ca.u64 %rd20267, [%rd20265];
	}
	// end inline asm
	// begin inline asm
	{	
ld.global.ca.u64 %rd20269, [%rd20267];
	}
	// end inline asm
	// begin inline asm
	{	
ld.global.ca.u64 %rd20271, [%rd20269];
	}
	// end inline asm
	// begin inline asm
	{	
ld.global.ca.u64 %rd20273, [%rd20271];
	}
	// end inline asm
	// begin inline asm
	{	
ld.global.ca.u64 %rd20275, [%rd20273];
	}
	// end inline asm
	// begin inline asm
	{	
ld.global.ca.u64 %rd20277, [%rd20275];
	}
	// end inline asm
	// begin inline asm
	{	
ld.global.ca.u64 %rd20279, [%rd20277];
	}
	// end inline asm
	// begin inline asm
	{	
ld.global.ca.u64 %rd20281, [%rd20279];
	}
	// end inline asm
	// begin inline asm
	{	
ld.global.ca.u64 %rd20283, [%rd20281];
	}
	// end inline asm
	// begin inline asm
	{	
ld.global.ca.u64 %rd20285, [%rd20283];
	}
	// end inline asm
	// begin inline asm
	{	
ld.global.ca.u64 %rd20287, [%rd20285];
	}
	// end inline asm
	// begin inline asm
	{	
ld.global.ca.u64 %rd20289, [%rd20287];
	}
	// end inline asm
	// begin inline asm
	{	
ld.global.ca.u64 %rd20291, [%rd20289];
	}
	// end inline asm
	// begin inline asm
	{	
ld.global.ca.u64 %rd20293, [%rd20291];
	}
	// end inline asm
	// begin inline asm
	{	
ld.global.ca.u64 %rd20295, [%rd20293];
	}
	// end inline asm
	// begin inline asm
	{	
ld.global.ca.u64 %rd20297, [%rd20295];
	}
	// end inline asm
	// begin inline asm
	{	
ld.global.ca.u64 %rd20299, [%rd20297];
	}
	// end inline asm
	// begin inline asm
	{	
ld.global.ca.u64 %rd20301, [%rd20299];
	}
	// end inline asm
	// begin inline asm
	{	
ld.global.ca.u64 %rd20303, [%rd20301];
	}
	// end inline asm
	// begin inline asm
	{	
ld.global.ca.u64 %rd20305, [%rd20303];
	}
	// end inline asm
	// begin inline asm
	{	
ld.global.ca.u64 %rd20307, [%rd20305];
	}
	// end inline asm
	// begin inline asm
	{	
ld.global.ca.u64 %rd20309, [%rd20307];
	}
	// end inline asm
	// begin inline asm
	{	
ld.global.ca.u64 %rd20311, [%rd20309];
	}
	// end inline asm
	// begin inline asm
	{	
ld.global.ca.u64 %rd20313, [%rd20311];
	}
	// end inline asm
	// begin inline asm
	{	
ld.global.ca.u64 %rd20315, [%rd20313];
	}
	// end inline asm
	// begin inline asm
	{	
ld.global.ca.u64 %rd20317, [%rd20315];
	}
	// end inline asm
	// begin inline asm
	{	
ld.global.ca.u64 %rd20319, [%rd20317];
	}
	// end inline asm
	// begin inline asm
	{	
ld.global.ca.u64 %rd20321, [%rd20319];
	}
	// end inline asm
	// begin inline asm
	{	
ld.global.ca.u64 %rd20323, [%rd20321];
	}
	// end inline asm
	// begin inline asm
	{	
ld.global.ca.u64 %rd20325, [%rd20323];
	}
	// end inline asm
	// begin inline asm
	{	
ld.global.ca.u64 %rd20327, [%rd20325];
	}
	// end inline asm
	// begin inline asm
	{	
ld.global.ca.u64 %rd20329, [%rd20327];
	}
	// end inline asm
	// begin inline asm
	{	
ld.global.ca.u64 %rd20331, [%rd20329];
	}
	// end inline asm
	// begin inline asm
	{	
ld.global.ca.u64 %rd20333, [%rd20331];
	}
	// end inline asm
	// begin inline asm
	{	
ld.global.ca.u64 %rd20335, [%rd20333];
	}
	// end inline asm
	// begin inline asm
	{	
ld.global.ca.u64 %rd20337, [%rd20335];
	}
	// end inline asm
	// begin inline asm
	{	
ld.global.ca.u64 %rd20339, [%rd20337];
	}
	// end inline asm
	// begin inline asm
	{	
ld.global.ca.u64 %rd20341, [%rd20339];
	}
	// end inline asm
	// begin inline asm
	{	
ld.global.ca.u64 %rd20343, [%rd20341];
	}
	// end inline asm
	// begin inline asm
	{	
ld.global.ca.u64 %rd20345, [%rd20343];
	}
	// end inline asm
	// begin inline asm
	{	
ld.global.ca.u64 %rd20347, [%rd20345];
	}
	// end inline asm
	// begin inline asm
	{	
ld.global.ca.u64 %rd20349, [%rd20347];
	}
	// end inline asm
	// begin inline asm
	{	
ld.global.ca.u64 %rd20351, [%rd20349];
	}
	// end inline asm
	// begin inline asm
	{	
ld.global.ca.u64 %rd20353, [%rd20351];
	}
	// end inline asm
	// begin inline asm
	{	
ld.global.ca.u64 %rd20355, [%rd20353];
	}
	// end inline asm
	// begin inline asm
	{	
ld.global.ca.u64 %rd20357, [%rd20355];
	}
	// end inline asm
	// begin inline asm
	{	
ld.global.ca.u64 %rd20359, [%rd20357];
	}
	// end inline asm
	// begin inline asm
	{	
ld.global.ca.u64 %rd20361, [%rd20359];
	}
	// end inline asm
	// begin inline asm
	{	
ld.global.ca.u64 %rd20363, [%rd20361];
	}
	// end inline asm
	// begin inline asm
	{	
ld.global.ca.u64 %rd20365, [%rd20363];
	}
	// end inline asm
	// begin inline asm
	{	
ld.global.ca.u64 %rd20367, [%rd20365];
	}
	// end inline asm
	// begin inline asm
	{	
ld.global.ca.u64 %rd20369, [%rd20367];
	}
	// end inline asm
	// begin inline asm
	{	
ld.global.ca.u64 %rd20371, [%rd20369];
	}
	// end inline asm
	// begin inline asm
	{	
ld.global.ca.u64 %rd20373, [%rd20371];
	}
	// end inline asm
	// begin inline asm
	{	
ld.global.ca.u64 %rd20375, [%rd20373];
	}
	// end inline asm
	// begin inline asm
	{	
ld.global.ca.u64 %rd20377, [%rd20375];
	}
	// end inline asm
	// begin inline asm
	{	
ld.global.ca.u64 %rd20379, [%rd20377];
	}
	// end inline asm
	// begin inline asm
	{	
ld.global.ca.u64 %rd20381, [%rd20379];
	}
	// end inline asm
	// begin inline asm
	{	
ld.global.ca.u64 %rd20383, [%rd20381];
	}
	// end inline asm
	// begin inline asm
	{	
ld.global.ca.u64 %rd20385, [%rd20383];
	}
	// end inline asm
	// begin inline asm
	{	
ld.global.ca.u64 %rd20387, [%rd20385];
	}
	// end inline asm
	// begin inline asm
	{	
ld.global.ca.u64 %rd20389, [%rd20387];
	}
	// end inline asm
	// begin inline asm
	{	
ld.global.ca.u64 %rd20391, [%rd20389];
	}
	// end inline asm
	// begin inline asm
	{	
ld.global.ca.u64 %rd20393, [%rd20391];
	}
	// end inline asm
	// begin inline asm
	{	
ld.global.ca.u64 %rd20395, [%rd20393];
	}
	// end inline asm
	// begin inline asm
	{	
ld.global.ca.u64 %rd20397, [%rd20395];
	}
	// end inline asm
	// begin inline asm
	{	
ld.global.ca.u64 %rd20399, [%rd20397];
	}
	// end inline asm
	// begin inline asm
	{	
ld.global.ca.u64 %rd20401, [%rd20399];
	}
	// end inline asm
	// begin inline asm
	{	
ld.global.ca.u64 %rd20403, [%rd20401];
	}
	// end inline asm
	// begin inline asm
	{	
ld.global.ca.u64 %rd20405, [%rd20403];
	}
	// end inline asm
	// begin inline asm
	{	
ld.global.ca.u64 %rd20407, [%rd20405];
	}
	// end inline asm
	// begin inline asm
	{	
ld.global.ca.u64 %rd20409, [%rd20407];
	}
	// end inline asm
	// begin inline asm
	{	
ld.global.ca.u64 %rd20411, [%rd20409];
	}
	// end inline asm
	// begin inline asm
	{	
ld.global.ca.u64 %rd20413, [%rd20411];
	}
	// end inline asm
	// begin inline asm
	{	
ld.global.ca.u64 %rd20415, [%rd20413];
	}
	// end inline asm
	// begin inline asm
	{	
ld.global.ca.u64 %rd20417, [%rd20415];
	}
	// end inline asm
	// begin inline asm
	{	
ld.global.ca.u64 %rd20419, [%rd20417];
	}
	// end inline asm
	// begin inline asm
	{	
ld.global.ca.u64 %rd20421, [%rd20419];
	}
	// end inline asm
	// begin inline asm
	{	
ld.global.ca.u64 %rd20423, [%rd20421];
	}
	// end inline asm
	// begin inline asm
	{	
ld.global.ca.u64 %rd20425, [%rd20423];
	}
	// end inline asm
	// begin inline asm
	{	
ld.global.ca.u64 %rd20427, [%rd20425];
	}
	// end inline asm
	// begin inline asm
	{	
ld.global.ca.u64 %rd20429, [%rd20427];
	}
	// end inline asm
	// begin inline asm
	{	
ld.global.ca.u64 %rd20431, [%rd20429];
	}
	// end inline asm
	// begin inline asm
	{	
ld.global.ca.u64 %rd20433, [%rd20431];
	}
	// end inline asm
	// begin inline asm
	{	
ld.global.ca.u64 %rd20435, [%rd20433];
	}
	// end inline asm
	// begin inline asm
	{	
ld.global.ca.u64 %rd20437, [%rd20435];
	}
	// end inline asm
	// begin inline asm
	{	
ld.global.ca.u64 %rd20439, [%rd20437];
	}
	// end inline asm
	// begin inline asm
	{	
ld.global.ca.u64 %rd20441, [%rd20439];
	}
	// end inline asm
	// begin inline asm
	{	
ld.global.ca.u64 %rd20443, [%rd20441];
	}
	// end inline asm
	// begin inline asm
	{	
ld.global.ca.u64 %rd20445, [%rd20443];
	}
	// end inline asm
	// begin inline asm
	{	
ld.global.ca.u64 %rd20447, [%rd20445];
	}
	// end inline asm
	// begin inline asm
	{	
ld.global.ca.u64 %rd20449, [%rd20447];
	}
	// end inline asm
	// begin inline asm
	{	
ld.global.ca.u64 %rd20451, [%rd20449];
	}
	// end inline asm
	// begin inline asm
	{	
ld.global.ca.u64 %rd20453, [%rd20451];
	}
	// end inline asm
	// begin inline asm
	{	
ld.global.ca.u64 %rd20455, [%rd20453];
	}
	// end inline asm
	// begin inline asm
	{	
ld.global.ca.u64 %rd20457, [%rd20455];
	}
	// end inline asm
	// begin inline asm
	{	
ld.global.ca.u64 %rd20459, [%rd20457];
	}
	// end inline asm
	// begin inline asm
	{	
ld.global.ca.u64 %rd20461, [%rd20459];
	}
	// end inline asm
	// begin inline asm
	{	
ld.global.ca.u64 %rd20463, [%rd20461];
	}
	// end inline asm
	// begin inline asm
	{	
ld.global.ca.u64 %rd20465, [%rd20463];
	}
	// end inline asm
	// begin inline asm
	{	
ld.global.ca.u64 %rd20467, [%rd20465];
	}
	// end inline asm
	// begin inline asm
	{	
ld.global.ca.u64 %rd20469, [%rd20467];
	}
	// end inline asm
	// begin inline asm
	{	
ld.global.ca.u64 %rd20471, [%rd20469];
	}
	// end inline asm
	// begin inline asm
	{	
ld.global.ca.u64 %rd20473, [%rd20471];
	}
	// end inline asm
	// begin inline asm
	{	
ld.global.ca.u64 %rd20475, [%rd20473];
	}
	// end inline asm
	// begin inline asm
	{	
ld.global.ca.u64 %rd20477, [%rd20475];
	}
	// end inline asm
	// begin inline asm
	{	
ld.global.ca.u64 %rd20479, [%rd20477];
	}
	// end inline asm
	// begin inline asm
	{	
ld.global.ca.u64 %rd20481, [%rd20479];
	}
	// end inline asm
	// begin inline asm
	{	
ld.global.ca.u64 %rd20483, [%rd20481];
	}
	// end inline asm
	// begin inline asm
	{	
ld.global.ca.u64 %rd20485, [%rd20483];
	}
	// end inline asm
	// begin inline asm
	{	
ld.global.ca.u64 %rd20487, [%rd20485];
	}
	// end inline asm
	// begin inline asm
	{	
ld.global.ca.u64 %rd20489, [%rd20487];
	}
	// end inline asm
	// begin inline asm
	{	
ld.global.ca.u64 %rd20491, [%rd20489];
	}
	// end inline asm
	// begin inline asm
	{	
ld.global.ca.u64 %rd20493, [%rd20491];
	}
	// end inline asm
	// begin inline asm
	{	
ld.global.ca.u64 %rd20495, [%rd20493];
	}
	// end inline asm
	// begin inline asm
	{	
ld.global.ca.u64 %rd20497, [%rd20495];
	}
	// end inline asm
	// begin inline asm
	{	
ld.global.ca.u64 %rd20499, [%rd20497];
	}
	// end inline asm
	// begin inline asm
	{	
ld.global.ca.u64 %rd20501, [%rd20499];
	}
	// end inline asm
	// begin inline asm
	{	
ld.global.ca.u64 %rd20503, [%rd20501];
	}
	// end inline asm
	// begin inline asm
	{	
ld.global.ca.u64 %rd20505, [%rd20503];
	}
	// end inline asm
	// begin inline asm
	{	
ld.global.ca.u64 %rd20507, [%rd20505];
	}
	// end inline asm
	// begin inline asm
	{	
ld.global.ca.u64 %rd20509, [%rd20507];
	}
	// end inline asm
	// begin inline asm
	{	
ld.global.ca.u64 %rd20511, [%rd20509];
	}
	// end inline asm
	// begin inline asm
	{	
ld.global.ca.u64 %rd20513, [%rd20511];
	}
	// end inline asm
	// begin inline asm
	{	
ld.global.ca.u64 %rd20515, [%rd20513];
	}
	// end inline asm
	// begin inline asm
	{	
ld.global.ca.u64 %rd20517, [%rd20515];
	}
	// end inline asm
	// begin inline asm
	{	
ld.global.ca.u64 %rd20519, [%rd20517];
	}
	// end inline asm
	// begin inline asm
	{	
ld.global.ca.u64 %rd20521, [%rd20519];
	}
	// end inline asm
	// begin inline asm
	{	
ld.global.ca.u64 %rd20523, [%rd20521];
	}
	// end inline asm
	// begin inline asm
	{	
ld.global.ca.u64 %rd20525, [%rd20523];
	}
	// end inline asm
	// begin inline asm
	{	
ld.global.ca.u64 %rd20527, [%rd20525];
	}
	// end inline asm
	// begin inline asm
	{	
ld.global.ca.u64 %rd20529, [%rd20527];
	}
	// end inline asm
	// begin inline asm
	{	
ld.global.ca.u64 %rd20531, [%rd20529];
	}
	// end inline asm
	// begin inline asm
	{	
ld.global.ca.u64 %rd20533, [%rd20531];
	}
	// end inline asm
	// begin inline asm
	{	
ld.global.ca.u64 %rd20535, [%rd20533];
	}
	// end inline asm
	// begin inline asm
	{	
ld.global.ca.u64 %rd20537, [%rd20535];
	}
	// end inline asm
	// begin inline asm
	{	
ld.global.ca.u64 %rd20539, [%rd20537];
	}
	// end inline asm
	// begin inline asm
	{	
ld.global.ca.u64 %rd20541, [%rd20539];
	}
	// end inline asm
	// begin inline asm
	{	
ld.global.ca.u64 %rd20543, [%rd20541];
	}
	// end inline asm
	// begin inline asm
	{	
ld.global.ca.u64 %rd20545, [%rd20543];
	}
	// end inline asm
	// begin inline asm
	{	
ld.global.ca.u64 %rd20547, [%rd20545];
	}
	// end inline asm
	// begin inline asm
	{	
ld.global.ca.u64 %rd20549, [%rd20547];
	}
	// end inline asm
	// begin inline asm
	{	
ld.global.ca.u64 %rd20551, [%rd20549];
	}
	// end inline asm
	// begin inline asm
	{	
ld.global.ca.u64 %rd20553, [%rd20551];
	}
	// end inline asm
	// begin inline asm
	{	
ld.global.ca.u64 %rd20555, [%rd20553];
	}
	// end inline asm
	// begin inline asm
	{	
ld.global.ca.u64 %rd20557, [%rd20555];
	}
	// end inline asm
	// begin inline asm
	{	
ld.global.ca.u64 %rd20559, [%rd20557];
	}
	// end inline asm
	// begin inline asm
	{	
ld.global.ca.u64 %rd20561, [%rd20559];
	}
	// end inline asm
	// begin inline asm
	{	
ld.global.ca.u64 %rd20563, [%rd20561];
	}
	// end inline asm
	// begin inline asm
	{	
ld.global.ca.u64 %rd20565, [%rd20563];
	}
	// end inline asm
	// begin inline asm
	{	
ld.global.ca.u64 %rd20567, [%rd20565];
	}
	// end inline asm
	// begin inline asm
	{	
ld.global.ca.u64 %rd20569, [%rd20567];
	}
	// end inline asm
	// begin inline asm
	{	
ld.global.ca.u64 %rd20571, [%rd20569];
	}
	// end inline asm
	// begin inline asm
	{	
ld.global.ca.u64 %rd20573, [%rd20571];
	}
	// end inline asm
	// begin inline asm
	{	
ld.global.ca.u64 %rd20575, [%rd20573];
	}
	// end inline asm
	// begin inline asm
	{	
ld.global.ca.u64 %rd20577, [%rd20575];
	}
	// end inline asm
	// begin inline asm
	{	
ld.global.ca.u64 %rd20579, [%rd20577];
	}
	// end inline asm
	// begin inline asm
	{	
ld.global.ca.u64 %rd20581, [%rd20579];
	}
	// end inline asm
	// begin inline asm
	{	
ld.global.ca.u64 %rd20583, [%rd20581];
	}
	// end inline asm
	// begin inline asm
	{	
ld.global.ca.u64 %rd20585, [%rd20583];
	}
	// end inline asm
	// begin inline asm
	{	
ld.global.ca.u64 %rd20587, [%rd20585];
	}
	// end inline asm
	// begin inline asm
	{	
ld.global.ca.u64 %rd20589, [%rd20587];
	}
	// end inline asm
	// begin inline asm
	{	
ld.global.ca.u64 %rd20591, [%rd20589];
	}
	// end inline asm
	// begin inline asm
	{	
ld.global.ca.u64 %rd20593, [%rd20591];
	}
	// end inline asm
	// begin inline asm
	{	
ld.global.ca.u64 %rd20595, [%rd20593];
	}
	// end inline asm
	// begin inline asm
	{	
ld.global.ca.u64 %rd20597, [%rd20595];
	}
	// end inline asm
	// begin inline asm
	{	
ld.global.ca.u64 %rd20599, [%rd20597];
	}
	// end inline asm
	// begin inline asm
	{	
ld.global.ca.u64 %rd20601, [%rd20599];
	}
	// end inline asm
	// begin inline asm
	{	
ld.global.ca.u64 %rd20603, [%rd20601];
	}
	// end inline asm
	// begin inline asm
	{	
ld.global.ca.u64 %rd20605, [%rd20603];
	}
	// end inline asm
	// begin inline asm
	{	
ld.global.ca.u64 %rd20607, [%rd20605];
	}
	// end inline asm
	// begin inline asm
	{	
ld.global.ca.u64 %rd20609, [%rd20607];
	}
	// end inline asm
	// begin inline asm
	{	
ld.global.ca.u64 %rd20611, [%rd20609];
	}
	// end inline asm
	// begin inline asm
	{	
ld.global.ca.u64 %rd20613, [%rd20611];
	}
	// end inline asm
	// begin inline asm
	{	
ld.global.ca.u64 %rd20615, [%rd20613];
	}
	// end inline asm
	// begin inline asm
	{	
ld.global.ca.u64 %rd20617, [%rd20615];
	}
	// end inline asm
	// begin inline asm
	{	
ld.global.ca.u64 %rd20619, [%rd20617];
	}
	// end inline asm
	// begin inline asm
	{	
ld.global.ca.u64 %rd20621, [%rd20619];
	}
	// end inline asm
	// begin inline asm
	{	
ld.global.ca.u64 %rd20623, [%rd20621];
	}
	// end inline asm
	// begin inline asm
	{	
ld.global.ca.u64 %rd20625, [%rd20623];
	}
	// end inline asm
	// begin inline asm
	{	
ld.global.ca.u64 %rd20627, [%rd20625];
	}
	// end inline asm
	// begin inline asm
	{	
ld.global.ca.u64 %rd20629, [%rd20627];
	}
	// end inline asm
	// begin inline asm
	{	
ld.global.ca.u64 %rd20631, [%rd20629];
	}
	// end inline asm
	// begin inline asm
	{	
ld.global.ca.u64 %rd20633, [%rd20631];
	}
	// end inline asm
	// begin inline asm
	{	
ld.global.ca.u64 %rd20635, [%rd20633];
	}
	// end inline asm
	// begin inline asm
	{	
ld.global.ca.u64 %rd20637, [%rd20635];
	}
	// end inline asm
	// begin inline asm
	{	
ld.global.ca.u64 %rd20639, [%rd20637];
	}
	// end inline asm
	// begin inline asm
	{	
ld.global.ca.u64 %rd20641, [%rd20639];
	}
	// end inline asm
	// begin inline asm
	{	
ld.global.ca.u64 %rd20643, [%rd20641];
	}
	// end inline asm
	// begin inline asm
	{	
ld.global.ca.u64 %rd20645, [%rd20643];
	}
	// end inline asm
	// begin inline asm
	{	
ld.global.ca.u64 %rd20647, [%rd20645];
	}
	// end inline asm
	// begin inline asm
	{	
ld.global.ca.u64 %rd20649, [%rd20647];
	}
	// end inline asm
	// begin inline asm
	{	
ld.global.ca.u64 %rd20651, [%rd20649];
	}
	// end inline asm
	// begin inline asm
	{	
ld.global.ca.u64 %rd20653, [%rd20651];
	}
	// end inline asm
	// begin inline asm
	{	
ld.global.ca.u64 %rd20655, [%rd20653];
	}
	// end inline asm
	// begin inline asm
	{	
ld.global.ca.u64 %rd20657, [%rd20655];
	}
	// end inline asm
	// begin inline asm
	{	
ld.global.ca.u64 %rd20659, [%rd20657];
	}
	// end inline asm
	// begin inline asm
	{	
ld.global.ca.u64 %rd20661, [%rd20659];
	}
	// end inline asm
	// begin inline asm
	{	
ld.global.ca.u64 %rd20663, [%rd20661];
	}
	// end inline asm
	// begin inline asm
	{	
ld.global.ca.u64 %rd20665, [%rd20663];
	}
	// end inline asm
	// begin inline asm
	{	
ld.global.ca.u64 %rd20667, [%rd20665];
	}
	// end inline asm
	// begin inline asm
	{	
ld.global.ca.u64 %rd20669, [%rd20667];
	}
	// end inline asm
	// begin inline asm
	{	
ld.global.ca.u64 %rd20671, [%rd20669];
	}
	// end inline asm
	// begin inline asm
	{	
ld.global.ca.u64 %rd20673, [%rd20671];
	}
	// end inline asm
	// begin inline asm
	{	
ld.global.ca.u64 %rd20675, [%rd20673];
	}
	// end inline asm
	// begin inline asm
	{	
ld.global.ca.u64 %rd20677, [%rd20675];
	}
	// end inline asm
	// begin inline asm
	{	
ld.global.ca.u64 %rd20679, [%rd20677];
	}
	// end inline asm
	// begin inline asm
	{	
ld.global.ca.u64 %rd20681, [%rd20679];
	}
	// end inline asm
	// begin inline asm
	{	
ld.global.ca.u64 %rd20683, [%rd20681];
	}
	// end inline asm
	// begin inline asm
	{	
ld.global.ca.u64 %rd20685, [%rd20683];
	}
	// end inline asm
	// begin inline asm
	{	
ld.global.ca.u64 %rd20687, [%rd20685];
	}
	// end inline asm
	// begin inline asm
	{	
ld.global.ca.u64 %rd20689, [%rd20687];
	}
	// end inline asm
	// begin inline asm
	{	
ld.global.ca.u64 %rd20691, [%rd20689];
	}
	// end inline asm
	// begin inline asm
	{	
ld.global.ca.u64 %rd20693, [%rd20691];
	}
	// end inline asm
	// begin inline asm
	{	
ld.global.ca.u64 %rd20695, [%rd20693];
	}
	// end inline asm
	// begin inline asm
	{	
ld.global.ca.u64 %rd20697, [%rd20695];
	}
	// end inline asm
	// begin inline asm
	{	
ld.global.ca.u64 %rd20699, [%rd20697];
	}
	// end inline asm
	// begin inline asm
	{	
ld.global.ca.u64 %rd20701, [%rd20699];
	}
	// end inline asm
	// begin inline asm
	{	
ld.global.ca.u64 %rd20703, [%rd20701];
	}
	// end inline asm
	// begin inline asm
	{	
ld.global.ca.u64 %rd20705, [%rd20703];
	}
	// end inline asm
	// begin inline asm
	{	
ld.global.ca.u64 %rd20707, [%rd20705];
	}
	// end inline asm
	// begin inline asm
	{	
ld.global.ca.u64 %rd20709, [%rd20707];
	}
	// end inline asm
	// begin inline asm
	{	
ld.global.ca.u64 %rd20711, [%rd20709];
	}
	// end inline asm
	// begin inline asm
	{	
ld.global.ca.u64 %rd20713, [%rd20711];
	}
	// end inline asm
	// begin inline asm
	{	
ld.global.ca.u64 %rd20715, [%rd20713];
	}
	// end inline asm
	// begin inline asm
	{	
ld.global.ca.u64 %rd20717, [%rd20715];
	}
	// end inline asm
	// begin inline asm
	{	
ld.global.ca.u64 %rd20719, [%rd20717];
	}
	// end inline asm
	// begin inline asm
	{	
ld.global.ca.u64 %rd20721, [%rd20719];
	}
	// end inline asm
	// begin inline asm
	{	
ld.global.ca.u64 %rd20723, [%rd20721];
	}
	// end inline asm
	// begin inline asm
	{	
ld.global.ca.u64 %rd20725, [%rd20723];
	}
	// end inline asm
	// begin inline asm
	{	
ld.global.ca.u64 %rd20727, [%rd20725];
	}
	// end inline asm
	// begin inline asm
	{	
ld.global.ca.u64 %rd20729, [%rd20727];
	}
	// end inline asm
	// begin inline asm
	{	
ld.global.ca.u64 %rd20731, [%rd20729];
	}
	// end inline asm
	// begin inline asm
	{	
ld.global.ca.u64 %rd20733, [%rd20731];
	}
	// end inline asm
	// begin inline asm
	{	
ld.global.ca.u64 %rd20735, [%rd20733];
	}
	// end inline asm
	// begin inline asm
	{	
ld.global.ca.u64 %rd20737, [%rd20735];
	}
	// end inline asm
	// begin inline asm
	{	
ld.global.ca.u64 %rd20739, [%rd20737];
	}
	// end inline asm
	// begin inline asm
	{	
ld.global.ca.u64 %rd20741, [%rd20739];
	}
	// end inline asm
	// begin inline asm
	{	
ld.global.ca.u64 %rd20743, [%rd20741];
	}
	// end inline asm
	// begin inline asm
	{	
ld.global.ca.u64 %rd20745, [%rd20743];
	}
	// end inline asm
	// begin inline asm
	{	
ld.global.ca.u64 %rd20747, [%rd20745];
	}
	// end inline asm
	// begin inline asm
	{	
ld.global.ca.u64 %rd20749, [%rd20747];
	}
	// end inline asm
	// begin inline asm
	{	
ld.global.ca.u64 %rd20751, [%rd20749];
	}
	// end inline asm
	// begin inline asm
	{	
ld.global.ca.u64 %rd20753, [%rd20751];
	}
	// end inline asm
	// begin inline asm
	{	
ld.global.ca.u64 %rd20755, [%rd20753];
	}
	// end inline asm
	// begin inline asm
	{	
ld.global.ca.u64 %rd20757, [%rd20755];
	}
	// end inline asm
	// begin inline asm
	{	
ld.global.ca.u64 %rd20759, [%rd20757];
	}
	// end inline asm
	// begin inline asm
	{	
ld.global.ca.u64 %rd20761, [%rd20759];
	}
	// end inline asm
	// begin inline asm
	{	
ld.global.ca.u64 %rd20763, [%rd20761];
	}
	// end inline asm
	// begin inline asm
	{	
ld.global.ca.u64 %rd20765, [%rd20763];
	}
	// end inline asm
	// begin inline asm
	{	
ld.global.ca.u64 %rd20767, [%rd20765];
	}
	// end inline asm
	// begin inline asm
	{	
ld.global.ca.u64 %rd20769, [%rd20767];
	}
	// end inline asm
	// begin inline asm
	{	
ld.global.ca.u64 %rd20771, [%rd20769];
	}
	// end inline asm
	// begin inline asm
	{	
ld.global.ca.u64 %rd20773, [%rd20771];
	}
	// end inline asm
	// begin inline asm
	{	
ld.global.ca.u64 %rd20775, [%rd20773];
	}
	// end inline asm
	// begin inline asm
	{	
ld.global.ca.u64 %rd20777, [%rd20775];
	}
	// end inline asm
	// begin inline asm
	{	
ld.global.ca.u64 %rd20779, [%rd20777];
	}
	// end inline asm
	// begin inline asm
	{	
ld.global.ca.u64 %rd20781, [%rd20779];
	}
	// end inline asm
	// begin inline asm
	{	
ld.global.ca.u64 %rd20783, [%rd20781];
	}
	// end inline asm
	// begin inline asm
	{	
ld.global.ca.u64 %rd20785, [%rd20783];
	}
	// end inline asm
	// begin inline asm
	{	
ld.global.ca.u64 %rd20787, [%rd20785];
	}
	// end inline asm
	// begin inline asm
	{	
ld.global.ca.u64 %rd20789, [%rd20787];
	}
	// end inline asm
	// begin inline asm
	{	
ld.global.ca.u64 %rd20791, [%rd20789];
	}
	// end inline asm
	// begin inline asm
	{	
ld.global.ca.u64 %rd20793, [%rd20791];
	}
	// end inline asm
	// begin inline asm
	{	
ld.global.ca.u64 %rd20795, [%rd20793];
	}
	// end inline asm
	// begin inline asm
	{	
ld.global.ca.u64 %rd20797, [%rd20795];
	}
	// end inline asm
	// begin inline asm
	{	
ld.global.ca.u64 %rd20799, [%rd20797];
	}
	// end inline asm
	// begin inline asm
	{	
ld.global.ca.u64 %rd20801, [%rd20799];
	}
	// end inline asm
	// begin inline asm
	{	
ld.global.ca.u64 %rd20803, [%rd20801];
	}
	// end inline asm
	// begin inline asm
	{	
ld.global.ca.u64 %rd20805, [%rd20803];
	}
	// end inline asm
	// begin inline asm
	{	
ld.global.ca.u64 %rd20807, [%rd20805];
	}
	// end inline asm
	// begin inline asm
	{	
ld.global.ca.u64 %rd20809, [%rd20807];
	}
	// end inline asm
	// begin inline asm
	{	
ld.global.ca.u64 %rd20811, [%rd20809];
	}
	// end inline asm
	// begin inline asm
	{	
ld.global.ca.u64 %rd20813, [%rd20811];
	}
	// end inline asm
	// begin inline asm
	{	
ld.global.ca.u64 %rd20815, [%rd20813];
	}
	// end inline asm
	// begin inline asm
	{	
ld.global.ca.u64 %rd20817, [%rd20815];
	}
	// end inline asm
	// begin inline asm
	{	
ld.global.ca.u64 %rd20819, [%rd20817];
	}
	// end inline asm
	// begin inline asm
	{	
ld.global.ca.u64 %rd20821, [%rd20819];
	}
	// end inline asm
	// begin inline asm
	{	
ld.global.ca.u64 %rd20823, [%rd20821];
	}
	// end inline asm
	// begin inline asm
	{	
ld.global.ca.u64 %rd20825, [%rd20823];
	}
	// end inline asm
	// begin inline asm
	{	
ld.global.ca.u64 %rd20827, [%rd20825];
	}
	// end inline asm
	// begin inline asm
	{	
ld.global.ca.u64 %rd20829, [%rd20827];
	}
	// end inline asm
	// begin inline asm
	{	
ld.global.ca.u64 %rd20831, [%rd20829];
	}
	// end inline asm
	// begin inline asm
	{	
ld.global.ca.u64 %rd20833, [%rd20831];
	}
	// end inline asm
	// begin inline asm
	{	
ld.global.ca.u64 %rd20835, [%rd20833];
	}
	// end inline asm
	// begin inline asm
	{	
ld.global.ca.u64 %rd20837, [%rd20835];
	}
	// end inline asm
	// begin inline asm
	{	
ld.global.ca.u64 %rd20839, [%rd20837];
	}
	// end inline asm
	// begin inline asm
	{	
ld.global.ca.u64 %rd20841, [%rd20839];
	}
	// end inline asm
	// begin inline asm
	{	
ld.global.ca.u64 %rd20843, [%rd20841];
	}
	// end inline asm
	// begin inline asm
	{	
ld.global.ca.u64 %rd20845, [%rd20843];
	}
	// end inline asm
	// begin inline asm
	{	
ld.global.ca.u64 %rd20847, [%rd20845];
	}
	// end inline asm
	// begin inline asm
	{	
ld.global.ca.u64 %rd20849, [%rd20847];
	}
	// end inline asm
	// begin inline asm
	{	
ld.global.ca.u64 %rd20851, [%rd20849];
	}
	// end inline asm
	// begin inline asm
	{	
ld.global.ca.u64 %rd20853, [%rd20851];
	}
	// end inline asm
	// begin inline asm
	{	
ld.global.ca.u64 %rd20855, [%rd20853];
	}
	// end inline asm
	// begin inline asm
	{	
ld.global.ca.u64 %rd20857, [%rd20855];
	}
	// end inline asm
	// begin inline asm
	{	
ld.global.ca.u64 %rd20859, [%rd20857];
	}
	// end inline asm
	// begin inline asm
	{	
ld.global.ca.u64 %rd20861, [%rd20859];
	}
	// end inline asm
	// begin inline asm
	{	
ld.global.ca.u64 %rd20863, [%rd20861];
	}
	// end inline asm
	// begin inline asm
	{	
ld.global.ca.u64 %rd20865, [%rd20863];
	}
	// end inline asm
	// begin inline asm
	{	
ld.global.ca.u64 %rd20867, [%rd20865];
	}
	// end inline asm
	// begin inline asm
	{	
ld.global.ca.u64 %rd20869, [%rd20867];
	}
	// end inline asm
	// begin inline asm
	{	
ld.global.ca.u64 %rd20871, [%rd20869];
	}
	// end inline asm
	// begin inline asm
	{	
ld.global.ca.u64 %rd20873, [%rd20871];
	}
	// end inline asm
	// begin inline asm
	{	
ld.global.ca.u64 %rd20875, [%rd20873];
	}
	// end inline asm
	// begin inline asm
	{	
ld.global.ca.u64 %rd20877, [%rd20875];
	}
	// end inline asm
	// begin inline asm
	{	
ld.global.ca.u64 %rd20879, [%rd20877];
	}
	// end inline asm
	// begin inline asm
	{	
ld.global.ca.u64 %rd20881, [%rd20879];
	}
	// end inline asm
	// begin inline asm
	{	
ld.global.ca.u64 %rd20883, [%rd20881];
	}
	// end inline asm
	// begin inline asm
	{	
ld.global.ca.u64 %rd20885, [%rd20883];
	}
	// end inline asm
	// begin inline asm
	{	
ld.global.ca.u64 %rd20887, [%rd20885];
	}
	// end inline asm
	// begin inline asm
	{	
ld.global.ca.u64 %rd20889, [%rd20887];
	}
	// end inline asm
	// begin inline asm
	{	
ld.global.ca.u64 %rd20891, [%rd20889];
	}
	// end inline asm
	// begin inline asm
	{	
ld.global.ca.u64 %rd20893, [%rd20891];
	}
	// end inline asm
	// begin inline asm
	{	
ld.global.ca.u64 %rd20895, [%rd20893];
	}
	// end inline asm
	// begin inline asm
	{	
ld.global.ca.u64 %rd20897, [%rd20895];
	}
	// end inline asm
	// begin inline asm
	{	
ld.global.ca.u64 %rd20899, [%rd20897];
	}
	// end inline asm
	// begin inline asm
	{	
ld.global.ca.u64 %rd20901, [%rd20899];
	}
	// end inline asm
	// begin inline asm
	{	
ld.global.ca.u64 %rd20903, [%rd20901];
	}
	// end inline asm
	// begin inline asm
	{	
ld.global.ca.u64 %rd20905, [%rd20903];
	}
	// end inline asm
	// begin inline asm
	{	
ld.global.ca.u64 %rd20907, [%rd20905];
	}
	// end inline asm
	// begin inline asm
	{	
ld.global.ca.u64 %rd20909, [%rd20907];
	}
	// end inline asm
	// begin inline asm
	{	
ld.global.ca.u64 %rd20911, [%rd20909];
	}
	// end inline asm
	// begin inline asm
	{	
ld.global.ca.u64 %rd20913, [%rd20911];
	}
	// end inline asm
	// begin inline asm
	{	
ld.global.ca.u64 %rd20915, [%rd20913];
	}
	// end inline asm
	// begin inline asm
	{	
ld.global.ca.u64 %rd20917, [%rd20915];
	}
	// end inline asm
	// begin inline asm
	{	
ld.global.ca.u64 %rd20919, [%rd20917];
	}
	// end inline asm
	// begin inline asm
	{	
ld.global.ca.u64 %rd20921, [%rd20919];
	}
	// end inline asm
	// begin inline asm
	{	
ld.global.ca.u64 %rd20923, [%rd20921];
	}
	// end inline asm
	// begin inline asm
	{	
ld.global.ca.u64 %rd20925, [%rd20923];
	}
	// end inline asm
	// begin inline asm
	{	
ld.global.ca.u64 %rd20927, [%rd20925];
	}
	// end inline asm
	// begin inline asm
	{	
ld.global.ca.u64 %rd20929, [%rd20927];
	}
	// end inline asm
	// begin inline asm
	{	
ld.global.ca.u64 %rd20931, [%rd20929];
	}
	// end inline asm
	// begin inline asm
	{	
ld.global.ca.u64 %rd20933, [%rd20931];
	}
	// end inline asm
	// begin inline asm
	{	
ld.global.ca.u64 %rd20935, [%rd20933];
	}
	// end inline asm
	// begin inline asm
	{	
ld.global.ca.u64 %rd20937, [%rd20935];
	}
	// end inline asm
	// begin inline asm
	{	
ld.global.ca.u64 %rd20939, [%rd20937];
	}
	// end inline asm
	// begin inline asm
	{	
ld.global.ca.u64 %rd20941, [%rd20939];
	}
	// end inline asm
	// begin inline asm
	{	
ld.global.ca.u64 %rd20943, [%rd20941];
	}
	// end inline asm
	// begin inline asm
	{	
ld.global.ca.u64 %rd20945, [%rd20943];
	}
	// end inline asm
	// begin inline asm
	{	
ld.global.ca.u64 %rd20947, [%rd20945];
	}
	// end inline asm
	// begin inline asm
	{	
ld.global.ca.u64 %rd20949, [%rd20947];
	}
	// end inline asm
	// begin inline asm
	{	
ld.global.ca.u64 %rd20951, [%rd20949];
	}
	// end inline asm
	// begin inline asm
	{	
ld.global.ca.u64 %rd20953, [%rd20951];
	}
	// end inline asm
	// begin inline asm
	{	
ld.global.ca.u64 %rd20955, [%rd20953];
	}
	// end inline asm
	// begin inline asm
	{	
ld.global.ca.u64 %rd20957, [%rd20955];
	}
	// end inline asm
	// begin inline asm
	{	
ld.global.ca.u64 %rd20959, [%rd20957];
	}
	// end inline asm
	// begin inline asm
	{	
ld.global.ca.u64 %rd20961, [%rd20959];
	}
	// end inline asm
	// begin inline asm
	{	
ld.global.ca.u64 %rd20963, [%rd20961];
	}
	// end inline asm
	// begin inline asm
	{	
ld.global.ca.u64 %rd20965, [%rd20963];
	}
	// end inline asm
	// begin inline asm
	{	
ld.global.ca.u64 %rd20967, [%rd20965];
	}
	// end inline asm
	// begin inline asm
	{	
ld.global.ca.u64 %rd20969, [%rd20967];
	}
	// end inline asm
	// begin inline asm
	{	
ld.global.ca.u64 %rd20971, [%rd20969];
	}
	// end inline asm
	// begin inline asm
	{	
ld.global.ca.u64 %rd20973, [%rd20971];
	}
	// end inline asm
	// begin inline asm
	{	
ld.global.ca.u64 %rd20975, [%rd20973];
	}
	// end inline asm
	// begin inline asm
	{	
ld.global.ca.u64 %rd20977, [%rd20975];
	}
	// end inline asm
	// begin inline asm
	{	
ld.global.ca.u64 %rd20979, [%rd20977];
	}
	// end inline asm
	// begin inline asm
	{	
ld.global.ca.u64 %rd20981, [%rd20979];
	}
	// end inline asm
	// begin inline asm
	{	
ld.global.ca.u64 %rd20983, [%rd20981];
	}
	// end inline asm
	// begin inline asm
	{	
ld.global.ca.u64 %rd20985, [%rd20983];
	}
	// end inline asm
	// begin inline asm
	{	
ld.global.ca.u64 %rd20987, [%rd20985];
	}
	// end inline asm
	// begin inline asm
	{	
ld.global.ca.u64 %rd20989, [%rd20987];
	}
	// end inline asm
	// begin inline asm
	{	
ld.global.ca.u64 %rd20991, [%rd20989];
	}
	// end inline asm
	// begin inline asm
	{	
ld.global.ca.u64 %rd20993, [%rd20991];
	}
	// end inline asm
	// begin inline asm
	{	
ld.global.ca.u64 %rd20995, [%rd20993];
	}
	// end inline asm
	// begin inline asm
	{	
ld.global.ca.u64 %rd20997, [%rd20995];
	}
	// end inline asm
	// begin inline asm
	{	
ld.global.ca.u64 %rd20999, [%rd20997];
	}
	// end inline asm
	// begin inline asm
	{	
ld.global.ca.u64 %rd21001, [%rd20999];
	}
	// end inline asm
	// begin inline asm
	{	
ld.global.ca.u64 %rd21003, [%rd21001];
	}
	// end inline asm
	// begin inline asm
	{	
ld.global.ca.u64 %rd21005, [%rd21003];
	}
	// end inline asm
	// begin inline asm
	{	
ld.global.ca.u64 %rd21007, [%rd21005];
	}
	// end inline asm
	// begin inline asm
	{	
ld.global.ca.u64 %rd21009, [%rd21007];
	}
	// end inline asm
	// begin inline asm
	{	
ld.global.ca.u64 %rd21011, [%rd21009];
	}
	// end inline asm
	// begin inline asm
	{	
ld.global.ca.u64 %rd21013, [%rd21011];
	}
	// end inline asm
	// begin inline asm
	{	
ld.global.ca.u64 %rd21015, [%rd21013];
	}
	// end inline asm
	// begin inline asm
	{	
ld.global.ca.u64 %rd21017, [%rd21015];
	}
	// end inline asm
	// begin inline asm
	{	
ld.global.ca.u64 %rd21019, [%rd21017];
	}
	// end inline asm
	// begin inline asm
	{	
ld.global.ca.u64 %rd21021, [%rd21019];
	}
	// end inline asm
	// begin inline asm
	{	
ld.global.ca.u64 %rd21023, [%rd21021];
	}
	// end inline asm
	// begin inline asm
	{	
ld.global.ca.u64 %rd21025, [%rd21023];
	}
	// end inline asm
	// begin inline asm
	{	
ld.global.ca.u64 %rd21027, [%rd21025];
	}
	// end inline asm
	// begin inline asm
	{	
ld.global.ca.u64 %rd21029, [%rd21027];
	}
	// end inline asm
	// begin inline asm
	{	
ld.global.ca.u64 %rd21031, [%rd21029];
	}
	// end inline asm
	// begin inline asm
	{	
ld.global.ca.u64 %rd21033, [%rd21031];
	}
	// end inline asm
	// begin inline asm
	{	
ld.global.ca.u64 %rd21035, [%rd21033];
	}
	// end inline asm
	// begin inline asm
	{	
ld.global.ca.u64 %rd21037, [%rd21035];
	}
	// end inline asm
	// begin inline asm
	{	
ld.global.ca.u64 %rd21039, [%rd21037];
	}
	// end inline asm
	// begin inline asm
	{	
ld.global.ca.u64 %rd21041, [%rd21039];
	}
	// end inline asm
	// begin inline asm
	{	
ld.global.ca.u64 %rd21043, [%rd21041];
	}
	// end inline asm
	// begin inline asm
	{	
ld.global.ca.u64 %rd21045, [%rd21043];
	}
	// end inline asm
	// begin inline asm
	{	
ld.global.ca.u64 %rd21047, [%rd21045];
	}
	// end inline asm
	// begin inline asm
	{	
ld.global.ca.u64 %rd21049, [%rd21047];
	}
	// end inline asm
	// begin inline asm
	{	
ld.global.ca.u64 %rd21051, [%rd21049];
	}
	// end inline asm
	// begin inline asm
	{	
ld.global.ca.u64 %rd21053, [%rd21051];
	}
	// end inline asm
	// begin inline asm
	{	
ld.global.ca.u64 %rd21055, [%rd21053];
	}
	// end inline asm
	// begin inline asm
	{	
ld.global.ca.u64 %rd21057, [%rd21055];
	}
	// end inline asm
	// begin inline asm
	{	
ld.global.ca.u64 %rd21059, [%rd21057];
	}
	// end inline asm
	// begin inline asm
	{	
ld.global.ca.u64 %rd21061, [%rd21059];
	}
	// end inline asm
	// begin inline asm
	{	
ld.global.ca.u64 %rd21063, [%rd21061];
	}
	// end inline asm
	// begin inline asm
	{	
ld.global.ca.u64 %rd21065, [%rd21063];
	}
	// end inline asm
	// begin inline asm
	{	
ld.global.ca.u64 %rd21067, [%rd21065];
	}
	// end inline asm
	// begin inline asm
	{	
ld.global.ca.u64 %rd21069, [%rd21067];
	}
	// end inline asm
	// begin inline asm
	{	
ld.global.ca.u64 %rd21071, [%rd21069];
	}
	// end inline asm
	// begin inline asm
	{	
ld.global.ca.u64 %rd21073, [%rd21071];
	}
	// end inline asm
	// begin inline asm
	{	
ld.global.ca.u64 %rd21075, [%rd21073];
	}
	// end inline asm
	// begin inline asm
	{	
ld.global.ca.u64 %rd21077, [%rd21075];
	}
	// end inline asm
	// begin inline asm
	{	
ld.global.ca.u64 %rd21079, [%rd21077];
	}
	// end inline asm
	// begin inline asm
	{	
ld.global.ca.u64 %rd21081, [%rd21079];
	}
	// end inline asm
	// begin inline asm
	{	
ld.global.ca.u64 %rd21083, [%rd21081];
	}
	// end inline asm
	// begin inline asm
	{	
ld.global.ca.u64 %rd21085, [%rd21083];
	}
	// end inline asm
	// begin inline asm
	{	
ld.global.ca.u64 %rd21087, [%rd21085];
	}
	// end inline asm
	// begin inline asm
	{	
ld.global.ca.u64 %rd21089, [%rd21087];
	}
	// end inline asm
	// begin inline asm
	{	
ld.global.ca.u64 %rd21091, [%rd21089];
	}
	// end inline asm
	// begin inline asm
	{	
ld.global.ca.u64 %rd21093, [%rd21091];
	}
	// end inline asm
	// begin inline asm
	{	
ld.global.ca.u64 %rd21095, [%rd21093];
	}
	// end inline asm
	// begin inline asm
	{	
ld.global.ca.u64 %rd21097, [%rd21095];
	}
	// end inline asm
	// begin inline asm
	{	
ld.global.ca.u64 %rd21099, [%rd21097];
	}
	// end inline asm
	// begin inline asm
	{	
ld.global.ca.u64 %rd21101, [%rd21099];
	}
	// end inline asm
	// begin inline asm
	{	
ld.global.ca.u64 %rd21103, [%rd21101];
	}
	// end inline asm
	// begin inline asm
	{	
ld.global.ca.u64 %rd21105, [%rd21103];
	}
	// end inline asm
	// begin inline asm
	{	
ld.global.ca.u64 %rd21107, [%rd21105];
	}
	// end inline asm
	// begin inline asm
	{	
ld.global.ca.u64 %rd21109, [%rd21107];
	}
	// end inline asm
	// begin inline asm
	{	
ld.global.ca.u64 %rd21111, [%rd21109];
	}
	// end inline asm
	// begin inline asm
	{	
ld.global.ca.u64 %rd21113, [%rd21111];
	}
	// end inline asm
	// begin inline asm
	{	
ld.global.ca.u64 %rd21115, [%rd21113];
	}
	// end inline asm
	// begin inline asm
	{	
ld.global.ca.u64 %rd21117, [%rd21115];
	}
	// end inline asm
	// begin inline asm
	{	
ld.global.ca.u64 %rd21119, [%rd21117];
	}
	// end inline asm
	// begin inline asm
	{	
ld.global.ca.u64 %rd21121, [%rd21119];
	}
	// end inline asm
	// begin inline asm
	{	
ld.global.ca.u64 %rd21123, [%rd21121];
	}
	// end inline asm
	// begin inline asm
	{	
ld.global.ca.u64 %rd21125, [%rd21123];
	}
	// end inline asm
	// begin inline asm
	{	
ld.global.ca.u64 %rd21127, [%rd21125];
	}
	// end inline asm
	// begin inline asm
	{	
ld.global.ca.u64 %rd21129, [%rd21127];
	}
	// end inline asm
	// begin inline asm
	{	
ld.global.ca.u64 %rd21131, [%rd21129];
	}
	// end inline asm
	// begin inline asm
	{	
ld.global.ca.u64 %rd21133, [%rd21131];
	}
	// end inline asm
	// begin inline asm
	{	
ld.global.ca.u64 %rd21135, [%rd21133];
	}
	// end inline asm
	// begin inline asm
	{	
ld.global.ca.u64 %rd21137, [%rd21135];
	}
	// end inline asm
	// begin inline asm
	{	
ld.global.ca.u64 %rd21139, [%rd21137];
	}
	// end inline asm
	// begin inline asm
	{	
ld.global.ca.u64 %rd21141, [%rd21139];
	}
	// end inline asm
	// begin inline asm
	{	
ld.global.ca.u64 %rd21143, [%rd21141];
	}
	// end inline asm
	// begin inline asm
	{	
ld.global.ca.u64 %rd21145, [%rd21143];
	}
	// end inline asm
	// begin inline asm
	{	
ld.global.ca.u64 %rd21147, [%rd21145];
	}
	// end inline asm
	// begin inline asm
	{	
ld.global.ca.u64 %rd21149, [%rd21147];
	}
	// end inline asm
	// begin inline asm
	{	
ld.global.ca.u64 %rd21151, [%rd21149];
	}
	// end inline asm
	// begin inline asm
	{	
ld.global.ca.u64 %rd21153, [%rd21151];
	}
	// end inline asm
	// begin inline asm
	{	
ld.global.ca.u64 %rd21155, [%rd21153];
	}
	// end inline asm
	// begin inline asm
	{	
ld.global.ca.u64 %rd21157, [%rd21155];
	}
	// end inline asm
	// begin inline asm
	{	
ld.global.ca.u64 %rd21159, [%rd21157];
	}
	// end inline asm
	// begin inline asm
	{	
ld.global.ca.u64 %rd21161, [%rd21159];
	}
	// end inline asm
	// begin inline asm
	{	
ld.global.ca.u64 %rd21163, [%rd21161];
	}
	// end inline asm
	// begin inline asm
	{	
ld.global.ca.u64 %rd21165, [%rd21163];
	}
	// end inline asm
	// begin inline asm
	{	
ld.global.ca.u64 %rd21167, [%rd21165];
	}
	// end inline asm
	// begin inline asm
	{	
ld.global.ca.u64 %rd21169, [%rd21167];
	}
	// end inline asm
	// begin inline asm
	{	
ld.global.ca.u64 %rd21171, [%rd21169];
	}
	// end inline asm
	// begin inline asm
	{	
ld.global.ca.u64 %rd21173, [%rd21171];
	}
	// end inline asm
	// begin inline asm
	{	
ld.global.ca.u64 %rd21175, [%rd21173];
	}
	// end inline asm
	// begin inline asm
	{	
ld.global.ca.u64 %rd21177, [%rd21175];
	}
	// end inline asm
	// begin inline asm
	{	
ld.global.ca.u64 %rd21179, [%rd21177];
	}
	// end inline asm
	// begin inline asm
	{	
ld.global.ca.u64 %rd21181, [%rd21179];
	}
	// end inline asm
	// begin inline asm
	{	
ld.global.ca.u64 %rd21183, [%rd21181];
	}
	// end inline asm
	// begin inline asm
	{	
ld.global.ca.u64 %rd21185, [%rd21183];
	}
	// end inline asm
	// begin inline asm
	{	
ld.global.ca.u64 %rd21187, [%rd21185];
	}
	// end inline asm
	// begin inline asm
	{	
ld.global.ca.u64 %rd21189, [%rd21187];
	}
	// end inline asm
	// begin inline asm
	{	
ld.global.ca.u64 %rd21191, [%rd21189];
	}
	// end inline asm
	// begin inline asm
	{	
ld.global.ca.u64 %rd21193, [%rd21191];
	}
	// end inline asm
	// begin inline asm
	{	
ld.global.ca.u64 %rd21195, [%rd21193];
	}
	// end inline asm
	// begin inline asm
	{	
ld.global.ca.u64 %rd21197, [%rd21195];
	}
	// end inline asm
	// begin inline asm
	{	
ld.global.ca.u64 %rd21199, [%rd21197];
	}
	// end inline asm
	// begin inline asm
	{	
ld.global.ca.u64 %rd21201, [%rd21199];
	}
	// end inline asm
	// begin inline asm
	{	
ld.global.ca.u64 %rd21203, [%rd21201];
	}
	// end inline asm
	// begin inline asm
	{	
ld.global.ca.u64 %rd21205, [%rd21203];
	}
	// end inline asm
	// begin inline asm
	{	
ld.global.ca.u64 %rd21207, [%rd21205];
	}
	// end inline asm
	// begin inline asm
	{	
ld.global.ca.u64 %rd21209, [%rd21207];
	}
	// end inline asm
	// begin inline asm
	{	
ld.global.ca.u64 %rd21211, [%rd21209];
	}
	// end inline asm
	// begin inline asm
	{	
ld.global.ca.u64 %rd21213, [%rd21211];
	}
	// end inline asm
	// begin inline asm
	{	
ld.global.ca.u64 %rd21215, [%rd21213];
	}
	// end inline asm
	// begin inline asm
	{	
ld.global.ca.u64 %rd21217, [%rd21215];
	}
	// end inline asm
	// begin inline asm
	{	
ld.global.ca.u64 %rd21219, [%rd21217];
	}
	// end inline asm
	// begin inline asm
	{	
ld.global.ca.u64 %rd21221, [%rd21219];
	}
	// end inline asm
	// begin inline asm
	{	
ld.global.ca.u64 %rd21223, [%rd21221];
	}
	// end inline asm
	// begin inline asm
	{	
ld.global.ca.u64 %rd21225, [%rd21223];
	}
	// end inline asm
	// begin inline asm
	{	
ld.global.ca.u64 %rd21227, [%rd21225];
	}
	// end inline asm
	// begin inline asm
	{	
ld.global.ca.u64 %rd21229, [%rd21227];
	}
	// end inline asm
	// begin inline asm
	{	
ld.global.ca.u64 %rd21231, [%rd21229];
	}
	// end inline asm
	// begin inline asm
	{	
ld.global.ca.u64 %rd21233, [%rd21231];
	}
	// end inline asm
	// begin inline asm
	{	
ld.global.ca.u64 %rd21235, [%rd21233];
	}
	// end inline asm
	// begin inline asm
	{	
ld.global.ca.u64 %rd21237, [%rd21235];
	}
	// end inline asm
	// begin inline asm
	{	
ld.global.ca.u64 %rd21239, [%rd21237];
	}
	// end inline asm
	// begin inline asm
	{	
ld.global.ca.u64 %rd21241, [%rd21239];
	}
	// end inline asm
	// begin inline asm
	{	
ld.global.ca.u64 %rd21243, [%rd21241];
	}
	// end inline asm
	// begin inline asm
	{	
ld.global.ca.u64 %rd21245, [%rd21243];
	}
	// end inline asm
	// begin inline asm
	{	
ld.global.ca.u64 %rd21247, [%rd21245];
	}
	// end inline asm
	// begin inline asm
	{	
ld.global.ca.u64 %rd21249, [%rd21247];
	}
	// end inline asm
	// begin inline asm
	{	
ld.global.ca.u64 %rd21251, [%rd21249];
	}
	// end inline asm
	// begin inline asm
	{	
ld.global.ca.u64 %rd21253, [%rd21251];
	}
	// end inline asm
	// begin inline asm
	{	
ld.global.ca.u64 %rd21255, [%rd21253];
	}
	// end inline asm
	// begin inline asm
	{	
ld.global.ca.u64 %rd21257, [%rd21255];
	}
	// end inline asm
	// begin inline asm
	{	
ld.global.ca.u64 %rd21259, [%rd21257];
	}
	// end inline asm
	// begin inline asm
	{	
ld.global.ca.u64 %rd21261, [%rd21259];
	}
	// end inline asm
	// begin inline asm
	{	
ld.global.ca.u64 %rd21263, [%rd21261];
	}
	// end inline asm
	// begin inline asm
	{	
ld.global.ca.u64 %rd21265, [%rd21263];
	}
	// end inline asm
	// begin inline asm
	{	
ld.global.ca.u64 %rd21267, [%rd21265];
	}
	// end inline asm
	// begin inline asm
	{	
ld.global.ca.u64 %rd21269, [%rd21267];
	}
	// end inline asm
	// begin inline asm
	{	
ld.global.ca.u64 %rd21271, [%rd21269];
	}
	// end inline asm
	// begin inline asm
	{	
ld.global.ca.u64 %rd21273, [%rd21271];
	}
	// end inline asm
	// begin inline asm
	{	
ld.global.ca.u64 %rd21275, [%rd21273];
	}
	// end inline asm
	// begin inline asm
	{	
ld.global.ca.u64 %rd21277, [%rd21275];
	}
	// end inline asm
	// begin inline asm
	{	
ld.global.ca.u64 %rd21279, [%rd21277];
	}
	// end inline asm
	// begin inline asm
	{	
ld.global.ca.u64 %rd21281, [%rd21279];
	}
	// end inline asm
	// begin inline asm
	{	
ld.global.ca.u64 %rd21283, [%rd21281];
	}
	// end inline asm
	// begin inline asm
	{	
ld.global.ca.u64 %rd21285, [%rd21283];
	}
	// end inline asm
	// begin inline asm
	{	
ld.global.ca.u64 %rd21287, [%rd21285];
	}
	// end inline asm
	// begin inline asm
	{	
ld.global.ca.u64 %rd21289, [%rd21287];
	}
	// end inline asm
	// begin inline asm
	{	
ld.global.ca.u64 %rd21291, [%rd21289];
	}
	// end inline asm
	// begin inline asm
	{	
ld.global.ca.u64 %rd21293, [%rd21291];
	}
	// end inline asm
	// begin inline asm
	{	
ld.global.ca.u64 %rd21295, [%rd21293];
	}
	// end inline asm
	// begin inline asm
	{	
ld.global.ca.u64 %rd21297, [%rd21295];
	}
	// end inline asm
	// begin inline asm
	{	
ld.global.ca.u64 %rd21299, [%rd21297];
	}
	// end inline asm
	// begin inline asm
	{	
ld.global.ca.u64 %rd21301, [%rd21299];
	}
	// end inline asm
	// begin inline asm
	{	
ld.global.ca.u64 %rd21303, [%rd21301];
	}
	// end inline asm
	// begin inline asm
	{	
ld.global.ca.u64 %rd21305, [%rd21303];
	}
	// end inline asm
	// begin inline asm
	{	
ld.global.ca.u64 %rd21307, [%rd21305];
	}
	// end inline asm
	// begin inline asm
	{	
ld.global.ca.u64 %rd21309, [%rd21307];
	}
	// end inline asm
	// begin inline asm
	{	
ld.global.ca.u64 %rd21311, [%rd21309];
	}
	// end inline asm
	// begin inline asm
	{	
ld.global.ca.u64 %rd21313, [%rd21311];
	}
	// end inline asm
	// begin inline asm
	{	
ld.global.ca.u64 %rd21315, [%rd21313];
	}
	// end inline asm
	// begin inline asm
	{	
ld.global.ca.u64 %rd21317, [%rd21315];
	}
	// end inline asm
	// begin inline asm
	{	
ld.global.ca.u64 %rd21319, [%rd21317];
	}
	// end inline asm
	// begin inline asm
	{	
ld.global.ca.u64 %rd21321, [%rd21319];
	}
	// end inline asm
	// begin inline asm
	{	
ld.global.ca.u64 %rd21323, [%rd21321];
	}
	// end inline asm
	// begin inline asm
	{	
ld.global.ca.u64 %rd21325, [%rd21323];
	}
	// end inline asm
	// begin inline asm
	{	
ld.global.ca.u64 %rd21327, [%rd21325];
	}
	// end inline asm
	// begin inline asm
	{	
ld.global.ca.u64 %rd21329, [%rd21327];
	}
	// end inline asm
	// begin inline asm
	{	
ld.global.ca.u64 %rd21331, [%rd21329];
	}
	// end inline asm
	// begin inline asm
	{	
ld.global.ca.u64 %rd21333, [%rd21331];
	}
	// end inline asm
	// begin inline asm
	{	
ld.global.ca.u64 %rd21335, [%rd21333];
	}
	// end inline asm
	// begin inline asm
	{	
ld.global.ca.u64 %rd21337, [%rd21335];
	}
	// end inline asm
	// begin inline asm
	{	
ld.global.ca.u64 %rd21339, [%rd21337];
	}
	// end inline asm
	// begin inline asm
	{	
ld.global.ca.u64 %rd21341, [%rd21339];
	}
	// end inline asm
	// begin inline asm
	{	
ld.global.ca.u64 %rd21343, [%rd21341];
	}
	// end inline asm
	// begin inline asm
	{	
ld.global.ca.u64 %rd21345, [%rd21343];
	}
	// end inline asm
	// begin inline asm
	{	
ld.global.ca.u64 %rd21347, [%rd21345];
	}
	// end inline asm
	// begin inline asm
	{	
ld.global.ca.u64 %rd21349, [%rd21347];
	}
	// end inline asm
	// begin inline asm
	{	
ld.global.ca.u64 %rd21351, [%rd21349];
	}
	// end inline asm
	// begin inline asm
	{	
ld.global.ca.u64 %rd21353, [%rd21351];
	}
	// end inline asm
	// begin inline asm
	{	
ld.global.ca.u64 %rd21355, [%rd21353];
	}
	// end inline asm
	// begin inline asm
	{	
ld.global.ca.u64 %rd21357, [%rd21355];
	}
	// end inline asm
	// begin inline asm
	{	
ld.global.ca.u64 %rd21359, [%rd21357];
	}
	// end inline asm
	// begin inline asm
	{	
ld.global.ca.u64 %rd21361, [%rd21359];
	}
	// end inline asm
	// begin inline asm
	{	
ld.global.ca.u64 %rd21363, [%rd21361];
	}
	// end inline asm
	// begin inline asm
	{	
ld.global.ca.u64 %rd21365, [%rd21363];
	}
	// end inline asm
	// begin inline asm
	{	
ld.global.ca.u64 %rd21367, [%rd21365];
	}
	// end inline asm
	// begin inline asm
	{	
ld.global.ca.u64 %rd21369, [%rd21367];
	}
	// end inline asm
	// begin inline asm
	{	
ld.global.ca.u64 %rd21371, [%rd21369];
	}
	// end inline asm
	// begin inline asm
	{	
ld.global.ca.u64 %rd21373, [%rd21371];
	}
	// end inline asm
	// begin inline asm
	{	
ld.global.ca.u64 %rd21375, [%rd21373];
	}
	// end inline asm
	// begin inline asm
	{	
ld.global.ca.u64 %rd21377, [%rd21375];
	}
	// end inline asm
	// begin inline asm
	{	
ld.global.ca.u64 %rd21379, [%rd21377];
	}
	// end inline asm
	// begin inline asm
	{	
ld.global.ca.u64 %rd21381, [%rd21379];
	}
	// end inline asm
	// begin inline asm
	{	
ld.global.ca.u64 %rd21383, [%rd21381];
	}
	// end inline asm
	// begin inline asm
	{	
ld.global.ca.u64 %rd21385, [%rd21383];
	}
	// end inline asm
	// begin inline asm
	{	
ld.global.ca.u64 %rd21387, [%rd21385];
	}
	// end inline asm
	// begin inline asm
	{	
ld.global.ca.u64 %rd21389, [%rd21387];
	}
	// end inline asm
	// begin inline asm
	{	
ld.global.ca.u64 %rd21391, [%rd21389];
	}
	// end inline asm
	// begin inline asm
	{	
ld.global.ca.u64 %rd21393, [%rd21391];
	}
	// end inline asm
	// begin inline asm
	{	
ld.global.ca.u64 %rd21395, [%rd21393];
	}
	// end inline asm
	// begin inline asm
	{	
ld.global.ca.u64 %rd21397, [%rd21395];
	}
	// end inline asm
	// begin inline asm
	{	
ld.global.ca.u64 %rd21399, [%rd21397];
	}
	// end inline asm
	// begin inline asm
	{	
ld.global.ca.u64 %rd21401, [%rd21399];
	}
	// end inline asm
	// begin inline asm
	{	
ld.global.ca.u64 %rd21403, [%rd21401];
	}
	// end inline asm
	// begin inline asm
	{	
ld.global.ca.u64 %rd21405, [%rd21403];
	}
	// end inline asm
	// begin inline asm
	{	
ld.global.ca.u64 %rd21407, [%rd21405];
	}
	// end inline asm
	// begin inline asm
	{	
ld.global.ca.u64 %rd21409, [%rd21407];
	}
	// end inline asm
	// begin inline asm
	{	
ld.global.ca.u64 %rd21411, [%rd21409];
	}
	// end inline asm
	// begin inline asm
	{	
ld.global.ca.u64 %rd21413, [%rd21411];
	}
	// end inline asm
	// begin inline asm
	{	
ld.global.ca.u64 %rd21415, [%rd21413];
	}
	// end inline asm
	// begin inline asm
	{	
ld.global.ca.u64 %rd21417, [%rd21415];
	}
	// end inline asm
	// begin inline asm
	{	
ld.global.ca.u64 %rd21419, [%rd21417];
	}
	// end inline asm
	// begin inline asm
	{	
ld.global.ca.u64 %rd21421, [%rd21419];
	}
	// end inline asm
	// begin inline asm
	{	
ld.global.ca.u64 %rd21423, [%rd21421];
	}
	// end inline asm
	// begin inline asm
	{	
ld.global.ca.u64 %rd21425, [%rd21423];
	}
	// end inline asm
	// begin inline asm
	{	
ld.global.ca.u64 %rd21427, [%rd21425];
	}
	// end inline asm
	// begin inline asm
	{	
ld.global.ca.u64 %rd21429, [%rd21427];
	}
	// end inline asm
	// begin inline asm
	{	
ld.global.ca.u64 %rd21431, [%rd21429];
	}
	// end inline asm
	// begin inline asm
	{	
ld.global.ca.u64 %rd21433, [%rd21431];
	}
	// end inline asm
	// begin inline asm
	{	
ld.global.ca.u64 %rd21435, [%rd21433];
	}
	// end inline asm
	// begin inline asm
	{	
ld.global.ca.u64 %rd21437, [%rd21435];
	}
	// end inline asm
	// begin inline asm
	{	
ld.global.ca.u64 %rd21439, [%rd21437];
	}
	// end inline asm
	// begin inline asm
	{	
ld.global.ca.u64 %rd21441, [%rd21439];
	}
	// end inline asm
	// begin inline asm
	{	
ld.global.ca.u64 %rd21443, [%rd21441];
	}
	// end inline asm
	// begin inline asm
	{	
ld.global.ca.u64 %rd21445, [%rd21443];
	}
	// end inline asm
	// begin inline asm
	{	
ld.global.ca.u64 %rd21447, [%rd21445];
	}
	// end inline asm
	// begin inline asm
	{	
ld.global.ca.u64 %rd21449, [%rd21447];
	}
	// end inline asm
	// begin inline asm
	{	
ld.global.ca.u64 %rd21451, [%rd21449];
	}
	// end inline asm
	// begin inline asm
	{	
ld.global.ca.u64 %rd21453, [%rd21451];
	}
	// end inline asm
	// begin inline asm
	{	
ld.global.ca.u64 %rd21455, [%rd21453];
	}
	// end inline asm
	// begin inline asm
	{	
ld.global.ca.u64 %rd21457, [%rd21455];
	}
	// end inline asm
	// begin inline asm
	{	
ld.global.ca.u64 %rd21459, [%rd21457];
	}
	// end inline asm
	// begin inline asm
	{	
ld.global.ca.u64 %rd21461, [%rd21459];
	}
	// end inline asm
	// begin inline asm
	{	
ld.global.ca.u64 %rd21463, [%rd21461];
	}
	// end inline asm
	// begin inline asm
	{	
ld.global.ca.u64 %rd21465, [%rd21463];
	}
	// end inline asm
	// begin inline asm
	{	
ld.global.ca.u64 %rd21467, [%rd21465];
	}
	// end inline asm
	// begin inline asm
	{	
ld.global.ca.u64 %rd21469, [%rd21467];
	}
	// end inline asm
	// begin inline asm
	{	
ld.global.ca.u64 %rd21471, [%rd21469];
	}
	// end inline asm
	// begin inline asm
	{	
ld.global.ca.u64 %rd21473, [%rd21471];
	}
	// end inline asm
	// begin inline asm
	{	
ld.global.ca.u64 %rd21475, [%rd21473];
	}
	// end inline asm
	// begin inline asm
	{	
ld.global.ca.u64 %rd21477, [%rd21475];
	}
	// end inline asm
	// begin inline asm
	{	
ld.global.ca.u64 %rd21479, [%rd21477];
	}
	// end inline asm
	// begin inline asm
	{	
ld.global.ca.u64 %rd21481, [%rd21479];
	}
	// end inline asm
	// begin inline asm
	{	
ld.global.ca.u64 %rd21483, [%rd21481];
	}
	// end inline asm
	// begin inline asm
	{	
ld.global.ca.u64 %rd21485, [%rd21483];
	}
	// end inline asm
	// begin inline asm
	{	
ld.global.ca.u64 %rd21487, [%rd21485];
	}
	// end inline asm
	// begin inline asm
	{	
ld.global.ca.u64 %rd21489, [%rd21487];
	}
	// end inline asm
	// begin inline asm
	{	
ld.global.ca.u64 %rd21491, [%rd21489];
	}
	// end inline asm
	// begin inline asm
	{	
ld.global.ca.u64 %rd21493, [%rd21491];
	}
	// end inline asm
	// begin inline asm
	{	
ld.global.ca.u64 %rd21495, [%rd21493];
	}
	// end inline asm
	// begin inline asm
	{	
ld.global.ca.u64 %rd21497, [%rd21495];
	}
	// end inline asm
	// begin inline asm
	{	
ld.global.ca.u64 %rd21499, [%rd21497];
	}
	// end inline asm
	// begin inline asm
	{	
ld.global.ca.u64 %rd21501, [%rd21499];
	}
	// end inline asm
	// begin inline asm
	{	
ld.global.ca.u64 %rd21503, [%rd21501];
	}
	// end inline asm
	// begin inline asm
	{	
ld.global.ca.u64 %rd21505, [%rd21503];
	}
	// end inline asm
	// begin inline asm
	{	
ld.global.ca.u64 %rd21507, [%rd21505];
	}
	// end inline asm
	// begin inline asm
	{	
ld.global.ca.u64 %rd21509, [%rd21507];
	}
	// end inline asm
	// begin inline asm
	{	
ld.global.ca.u64 %rd21511, [%rd21509];
	}
	// end inline asm
	// begin inline asm
	{	
ld.global.ca.u64 %rd21513, [%rd21511];
	}
	// end inline asm
	// begin inline asm
	{	
ld.global.ca.u64 %rd21515, [%rd21513];
	}
	// end inline asm
	// begin inline asm
	{	
ld.global.ca.u64 %rd21517, [%rd21515];
	}
	// end inline asm
	// begin inline asm
	{	
ld.global.ca.u64 %rd21519, [%rd21517];
	}
	// end inline asm
	// begin inline asm
	{	
ld.global.ca.u64 %rd21521, [%rd21519];
	}
	// end inline asm
	// begin inline asm
	{	
ld.global.ca.u64 %rd21523, [%rd21521];
	}
	// end inline asm
	// begin inline asm
	{	
ld.global.ca.u64 %rd21525, [%rd21523];
	}
	// end inline asm
	// begin inline asm
	{	
ld.global.ca.u64 %rd21527, [%rd21525];
	}
	// end inline asm
	// begin inline asm
	{	
ld.global.ca.u64 %rd21529, [%rd21527];
	}
	// end inline asm
	// begin inline asm
	{	
ld.global.ca.u64 %rd21531, [%rd21529];
	}
	// end inline asm
	// begin inline asm
	{	
ld.global.ca.u64 %rd21533, [%rd21531];
	}
	// end inline asm
	// begin inline asm
	{	
ld.global.ca.u64 %rd21535, [%rd21533];
	}
	// end inline asm
	// begin inline asm
	{	
ld.global.ca.u64 %rd21537, [%rd21535];
	}
	// end inline asm
	// begin inline asm
	{	
ld.global.ca.u64 %rd21539, [%rd21537];
	}
	// end inline asm
	// begin inline asm
	{	
ld.global.ca.u64 %rd21541, [%rd21539];
	}
	// end inline asm
	// begin inline asm
	{	
ld.global.ca.u64 %rd21543, [%rd21541];
	}
	// end inline asm
	// begin inline asm
	{	
ld.global.ca.u64 %rd21545, [%rd21543];
	}
	// end inline asm
	// begin inline asm
	{	
ld.global.ca.u64 %rd21547, [%rd21545];
	}
	// end inline asm
	// begin inline asm
	{	
ld.global.ca.u64 %rd21549, [%rd21547];
	}
	// end inline asm
	// begin inline asm
	{	
ld.global.ca.u64 %rd21551, [%rd21549];
	}
	// end inline asm
	// begin inline asm
	{	
ld.global.ca.u64 %rd21553, [%rd21551];
	}
	// end inline asm
	// begin inline asm
	{	
ld.global.ca.u64 %rd21555, [%rd21553];
	}
	// end inline asm
	// begin inline asm
	{	
ld.global.ca.u64 %rd21557, [%rd21555];
	}
	// end inline asm
	// begin inline asm
	{	
ld.global.ca.u64 %rd21559, [%rd21557];
	}
	// end inline asm
	// begin inline asm
	{	
ld.global.ca.u64 %rd21561, [%rd21559];
	}
	// end inline asm
	// begin inline asm
	{	
ld.global.ca.u64 %rd21563, [%rd21561];
	}
	// end inline asm
	// begin inline asm
	{	
ld.global.ca.u64 %rd21565, [%rd21563];
	}
	// end inline asm
	// begin inline asm
	{	
ld.global.ca.u64 %rd21567, [%rd21565];
	}
	// end inline asm
	// begin inline asm
	{	
ld.global.ca.u64 %rd21569, [%rd21567];
	}
	// end inline asm
	// begin inline asm
	{	
ld.global.ca.u64 %rd21571, [%rd21569];
	}
	// end inline asm
	// begin inline asm
	{	
ld.global.ca.u64 %rd21573, [%rd21571];
	}
	// end inline asm
	// begin inline asm
	{	
ld.global.ca.u64 %rd21575, [%rd21573];
	}
	// end inline asm
	// begin inline asm
	{	
ld.global.ca.u64 %rd21577, [%rd21575];
	}
	// end inline asm
	// begin inline asm
	{	
ld.global.ca.u64 %rd21579, [%rd21577];
	}
	// end inline asm
	// begin inline asm
	{	
ld.global.ca.u64 %rd21581, [%rd21579];
	}
	// end inline asm
	// begin inline asm
	{	
ld.global.ca.u64 %rd21583, [%rd21581];
	}
	// end inline asm
	// begin inline asm
	{	
ld.global.ca.u64 %rd21585, [%rd21583];
	}
	// end inline asm
	// begin inline asm
	{	
ld.global.ca.u64 %rd21587, [%rd21585];
	}
	// end inline asm
	// begin inline asm
	{	
ld.global.ca.u64 %rd21589, [%rd21587];
	}
	// end inline asm
	// begin inline asm
	{	
ld.global.ca.u64 %rd21591, [%rd21589];
	}
	// end inline asm
	// begin inline asm
	{	
ld.global.ca.u64 %rd21593, [%rd21591];
	}
	// end inline asm
	// begin inline asm
	{	
ld.global.ca.u64 %rd21595, [%rd21593];
	}
	// end inline asm
	// begin inline asm
	{	
ld.global.ca.u64 %rd21597, [%rd21595];
	}
	// end inline asm
	// begin inline asm
	{	
ld.global.ca.u64 %rd21599, [%rd21597];
	}
	// end inline asm
	// begin inline asm
	{	
ld.global.ca.u64 %rd21601, [%rd21599];
	}
	// end inline asm
	// begin inline asm
	{	
ld.global.ca.u64 %rd21603, [%rd21601];
	}
	// end inline asm
	// begin inline asm
	{	
ld.global.ca.u64 %rd21605, [%rd21603];
	}
	// end inline asm
	// begin inline asm
	{	
ld.global.ca.u64 %rd21607, [%rd21605];
	}
	// end inline asm
	// begin inline asm
	{	
ld.global.ca.u64 %rd21609, [%rd21607];
	}
	// end inline asm
	// begin inline asm
	{	
ld.global.ca.u64 %rd21611, [%rd21609];
	}
	// end inline asm
	// begin inline asm
	{	
ld.global.ca.u64 %rd21613, [%rd21611];
	}
	// end inline asm
	// begin inline asm
	{	
ld.global.ca.u64 %rd21615, [%rd21613];
	}
	// end inline asm
	// begin inline asm
	{	
ld.global.ca.u64 %rd21617, [%rd21615];
	}
	// end inline asm
	// begin inline asm
	{	
ld.global.ca.u64 %rd21619, [%rd21617];
	}
	// end inline asm
	// begin inline asm
	{	
ld.global.ca.u64 %rd21621, [%rd21619];
	}
	// end inline asm
	// begin inline asm
	{	
ld.global.ca.u64 %rd21623, [%rd21621];
	}
	// end inline asm
	// begin inline asm
	{	
ld.global.ca.u64 %rd21625, [%rd21623];
	}
	// end inline asm
	// begin inline asm
	{	
ld.global.ca.u64 %rd21627, [%rd21625];
	}
	// end inline asm
	// begin inline asm
	{	
ld.global.ca.u64 %rd21629, [%rd21627];
	}
	// end inline asm
	// begin inline asm
	{	
ld.global.ca.u64 %rd21631, [%rd21629];
	}
	// end inline asm
	// begin inline asm
	{	
ld.global.ca.u64 %rd21633, [%rd21631];
	}
	// end inline asm
	// begin inline asm
	{	
ld.global.ca.u64 %rd21635, [%rd21633];
	}
	// end inline asm
	// begin inline asm
	{	
ld.global.ca.u64 %rd21637, [%rd21635];
	}
	// end inline asm
	// begin inline asm
	{	
ld.global.ca.u64 %rd21639, [%rd21637];
	}
	// end inline asm
	// begin inline asm
	{	
ld.global.ca.u64 %rd21641, [%rd21639];
	}
	// end inline asm
	// begin inline asm
	{	
ld.global.ca.u64 %rd21643, [%rd21641];
	}
	// end inline asm
	// begin inline asm
	{	
ld.global.ca.u64 %rd21645, [%rd21643];
	}
	// end inline asm
	// begin inline asm
	{	
ld.global.ca.u64 %rd21647, [%rd21645];
	}
	// end inline asm
	// begin inline asm
	{	
ld.global.ca.u64 %rd21649, [%rd21647];
	}
	// end inline asm
	// begin inline asm
	{	
ld.global.ca.u64 %rd21651, [%rd21649];
	}
	// end inline asm
	// begin inline asm
	{	
ld.global.ca.u64 %rd21653, [%rd21651];
	}
	// end inline asm
	// begin inline asm
	{	
ld.global.ca.u64 %rd21655, [%rd21653];
	}
	// end inline asm
	// begin inline asm
	{	
ld.global.ca.u64 %rd21657, [%rd21655];
	}
	// end inline asm
	// begin inline asm
	{	
ld.global.ca.u64 %rd21659, [%rd21657];
	}
	// end inline asm
	// begin inline asm
	{	
ld.global.ca.u64 %rd21661, [%rd21659];
	}
	// end inline asm
	// begin inline asm
	{	
ld.global.ca.u64 %rd21663, [%rd21661];
	}
	// end inline asm
	// begin inline asm
	{	
ld.global.ca.u64 %rd21665, [%rd21663];
	}
	// end inline asm
	// begin inline asm
	{	
ld.global.ca.u64 %rd21667, [%rd21665];
	}
	// end inline asm
	// begin inline asm
	{	
ld.global.ca.u64 %rd21669, [%rd21667];
	}
	// end inline asm
	// begin inline asm
	{	
ld.global.ca.u64 %rd21671, [%rd21669];
	}
	// end inline asm
	// begin inline asm
	{	
ld.global.ca.u64 %rd21673, [%rd21671];
	}
	// end inline asm
	// begin inline asm
	{	
ld.global.ca.u64 %rd21675, [%rd21673];
	}
	// end inline asm
	// begin inline asm
	{	
ld.global.ca.u64 %rd21677, [%rd21675];
	}
	// end inline asm
	// begin inline asm
	{	
ld.global.ca.u64 %rd21679, [%rd21677];
	}
	// end inline asm
	// begin inline asm
	{	
ld.global.ca.u64 %rd21681, [%rd21679];
	}
	// end inline asm
	// begin inline asm
	{	
ld.global.ca.u64 %rd21683, [%rd21681];
	}
	// end inline asm
	// begin inline asm
	{	
ld.global.ca.u64 %rd21685, [%rd21683];
	}
	// end inline asm
	// begin inline asm
	{	
ld.global.ca.u64 %rd21687, [%rd21685];
	}
	// end inline asm
	// begin inline asm
	{	
ld.global.ca.u64 %rd21689, [%rd21687];
	}
	// end inline asm
	// begin inline asm
	{	
ld.global.ca.u64 %rd21691, [%rd21689];
	}
	// end inline asm
	// begin inline asm
	{	
ld.global.ca.u64 %rd21693, [%rd21691];
	}
	// end inline asm
	// begin inline asm
	{	
ld.global.ca.u64 %rd21695, [%rd21693];
	}
	// end inline asm
	// begin inline asm
	{	
ld.global.ca.u64 %rd21697, [%rd21695];
	}
	// end inline asm
	// begin inline asm
	{	
ld.global.ca.u64 %rd21699, [%rd21697];
	}
	// end inline asm
	// begin inline asm
	{	
ld.global.ca.u64 %rd21701, [%rd21699];
	}
	// end inline asm
	// begin inline asm
	{	
ld.global.ca.u64 %rd21703, [%rd21701];
	}
	// end inline asm
	// begin inline asm
	{	
ld.global.ca.u64 %rd21705, [%rd21703];
	}
	// end inline asm
	// begin inline asm
	{	
ld.global.ca.u64 %rd21707, [%rd21705];
	}
	// end inline asm
	// begin inline asm
	{	
ld.global.ca.u64 %rd21709, [%rd21707];
	}
	// end inline asm
	// begin inline asm
	{	
ld.global.ca.u64 %rd21711, [%rd21709];
	}
	// end inline asm
	// begin inline asm
	{	
ld.global.ca.u64 %rd21713, [%rd21711];
	}
	// end inline asm
	// begin inline asm
	{	
ld.global.ca.u64 %rd21715, [%rd21713];
	}
	// end inline asm
	// begin inline asm
	{	
ld.global.ca.u64 %rd21717, [%rd21715];
	}
	// end inline asm
	// begin inline asm
	{	
ld.global.ca.u64 %rd21719, [%rd21717];
	}
	// end inline asm
	// begin inline asm
	{	
ld.global.ca.u64 %rd21721, [%rd21719];
	}
	// end inline asm
	// begin inline asm
	{	
ld.global.ca.u64 %rd21723, [%rd21721];
	}
	// end inline asm
	// begin inline asm
	{	
ld.global.ca.u64 %rd21725, [%rd21723];
	}
	// end inline asm
	// begin inline asm
	{	
ld.global.ca.u64 %rd21727, [%rd21725];
	}
	// end inline asm
	// begin inline asm
	{	
ld.global.ca.u64 %rd21729, [%rd21727];
	}
	// end inline asm
	// begin inline asm
	{	
ld.global.ca.u64 %rd21731, [%rd21729];
	}
	// end inline asm
	// begin inline asm
	{	
ld.global.ca.u64 %rd21733, [%rd21731];
	}
	// end inline asm
	// begin inline asm
	{	
ld.global.ca.u64 %rd21735, [%rd21733];
	}
	// end inline asm
	// begin inline asm
	{	
ld.global.ca.u64 %rd21737, [%rd21735];
	}
	// end inline asm
	// begin inline asm
	{	
ld.global.ca.u64 %rd21739, [%rd21737];
	}
	// end inline asm
	// begin inline asm
	{	
ld.global.ca.u64 %rd21741, [%rd21739];
	}
	// end inline asm
	// begin inline asm
	{	
ld.global.ca.u64 %rd21743, [%rd21741];
	}
	// end inline asm
	// begin inline asm
	{	
ld.global.ca.u64 %rd21745, [%rd21743];
	}
	// end inline asm
	// begin inline asm
	{	
ld.global.ca.u64 %rd21747, [%rd21745];
	}
	// end inline asm
	// begin inline asm
	{	
ld.global.ca.u64 %rd21749, [%rd21747];
	}
	// end inline asm
	// begin inline asm
	{	
ld.global.ca.u64 %rd21751, [%rd21749];
	}
	// end inline asm
	// begin inline asm
	{	
ld.global.ca.u64 %rd21753, [%rd21751];
	}
	// end inline asm
	// begin inline asm
	{	
ld.global.ca.u64 %rd21755, [%rd21753];
	}
	// end inline asm
	// begin inline asm
	{	
ld.global.ca.u64 %rd21757, [%rd21755];
	}
	// end inline asm
	// begin inline asm
	{	
ld.global.ca.u64 %rd21759, [%rd21757];
	}
	// end inline asm
	// begin inline asm
	{	
ld.global.ca.u64 %rd21761, [%rd21759];
	}
	// end inline asm
	// begin inline asm
	{	
ld.global.ca.u64 %rd21763, [%rd21761];
	}
	// end inline asm
	// begin inline asm
	{	
ld.global.ca.u64 %rd21765, [%rd21763];
	}
	// end inline asm
	// begin inline asm
	{	
ld.global.ca.u64 %rd21767, [%rd21765];
	}
	// end inline asm
	// begin inline asm
	{	
ld.global.ca.u64 %rd21769, [%rd21767];
	}
	// end inline asm
	// begin inline asm
	{	
ld.global.ca.u64 %rd21771, [%rd21769];
	}
	// end inline asm
	// begin inline asm
	{	
ld.global.ca.u64 %rd21773, [%rd21771];
	}
	// end inline asm
	// begin inline asm
	{	
ld.global.ca.u64 %rd21775, [%rd21773];
	}
	// end inline asm
	// begin inline asm
	{	
ld.global.ca.u64 %rd21777, [%rd21775];
	}
	// end inline asm
	// begin inline asm
	{	
ld.global.ca.u64 %rd21779, [%rd21777];
	}
	// end inline asm
	// begin inline asm
	{	
ld.global.ca.u64 %rd21781, [%rd21779];
	}
	// end inline asm
	// begin inline asm
	{	
ld.global.ca.u64 %rd21783, [%rd21781];
	}
	// end inline asm
	// begin inline asm
	{	
ld.global.ca.u64 %rd21785, [%rd21783];
	}
	// end inline asm
	// begin inline asm
	{	
ld.global.ca.u64 %rd21787, [%rd21785];
	}
	// end inline asm
	// begin inline asm
	{	
ld.global.ca.u64 %rd21789, [%rd21787];
	}
	// end inline asm
	// begin inline asm
	{	
ld.global.ca.u64 %rd21791, [%rd21789];
	}
	// end inline asm
	// begin inline asm
	{	
ld.global.ca.u64 %rd21793, [%rd21791];
	}
	// end inline asm
	// begin inline asm
	{	
ld.global.ca.u64 %rd21795, [%rd21793];
	}
	// end inline asm
	// begin inline asm
	{	
ld.global.ca.u64 %rd21797, [%rd21795];
	}
	// end inline asm
	// begin inline asm
	{	
ld.global.ca.u64 %rd21799, [%rd21797];
	}
	// end inline asm
	// begin inline asm
	{	
ld.global.ca.u64 %rd21801, [%rd21799];
	}
	// end inline asm
	// begin inline asm
	{	
ld.global.ca.u64 %rd21803, [%rd21801];
	}
	// end inline asm
	// begin inline asm
	{	
ld.global.ca.u64 %rd21805, [%rd21803];
	}
	// end inline asm
	// begin inline asm
	{	
ld.global.ca.u64 %rd21807, [%rd21805];
	}
	// end inline asm
	// begin inline asm
	{	
ld.global.ca.u64 %rd21809, [%rd21807];
	}
	// end inline asm
	// begin inline asm
	{	
ld.global.ca.u64 %rd21811, [%rd21809];
	}
	// end inline asm
	// begin inline asm
	{	
ld.global.ca.u64 %rd21813, [%rd21811];
	}
	// end inline asm
	// begin inline asm
	{	
ld.global.ca.u64 %rd21815, [%rd21813];
	}
	// end inline asm
	// begin inline asm
	{	
ld.global.ca.u64 %rd21817, [%rd21815];
	}
	// end inline asm
	// begin inline asm
	{	
ld.global.ca.u64 %rd21819, [%rd21817];
	}
	// end inline asm
	// begin inline asm
	{	
ld.global.ca.u64 %rd21821, [%rd21819];
	}
	// end inline asm
	// begin inline asm
	{	
ld.global.ca.u64 %rd21823, [%rd21821];
	}
	// end inline asm
	// begin inline asm
	{	
ld.global.ca.u64 %rd21825, [%rd21823];
	}
	// end inline asm
	// begin inline asm
	{	
ld.global.ca.u64 %rd21827, [%rd21825];
	}
	// end inline asm
	// begin inline asm
	{	
ld.global.ca.u64 %rd21829, [%rd21827];
	}
	// end inline asm
	// begin inline asm
	{	
ld.global.ca.u64 %rd21831, [%rd21829];
	}
	// end inline asm
	// begin inline asm
	{	
ld.global.ca.u64 %rd21833, [%rd21831];
	}
	// end inline asm
	// begin inline asm
	{	
ld.global.ca.u64 %rd21835, [%rd21833];
	}
	// end inline asm
	// begin inline asm
	{	
ld.global.ca.u64 %rd21837, [%rd21835];
	}
	// end inline asm
	// begin inline asm
	{	
ld.global.ca.u64 %rd21839, [%rd21837];
	}
	// end inline asm
	// begin inline asm
	{	
ld.global.ca.u64 %rd21841, [%rd21839];
	}
	// end inline asm
	// begin inline asm
	{	
ld.global.ca.u64 %rd21843, [%rd21841];
	}
	// end inline asm
	// begin inline asm
	{	
ld.global.ca.u64 %rd21845, [%rd21843];
	}
	// end inline asm
	// begin inline asm
	{	
ld.global.ca.u64 %rd21847, [%rd21845];
	}
	// end inline asm
	// begin inline asm
	{	
ld.global.ca.u64 %rd21849, [%rd21847];
	}
	// end inline asm
	// begin inline asm
	{	
ld.global.ca.u64 %rd21851, [%rd21849];
	}
	// end inline asm
	// begin inline asm
	{	
ld.global.ca.u64 %rd21853, [%rd21851];
	}
	// end inline asm
	// begin inline asm
	{	
ld.global.ca.u64 %rd21855, [%rd21853];
	}
	// end inline asm
	// begin inline asm
	{	
ld.global.ca.u64 %rd21857, [%rd21855];
	}
	// end inline asm
	// begin inline asm
	{	
ld.global.ca.u64 %rd21859, [%rd21857];
	}
	// end inline asm
	// begin inline asm
	{	
ld.global.ca.u64 %rd21861, [%rd21859];
	}
	// end inline asm
	// begin inline asm
	{	
ld.global.ca.u64 %rd21863, [%rd21861];
	}
	// end inline asm
	// begin inline asm
	{	
ld.global.ca.u64 %rd21865, [%rd21863];
	}
	// end inline asm
	// begin inline asm
	{	
ld.global.ca.u64 %rd21867, [%rd21865];
	}
	// end inline asm
	// begin inline asm
	{	
ld.global.ca.u64 %rd21869, [%rd21867];
	}
	// end inline asm
	// begin inline asm
	{	
ld.global.ca.u64 %rd21871, [%rd21869];
	}
	// end inline asm
	// begin inline asm
	{	
ld.global.ca.u64 %rd21873, [%rd21871];
	}
	// end inline asm
	// begin inline asm
	{	
ld.global.ca.u64 %rd21875, [%rd21873];
	}
	// end inline asm
	// begin inline asm
	{	
ld.global.ca.u64 %rd21877, [%rd21875];
	}
	// end inline asm
	// begin inline asm
	{	
ld.global.ca.u64 %rd21879, [%rd21877];
	}
	// end inline asm
	// begin inline asm
	{	
ld.global.ca.u64 %rd21881, [%rd21879];
	}
	// end inline asm
	// begin inline asm
	{	
ld.global.ca.u64 %rd21883, [%rd21881];
	}
	// end inline asm
	// begin inline asm
	{	
ld.global.ca.u64 %rd21885, [%rd21883];
	}
	// end inline asm
	// begin inline asm
	{	
ld.global.ca.u64 %rd21887, [%rd21885];
	}
	// end inline asm
	// begin inline asm
	{	
ld.global.ca.u64 %rd21889, [%rd21887];
	}
	// end inline asm
	// begin inline asm
	{	
ld.global.ca.u64 %rd21891, [%rd21889];
	}
	// end inline asm
	// begin inline asm
	{	
ld.global.ca.u64 %rd21893, [%rd21891];
	}
	// end inline asm
	// begin inline asm
	{	
ld.global.ca.u64 %rd21895, [%rd21893];
	}
	// end inline asm
	// begin inline asm
	{	
ld.global.ca.u64 %rd21897, [%rd21895];
	}
	// end inline asm
	// begin inline asm
	{	
ld.global.ca.u64 %rd21899, [%rd21897];
	}
	// end inline asm
	// begin inline asm
	{	
ld.global.ca.u64 %rd21901, [%rd21899];
	}
	// end inline asm
	// begin inline asm
	{	
ld.global.ca.u64 %rd21903, [%rd21901];
	}
	// end inline asm
	// begin inline asm
	{	
ld.global.ca.u64 %rd21905, [%rd21903];
	}
	// end inline asm
	// begin inline asm
	{	
ld.global.ca.u64 %rd21907, [%rd21905];
	}
	// end inline asm
	// begin inline asm
	{	
ld.global.ca.u64 %rd21909, [%rd21907];
	}
	// end inline asm
	// begin inline asm
	{	
ld.global.ca.u64 %rd21911, [%rd21909];
	}
	// end inline asm
	// begin inline asm
	{	
ld.global.ca.u64 %rd21913, [%rd21911];
	}
	// end inline asm
	// begin inline asm
	{	
ld.global.ca.u64 %rd21915, [%rd21913];
	}
	// end inline asm
	// begin inline asm
	{	
ld.global.ca.u64 %rd21917, [%rd21915];
	}
	// end inline asm
	// begin inline asm
	{	
ld.global.ca.u64 %rd21919, [%rd21917];
	}
	// end inline asm
	// begin inline asm
	{	
ld.global.ca.u64 %rd21921, [%rd21919];
	}
	// end inline asm
	// begin inline asm
	{	
ld.global.ca.u64 %rd21923, [%rd21921];
	}
	// end inline asm
	// begin inline asm
	{	
ld.global.ca.u64 %rd21925, [%rd21923];
	}
	// end inline asm
	// begin inline asm
	{	
ld.global.ca.u64 %rd21927, [%rd21925];
	}
	// end inline asm
	// begin inline asm
	{	
ld.global.ca.u64 %rd21929, [%rd21927];
	}
	// end inline asm
	// begin inline asm
	{	
ld.global.ca.u64 %rd21931, [%rd21929];
	}
	// end inline asm
	// begin inline asm
	{	
ld.global.ca.u64 %rd21933, [%rd21931];
	}
	// end inline asm
	// begin inline asm
	{	
ld.global.ca.u64 %rd21935, [%rd21933];
	}
	// end inline asm
	// begin inline asm
	{	
ld.global.ca.u64 %rd21937, [%rd21935];
	}
	// end inline asm
	// begin inline asm
	{	
ld.global.ca.u64 %rd21939, [%rd21937];
	}
	// end inline asm
	// begin inline asm
	{	
ld.global.ca.u64 %rd21941, [%rd21939];
	}
	// end inline asm
	// begin inline asm
	{	
ld.global.ca.u64 %rd21943, [%rd21941];
	}
	// end inline asm
	// begin inline asm
	{	
ld.global.ca.u64 %rd21945, [%rd21943];
	}
	// end inline asm
	// begin inline asm
	{	
ld.global.ca.u64 %rd21947, [%rd21945];
	}
	// end inline asm
	// begin inline asm
	{	
ld.global.ca.u64 %rd21949, [%rd21947];
	}
	// end inline asm
	// begin inline asm
	{	
ld.global.ca.u64 %rd21951, [%rd21949];
	}
	// end inline asm
	// begin inline asm
	{	
ld.global.ca.u64 %rd21953, [%rd21951];
	}
	// end inline asm
	// begin inline asm
	{	
ld.global.ca.u64 %rd21955, [%rd21953];
	}
	// end inline asm
	// begin inline asm
	{	
ld.global.ca.u64 %rd21957, [%rd21955];
	}
	// end inline asm
	// begin inline asm
	{	
ld.global.ca.u64 %rd21959, [%rd21957];
	}
	// end inline asm
	// begin inline asm
	{	
ld.global.ca.u64 %rd21961, [%rd21959];
	}
	// end inline asm
	// begin inline asm
	{	
ld.global.ca.u64 %rd21963, [%rd21961];
	}
	// end inline asm
	// begin inline asm
	{	
ld.global.ca.u64 %rd21965, [%rd21963];
	}
	// end inline asm
	// begin inline asm
	{	
ld.global.ca.u64 %rd21967, [%rd21965];
	}
	// end inline asm
	// begin inline asm
	{	
ld.global.ca.u64 %rd21969, [%rd21967];
	}
	// end inline asm
	// begin inline asm
	{	
ld.global.ca.u64 %rd21971, [%rd21969];
	}
	// end inline asm
	// begin inline asm
	{	
ld.global.ca.u64 %rd21973, [%rd21971];
	}
	// end inline asm
	// begin inline asm
	{	
ld.global.ca.u64 %rd21975, [%rd21973];
	}
	// end inline asm
	// begin inline asm
	{	
ld.global.ca.u64 %rd21977, [%rd21975];
	}
	// end inline asm
	// begin inline asm
	{	
ld.global.ca.u64 %rd21979, [%rd21977];
	}
	// end inline asm
	// begin inline asm
	{	
ld.global.ca.u64 %rd21981, [%rd21979];
	}
	// end inline asm
	// begin inline asm
	{	
ld.global.ca.u64 %rd21983, [%rd21981];
	}
	// end inline asm
	// begin inline asm
	{	
ld.global.ca.u64 %rd21985, [%rd21983];
	}
	// end inline asm
	// begin inline asm
	{	
ld.global.ca.u64 %rd21987, [%rd21985];
	}
	// end inline asm
	// begin inline asm
	{	
ld.global.ca.u64 %rd21989, [%rd21987];
	}
	// end inline asm
	// begin inline asm
	{	
ld.global.ca.u64 %rd21991, [%rd21989];
	}
	// end inline asm
	// begin inline asm
	{	
ld.global.ca.u64 %rd21993, [%rd21991];
	}
	// end inline asm
	// begin inline asm
	{	
ld.global.ca.u64 %rd21995, [%rd21993];
	}
	// end inline asm
	// begin inline asm
	{	
ld.global.ca.u64 %rd21997, [%rd21995];
	}
	// end inline asm
	// begin inline asm
	{	
ld.global.ca.u64 %rd21999, [%rd21997];
	}
	// end inline asm
	// begin inline asm
	{	
ld.global.ca.u64 %rd22001, [%rd21999];
	}
	// end inline asm
	// begin inline asm
	{	
ld.global.ca.u64 %rd22003, [%rd22001];
	}
	// end inline asm
	// begin inline asm
	{	
ld.global.ca.u64 %rd22005, [%rd22003];
	}
	// end inline asm
	// begin inline asm
	{	
ld.global.ca.u64 %rd22007, [%rd22005];
	}
	// end inline asm
	// begin inline asm
	{	
ld.global.ca.u64 %rd22009, [%rd22007];
	}
	// end inline asm
	// begin inline asm
	{	
ld.global.ca.u64 %rd22011, [%rd22009];
	}
	// end inline asm
	// begin inline asm
	{	
ld.global.ca.u64 %rd22013, [%rd22011];
	}
	// end inline asm
	// begin inline asm
	{	
ld.global.ca.u64 %rd22015, [%rd22013];
	}
	// end inline asm
	// begin inline asm
	{	
ld.global.ca.u64 %rd22017, [%rd22015];
	}
	// end inline asm
	// begin inline asm
	{	
ld.global.ca.u64 %rd22019, [%rd22017];
	}
	// end inline asm
	// begin inline asm
	{	
ld.global.ca.u64 %rd22021, [%rd22019];
	}
	// end inline asm
	// begin inline asm
	{	
ld.global.ca.u64 %rd22023, [%rd22021];
	}
	// end inline asm
	// begin inline asm
	{	
ld.global.ca.u64 %rd22025, [%rd22023];
	}
	// end inline asm
	// begin inline asm
	{	
ld.global.ca.u64 %rd22027, [%rd22025];
	}
	// end inline asm
	// begin inline asm
	{	
ld.global.ca.u64 %rd22029, [%rd22027];
	}
	// end inline asm
	// begin inline asm
	{	
ld.global.ca.u64 %rd22031, [%rd22029];
	}
	// end inline asm
	// begin inline asm
	{	
ld.global.ca.u64 %rd22033, [%rd22031];
	}
	// end inline asm
	// begin inline asm
	{	
ld.global.ca.u64 %rd22035, [%rd22033];
	}
	// end inline asm
	// begin inline asm
	{	
ld.global.ca.u64 %rd22037, [%rd22035];
	}
	// end inline asm
	// begin inline asm
	{	
ld.global.ca.u64 %rd22039, [%rd22037];
	}
	// end inline asm
	// begin inline asm
	{	
ld.global.ca.u64 %rd22041, [%rd22039];
	}
	// end inline asm
	// begin inline asm
	{	
ld.global.ca.u64 %rd22043, [%rd22041];
	}
	// end inline asm
	// begin inline asm
	{	
ld.global.ca.u64 %rd22045, [%rd22043];
	}
	// end inline asm
	// begin inline asm
	{	
ld.global.ca.u64 %rd22047, [%rd22045];
	}
	// end inline asm
	// begin inline asm
	{	
ld.global.ca.u64 %rd22049, [%rd22047];
	}
	// end inline asm
	// begin inline asm
	{	
ld.global.ca.u64 %rd22051, [%rd22049];
	}
	// end inline asm
	// begin inline asm
	{	
ld.global.ca.u64 %rd22053, [%rd22051];
	}
	// end inline asm
	// begin inline asm
	{	
ld.global.ca.u64 %rd22055, [%rd22053];
	}
	// end inline asm
	// begin inline asm
	{	
ld.global.ca.u64 %rd22057, [%rd22055];
	}
	// end inline asm
	// begin inline asm
	{	
ld.global.ca.u64 %rd22059, [%rd22057];
	}
	// end inline asm
	// begin inline asm
	{	
ld.global.ca.u64 %rd22061, [%rd22059];
	}
	// end inline asm
	// begin inline asm
	{	
ld.global.ca.u64 %rd22063, [%rd22061];
	}
	// end inline asm
	// begin inline asm
	{	
ld.global.ca.u64 %rd22065, [%rd22063];
	}
	// end inline asm
	// begin inline asm
	{	
ld.global.ca.u64 %rd22067, [%rd22065];
	}
	// end inline asm
	// begin inline asm
	{	
ld.global.ca.u64 %rd22069, [%rd22067];
	}
	// end inline asm
	// begin inline asm
	{	
ld.global.ca.u64 %rd22071, [%rd22069];
	}
	// end inline asm
	// begin inline asm
	{	
ld.global.ca.u64 %rd22073, [%rd22071];
	}
	// end inline asm
	// begin inline asm
	{	
ld.global.ca.u64 %rd22075, [%rd22073];
	}
	// end inline asm
	// begin inline asm
	{	
ld.global.ca.u64 %rd22077, [%rd22075];
	}
	// end inline asm
	// begin inline asm
	{	
ld.global.ca.u64 %rd22079, [%rd22077];
	}
	// end inline asm
	// begin inline asm
	{	
ld.global.ca.u64 %rd22081, [%rd22079];
	}
	// end inline asm
	// begin inline asm
	{	
ld.global.ca.u64 %rd22083, [%rd22081];
	}
	// end inline asm
	// begin inline asm
	{	
ld.global.ca.u64 %rd22085, [%rd22083];
	}
	// end inline asm
	// begin inline asm
	{	
ld.global.ca.u64 %rd22087, [%rd22085];
	}
	// end inline asm
	// begin inline asm
	{	
ld.global.ca.u64 %rd22089, [%rd22087];
	}
	// end inline asm
	// begin inline asm
	{	
ld.global.ca.u64 %rd22091, [%rd22089];
	}
	// end inline asm
	// begin inline asm
	{	
ld.global.ca.u64 %rd22093, [%rd22091];
	}
	// end inline asm
	// begin inline asm
	{	
ld.global.ca.u64 %rd22095, [%rd22093];
	}
	// end inline asm
	// begin inline asm
	{	
ld.global.ca.u64 %rd22097, [%rd22095];
	}
	// end inline asm
	// begin inline asm
	{	
ld.global.ca.u64 %rd22099, [%rd22097];
	}
	// end inline asm
	// begin inline asm
	{	
ld.global.ca.u64 %rd22101, [%rd22099];
	}
	// end inline asm
	// begin inline asm
	{	
ld.global.ca.u64 %rd22103, [%rd22101];
	}
	// end inline asm
	// begin inline asm
	{	
ld.global.ca.u64 %rd22105, [%rd22103];
	}
	// end inline asm
	// begin inline asm
	{	
ld.global.ca.u64 %rd22107, [%rd22105];
	}
	// end inline asm
	// begin inline asm
	{	
ld.global.ca.u64 %rd22109, [%rd22107];
	}
	// end inline asm
	// begin inline asm
	{	
ld.global.ca.u64 %rd22111, [%rd22109];
	}
	// end inline asm
	// begin inline asm
	{	
ld.global.ca.u64 %rd22113, [%rd22111];
	}
	// end inline asm
	// begin inline asm
	{	
ld.global.ca.u64 %rd22115, [%rd22113];
	}
	// end inline asm
	// begin inline asm
	{	
ld.global.ca.u64 %rd22117, [%rd22115];
	}
	// end inline asm
	// begin inline asm
	{	
ld.global.ca.u64 %rd22119, [%rd22117];
	}
	// end inline asm
	// begin inline asm
	{	
ld.global.ca.u64 %rd22121, [%rd22119];
	}
	// end inline asm
	// begin inline asm
	{	
ld.global.ca.u64 %rd22123, [%rd22121];
	}
	// end inline asm
	// begin inline asm
	{	
ld.global.ca.u64 %rd22125, [%rd22123];
	}
	// end inline asm
	// begin inline asm
	{	
ld.global.ca.u64 %rd22127, [%rd22125];
	}
	// end inline asm
	// begin inline asm
	{	
ld.global.ca.u64 %rd22129, [%rd22127];
	}
	// end inline asm
	// begin inline asm
	{	
ld.global.ca.u64 %rd22131, [%rd22129];
	}
	// end inline asm
	// begin inline asm
	{	
ld.global.ca.u64 %rd22133, [%rd22131];
	}
	// end inline asm
	// begin inline asm
	{	
ld.global.ca.u64 %rd22135, [%rd22133];
	}
	// end inline asm
	// begin inline asm
	{	
ld.global.ca.u64 %rd22137, [%rd22135];
	}
	// end inline asm
	// begin inline asm
	{	
ld.global.ca.u64 %rd22139, [%rd22137];
	}
	// end inline asm
	// begin inline asm
	{	
ld.global.ca.u64 %rd22141, [%rd22139];
	}
	// end inline asm
	// begin inline asm
	{	
ld.global.ca.u64 %rd22143, [%rd22141];
	}
	// end inline asm
	// begin inline asm
	{	
ld.global.ca.u64 %rd22145, [%rd22143];
	}
	// end inline asm
	// begin inline asm
	{	
ld.global.ca.u64 %rd22147, [%rd22145];
	}
	// end inline asm
	// begin inline asm
	{	
ld.global.ca.u64 %rd22149, [%rd22147];
	}
	// end inline asm
	// begin inline asm
	{	
ld.global.ca.u64 %rd22151, [%rd22149];
	}
	// end inline asm
	// begin inline asm
	{	
ld.global.ca.u64 %rd22153, [%rd22151];
	}
	// end inline asm
	// begin inline asm
	{	
ld.global.ca.u64 %rd22155, [%rd22153];
	}
	// end inline asm
	// begin inline asm
	{	
ld.global.ca.u64 %rd22157, [%rd22155];
	}
	// end inline asm
	// begin inline asm
	{	
ld.global.ca.u64 %rd22159, [%rd22157];
	}
	// end inline asm
	// begin inline asm
	{	
ld.global.ca.u64 %rd22161, [%rd22159];
	}
	// end inline asm
	// begin inline asm
	{	
ld.global.ca.u64 %rd22163, [%rd22161];
	}
	// end inline asm
	// begin inline asm
	{	
ld.global.ca.u64 %rd22165, [%rd22163];
	}
	// end inline asm
	// begin inline asm
	{	
ld.global.ca.u64 %rd22167, [%rd22165];
	}
	// end inline asm
	// begin inline asm
	{	
ld.global.ca.u64 %rd22169, [%rd22167];
	}
	// end inline asm
	// begin inline asm
	{	
ld.global.ca.u64 %rd22171, [%rd22169];
	}
	// end inline asm
	// begin inline asm
	{	
ld.global.ca.u64 %rd22173, [%rd22171];
	}
	// end inline asm
	// begin inline asm
	{	
ld.global.ca.u64 %rd22175, [%rd22173];
	}
	// end inline asm
	// begin inline asm
	{	
ld.global.ca.u64 %rd22177, [%rd22175];
	}
	// end inline asm
	// begin inline asm
	{	
ld.global.ca.u64 %rd22179, [%rd22177];
	}
	// end inline asm
	// begin inline asm
	{	
ld.global.ca.u64 %rd22181, [%rd22179];
	}
	// end inline asm
	// begin inline asm
	{	
ld.global.ca.u64 %rd22183, [%rd22181];
	}
	// end inline asm
	// begin inline asm
	{	
ld.global.ca.u64 %rd22185, [%rd22183];
	}
	// end inline asm
	// begin inline asm
	{	
ld.global.ca.u64 %rd22187, [%rd22185];
	}
	// end inline asm
	// begin inline asm
	{	
ld.global.ca.u64 %rd22189, [%rd22187];
	}
	// end inline asm
	// begin inline asm
	{	
ld.global.ca.u64 %rd22191, [%rd22189];
	}
	// end inline asm
	// begin inline asm
	{	
ld.global.ca.u64 %rd22193, [%rd22191];
	}
	// end inline asm
	// begin inline asm
	{	
ld.global.ca.u64 %rd22195, [%rd22193];
	}
	// end inline asm
	// begin inline asm
	{	
ld.global.ca.u64 %rd22197, [%rd22195];
	}
	// end inline asm
	// begin inline asm
	{	
ld.global.ca.u64 %rd22199, [%rd22197];
	}
	// end inline asm
	// begin inline asm
	{	
ld.global.ca.u64 %rd22201, [%rd22199];
	}
	// end inline asm
	// begin inline asm
	{	
ld.global.ca.u64 %rd22203, [%rd22201];
	}
	// end inline asm
	// begin inline asm
	{	
ld.global.ca.u64 %rd22205, [%rd22203];
	}
	// end inline asm
	// begin inline asm
	{	
ld.global.ca.u64 %rd22207, [%rd22205];
	}
	// end inline asm
	// begin inline asm
	{	
ld.global.ca.u64 %rd22209, [%rd22207];
	}
	// end inline asm
	// begin inline asm
	{	
ld.global.ca.u64 %rd22211, [%rd22209];
	}
	// end inline asm
	// begin inline asm
	{	
ld.global.ca.u64 %rd22213, [%rd22211];
	}
	// end inline asm
	// begin inline asm
	{	
ld.global.ca.u64 %rd22215, [%rd22213];
	}
	// end inline asm
	// begin inline asm
	{	
ld.global.ca.u64 %rd22217, [%rd22215];
	}
	// end inline asm
	// begin inline asm
	{	
ld.global.ca.u64 %rd22219, [%rd22217];
	}
	// end inline asm
	// begin inline asm
	{	
ld.global.ca.u64 %rd22221, [%rd22219];
	}
	// end inline asm
	// begin inline asm
	{	
ld.global.ca.u64 %rd22223, [%rd22221];
	}
	// end inline asm
	// begin inline asm
	{	
ld.global.ca.u64 %rd22225, [%rd22223];
	}
	// end inline asm
	// begin inline asm
	{	
ld.global.ca.u64 %rd22227, [%rd22225];
	}
	// end inline asm
	// begin inline asm
	{	
ld.global.ca.u64 %rd22229, [%rd22227];
	}
	// end inline asm
	// begin inline asm
	{	
ld.global.ca.u64 %rd22231, [%rd22229];
	}
	// end inline asm
	// begin inline asm
	{	
ld.global.ca.u64 %rd22233, [%rd22231];
	}
	// end inline asm
	// begin inline asm
	{	
ld.global.ca.u64 %rd22235, [%rd22233];
	}
	// end inline asm
	// begin inline asm
	{	
ld.global.ca.u64 %rd22237, [%rd22235];
	}
	// end inline asm
	// begin inline asm
	{	
ld.global.ca.u64 %rd22239, [%rd22237];
	}
	// end inline asm
	// begin inline asm
	{	
ld.global.ca.u64 %rd22241, [%rd22239];
	}
	// end inline asm
	// begin inline asm
	{	
ld.global.ca.u64 %rd22243, [%rd22241];
	}
	// end inline asm
	// begin inline asm
	{	
ld.global.ca.u64 %rd22245, [%rd22243];
	}
	// end inline asm
	// begin inline asm
	{	
ld.global.ca.u64 %rd22247, [%rd22245];
	}
	// end inline asm
	// begin inline asm
	{	
ld.global.ca.u64 %rd22249, [%rd22247];
	}
	// end inline asm
	// begin inline asm
	{	
ld.global.ca.u64 %rd22251, [%rd22249];
	}
	// end inline asm
	// begin inline asm
	{	
ld.global.ca.u64 %rd22253, [%rd22251];
	}
	// end inline asm
	// begin inline asm
	{	
ld.global.ca.u64 %rd22255, [%rd22253];
	}
	// end inline asm
	// begin inline asm
	{	
ld.global.ca.u64 %rd22257, [%rd22255];
	}
	// end inline asm
	// begin inline asm
	{	
ld.global.ca.u64 %rd22259, [%rd22257];
	}
	// end inline asm
	// begin inline asm
	{	
ld.global.ca.u64 %rd22261, [%rd22259];
	}
	// end inline asm
	// begin inline asm
	{	
ld.global.ca.u64 %rd22263, [%rd22261];
	}
	// end inline asm
	// begin inline asm
	{	
ld.global.ca.u64 %rd22265, [%rd22263];
	}
	// end inline asm
	// begin inline asm
	{	
ld.global.ca.u64 %rd22267, [%rd22265];
	}
	// end inline asm
	// begin inline asm
	{	
ld.global.ca.u64 %rd22269, [%rd22267];
	}
	// end inline asm
	// begin inline asm
	{	
ld.global.ca.u64 %rd22271, [%rd22269];
	}
	// end inline asm
	// begin inline asm
	{	
ld.global.ca.u64 %rd22273, [%rd22271];
	}
	// end inline asm
	// begin inline asm
	{	
ld.global.ca.u64 %rd22275, [%rd22273];
	}
	// end inline asm
	// begin inline asm
	{	
ld.global.ca.u64 %rd22277, [%rd22275];
	}
	// end inline asm
	// begin inline asm
	{	
ld.global.ca.u64 %rd22279, [%rd22277];
	}
	// end inline asm
	// begin inline asm
	{	
ld.global.ca.u64 %rd22281, [%rd22279];
	}
	// end inline asm
	// begin inline asm
	{	
ld.global.ca.u64 %rd22283, [%rd22281];
	}
	// end inline asm
	// begin inline asm
	{	
ld.global.ca.u64 %rd22285, [%rd22283];
	}
	// end inline asm
	// begin inline asm
	{	
ld.global.ca.u64 %rd22287, [%rd22285];
	}
	// end inline asm
	// begin inline asm
	{	
ld.global.ca.u64 %rd22289, [%rd22287];
	}
	// end inline asm
	// begin inline asm
	{	
ld.global.ca.u64 %rd22291, [%rd22289];
	}
	// end inline asm
	// begin inline asm
	{	
ld.global.ca.u64 %rd22293, [%rd22291];
	}
	// end inline asm
	// begin inline asm
	{	
ld.global.ca.u64 %rd22295, [%rd22293];
	}
	// end inline asm
	// begin inline asm
	{	
ld.global.ca.u64 %rd22297, [%rd22295];
	}
	// end inline asm
	// begin inline asm
	{	
ld.global.ca.u64 %rd22299, [%rd22297];
	}
	// end inline asm
	// begin inline asm
	{	
ld.global.ca.u64 %rd22301, [%rd22299];
	}
	// end inline asm
	// begin inline asm
	{	
ld.global.ca.u64 %rd22303, [%rd22301];
	}
	// end inline asm
	// begin inline asm
	{	
ld.global.ca.u64 %rd22305, [%rd22303];
	}
	// end inline asm
	// begin inline asm
	{	
ld.global.ca.u64 %rd22307, [%rd22305];
	}
	// end inline asm
	// begin inline asm
	{	
ld.global.ca.u64 %rd22309, [%rd22307];
	}
	// end inline asm
	// begin inline asm
	{	
ld.global.ca.u64 %rd22311, [%rd22309];
	}
	// end inline asm
	// begin inline asm
	{	
ld.global.ca.u64 %rd22313, [%rd22311];
	}
	// end inline asm
	// begin inline asm
	{	
ld.global.ca.u64 %rd22315, [%rd22313];
	}
	// end inline asm
	// begin inline asm
	{	
ld.global.ca.u64 %rd22317, [%rd22315];
	}
	// end inline asm
	// begin inline asm
	{	
ld.global.ca.u64 %rd22319, [%rd22317];
	}
	// end inline asm
	// begin inline asm
	{	
ld.global.ca.u64 %rd22321, [%rd22319];
	}
	// end inline asm
	// begin inline asm
	{	
ld.global.ca.u64 %rd22323, [%rd22321];
	}
	// end inline asm
	// begin inline asm
	{	
ld.global.ca.u64 %rd22325, [%rd22323];
	}
	// end inline asm
	// begin inline asm
	{	
ld.global.ca.u64 %rd22327, [%rd22325];
	}
	// end inline asm
	// begin inline asm
	{	
ld.global.ca.u64 %rd22329, [%rd22327];
	}
	// end inline asm
	// begin inline asm
	{	
ld.global.ca.u64 %rd22331, [%rd22329];
	}
	// end inline asm
	// begin inline asm
	{	
ld.global.ca.u64 %rd22333, [%rd22331];
	}
	// end inline asm
	// begin inline asm
	{	
ld.global.ca.u64 %rd22335, [%rd22333];
	}
	// end inline asm
	// begin inline asm
	{	
ld.global.ca.u64 %rd22337, [%rd22335];
	}
	// end inline asm
	// begin inline asm
	{	
ld.global.ca.u64 %rd22339, [%rd22337];
	}
	// end inline asm
	// begin inline asm
	{	
ld.global.ca.u64 %rd22341, [%rd22339];
	}
	// end inline asm
	// begin inline asm
	{	
ld.global.ca.u64 %rd22343, [%rd22341];
	}
	// end inline asm
	// begin inline asm
	{	
ld.global.ca.u64 %rd22345, [%rd22343];
	}
	// end inline asm
	// begin inline asm
	{	
ld.global.ca.u64 %rd22347, [%rd22345];
	}
	// end inline asm
	// begin inline asm
	{	
ld.global.ca.u64 %rd22349, [%rd22347];
	}
	// end inline asm
	// begin inline asm
	{	
ld.global.ca.u64 %rd22351, [%rd22349];
	}
	// end inline asm
	// begin inline asm
	{	
ld.global.ca.u64 %rd22353, [%rd22351];
	}
	// end inline asm
	// begin inline asm
	{	
ld.global.ca.u64 %rd22355, [%rd22353];
	}
	// end inline asm
	// begin inline asm
	{	
ld.global.ca.u64 %rd22357, [%rd22355];
	}
	// end inline asm
	// begin inline asm
	{	
ld.global.ca.u64 %rd22359, [%rd22357];
	}
	// end inline asm
	// begin inline asm
	{	
ld.global.ca.u64 %rd22361, [%rd22359];
	}
	// end inline asm
	// begin inline asm
	{	
ld.global.ca.u64 %rd22363, [%rd22361];
	}
	// end inline asm
	// begin inline asm
	{	
ld.global.ca.u64 %rd22365, [%rd22363];
	}
	// end inline asm
	// begin inline asm
	{	
ld.global.ca.u64 %rd22367, [%rd22365];
	}
	// end inline asm
	// begin inline asm
	{	
ld.global.ca.u64 %rd22369, [%rd22367];
	}
	// end inline asm
	// begin inline asm
	{	
ld.global.ca.u64 %rd22371, [%rd22369];
	}
	// end inline asm
	// begin inline asm
	{	
ld.global.ca.u64 %rd22373, [%rd22371];
	}
	// end inline asm
	// begin inline asm
	{	
ld.global.ca.u64 %rd22375, [%rd22373];
	}
	// end inline asm
	// begin inline asm
	{	
ld.global.ca.u64 %rd22377, [%rd22375];
	}
	// end inline asm
	// begin inline asm
	{	
ld.global.ca.u64 %rd22379, [%rd22377];
	}
	// end inline asm
	// begin inline asm
	{	
ld.global.ca.u64 %rd22381, [%rd22379];
	}
	// end inline asm
	// begin inline asm
	{	
ld.global.ca.u64 %rd22383, [%rd22381];
	}
	// end inline asm
	// begin inline asm
	{	
ld.global.ca.u64 %rd22385, [%rd22383];
	}
	// end inline asm
	// begin inline asm
	{	
ld.global.ca.u64 %rd22387, [%rd22385];
	}
	// end inline asm
	// begin inline asm
	{	
ld.global.ca.u64 %rd22389, [%rd22387];
	}
	// end inline asm
	// begin inline asm
	{	
ld.global.ca.u64 %rd22391, [%rd22389];
	}
	// end inline asm
	// begin inline asm
	{	
ld.global.ca.u64 %rd22393, [%rd22391];
	}
	// end inline asm
	// begin inline asm
	{	
ld.global.ca.u64 %rd22395, [%rd22393];
	}
	// end inline asm
	// begin inline asm
	{	
ld.global.ca.u64 %rd22397, [%rd22395];
	}
	// end inline asm
	// begin inline asm
	{	
ld.global.ca.u64 %rd22399, [%rd22397];
	}
	// end inline asm
	// begin inline asm
	{	
ld.global.ca.u64 %rd22401, [%rd22399];
	}
	// end inline asm
	// begin inline asm
	{	
ld.global.ca.u64 %rd22403, [%rd22401];
	}
	// end inline asm
	// begin inline asm
	{	
ld.global.ca.u64 %rd22405, [%rd22403];
	}
	// end inline asm
	// begin inline asm
	{	
ld.global.ca.u64 %rd22407, [%rd22405];
	}
	// end inline asm
	// begin inline asm
	{	
ld.global.ca.u64 %rd22409, [%rd22407];
	}
	// end inline asm
	// begin inline asm
	{	
ld.global.ca.u64 %rd22411, [%rd22409];
	}
	// end inline asm
	// begin inline asm
	{	
ld.global.ca.u64 %rd22413, [%rd22411];
	}
	// end inline asm
	// begin inline asm
	{	
ld.global.ca.u64 %rd22415, [%rd22413];
	}
	// end inline asm
	// begin inline asm
	{	
ld.global.ca.u64 %rd22417, [%rd22415];
	}
	// end inline asm
	// begin inline asm
	{	
ld.global.ca.u64 %rd22419, [%rd22417];
	}
	// end inline asm
	// begin inline asm
	{	
ld.global.ca.u64 %rd22421, [%rd22419];
	}
	// end inline asm
	// begin inline asm
	{	
ld.global.ca.u64 %rd22423, [%rd22421];
	}
	// end inline asm
	// begin inline asm
	{	
ld.global.ca.u64 %rd22425, [%rd22423];
	}
	// end inline asm
	// begin inline asm
	{	
ld.global.ca.u64 %rd22427, [%rd22425];
	}
	// end inline asm
	// begin inline asm
	{	
ld.global.ca.u64 %rd22429, [%rd22427];
	}
	// end inline asm
	// begin inline asm
	{	
ld.global.ca.u64 %rd22431, [%rd22429];
	}
	// end inline asm
	// begin inline asm
	{	
ld.global.ca.u64 %rd22433, [%rd22431];
	}
	// end inline asm
	// begin inline asm
	{	
ld.global.ca.u64 %rd22435, [%rd22433];
	}
	// end inline asm
	// begin inline asm
	{	
ld.global.ca.u64 %rd22437, [%rd22435];
	}
	// end inline asm
	// begin inline asm
	{	
ld.global.ca.u64 %rd22439, [%rd22437];
	}
	// end inline asm
	// begin inline asm
	{	
ld.global.ca.u64 %rd22441, [%rd22439];
	}
	// end inline asm
	// begin inline asm
	{	
ld.global.ca.u64 %rd22443, [%rd22441];
	}
	// end inline asm
	// begin inline asm
	{	
ld.global.ca.u64 %rd22445, [%rd22443];
	}
	// end inline asm
	// begin inline asm
	{	
ld.global.ca.u64 %rd22447, [%rd22445];
	}
	// end inline asm
	// begin inline asm
	{	
ld.global.ca.u64 %rd22449, [%rd22447];
	}
	// end inline asm
	// begin inline asm
	{	
ld.global.ca.u64 %rd22451, [%rd22449];
	}
	// end inline asm
	// begin inline asm
	{	
ld.global.ca.u64 %rd22453, [%rd22451];
	}
	// end inline asm
	// begin inline asm
	{	
ld.global.ca.u64 %rd22455, [%rd22453];
	}
	// end inline asm
	// begin inline asm
	{	
ld.global.ca.u64 %rd22457, [%rd22455];
	}
	// end inline asm
	// begin inline asm
	{	
ld.global.ca.u64 %rd22459, [%rd22457];
	}
	// end inline asm
	// begin inline asm
	{	
ld.global.ca.u64 %rd22461, [%rd22459];
	}
	// end inline asm
	// begin inline asm
	{	
ld.global.ca.u64 %rd22463, [%rd22461];
	}
	// end inline asm
	// begin inline asm
	{	
ld.global.ca.u64 %rd22465, [%rd22463];
	}
	// end inline asm
	// begin inline asm
	{	
ld.global.ca.u64 %rd22467, [%rd22465];
	}
	// end inline asm
	// begin inline asm
	{	
ld.global.ca.u64 %rd22469, [%rd22467];
	}
	// end inline asm
	// begin inline asm
	{	
ld.global.ca.u64 %rd22471, [%rd22469];
	}
	// end inline asm
	// begin inline asm
	{	
ld.global.ca.u64 %rd22473, [%rd22471];
	}
	// end inline asm
	// begin inline asm
	{	
ld.global.ca.u64 %rd22475, [%rd22473];
	}
	// end inline asm
	// begin inline asm
	{	
ld.global.ca.u64 %rd22477, [%rd22475];
	}
	// end inline asm
	// begin inline asm
	{	
ld.global.ca.u64 %rd22479, [%rd22477];
	}
	// end inline asm
	// begin inline asm
	{	
ld.global.ca.u64 %rd22481, [%rd22479];
	}
	// end inline asm
	// begin inline asm
	{	
ld.global.ca.u64 %rd22483, [%rd22481];
	}
	// end inline asm
	// begin inline asm
	{	
ld.global.ca.u64 %rd22485, [%rd22483];
	}
	// end inline asm
	// begin inline asm
	{	
ld.global.ca.u64 %rd22487, [%rd22485];
	}
	// end inline asm
	// begin inline asm
	{	
ld.global.ca.u64 %rd22489, [%rd22487];
	}
	// end inline asm
	// begin inline asm
	{	
ld.global.ca.u64 %rd22491, [%rd22489];
	}
	// end inline asm
	// begin inline asm
	{	
ld.global.ca.u64 %rd22493, [%rd22491];
	}
	// end inline asm
	// begin inline asm
	{	
ld.global.ca.u64 %rd22495, [%rd22493];
	}
	// end inline asm
	// begin inline asm
	{	
ld.global.ca.u64 %rd22497, [%rd22495];
	}
	// end inline asm
	// begin inline asm
	{	
ld.global.ca.u64 %rd22499, [%rd22497];
	}
	// end inline asm
	// begin inline asm
	{	
ld.global.ca.u64 %rd22501, [%rd22499];
	}
	// end inline asm
	// begin inline asm
	{	
ld.global.ca.u64 %rd22503, [%rd22501];
	}
	// end inline asm
	// begin inline asm
	{	
ld.global.ca.u64 %rd22505, [%rd22503];
	}
	// end inline asm
	// begin inline asm
	{	
ld.global.ca.u64 %rd22507, [%rd22505];
	}
	// end inline asm
	// begin inline asm
	{	
ld.global.ca.u64 %rd22509, [%rd22507];
	}
	// end inline asm
	// begin inline asm
	{	
ld.global.ca.u64 %rd22511, [%rd22509];
	}
	// end inline asm
	// begin inline asm
	{	
ld.global.ca.u64 %rd22513, [%rd22511];
	}
	// end inline asm
	// begin inline asm
	{	
ld.global.ca.u64 %rd22515, [%rd22513];
	}
	// end inline asm
	// begin inline asm
	{	
ld.global.ca.u64 %rd22517, [%rd22515];
	}
	// end inline asm
	// begin inline asm
	{	
ld.global.ca.u64 %rd22519, [%rd22517];
	}
	// end inline asm
	// begin inline asm
	{	
ld.global.ca.u64 %rd22521, [%rd22519];
	}
	// end inline asm
	// begin inline asm
	{	
ld.global.ca.u64 %rd22523, [%rd22521];
	}
	// end inline asm
	// begin inline asm
	{	
ld.global.ca.u64 %rd22525, [%rd22523];
	}
	// end inline asm
	// begin inline asm
	{	
ld.global.ca.u64 %rd22527, [%rd22525];
	}
	// end inline asm
	// begin inline asm
	{	
ld.global.ca.u64 %rd22529, [%rd22527];
	}
	// end inline asm
	// begin inline asm
	{	
ld.global.ca.u64 %rd22531, [%rd22529];
	}
	// end inline asm
	// begin inline asm
	{	
ld.global.ca.u64 %rd22533, [%rd22531];
	}
	// end inline asm
	// begin inline asm
	{	
ld.global.ca.u64 %rd22535, [%rd22533];
	}
	// end inline asm
	// begin inline asm
	{	
ld.global.ca.u64 %rd22537, [%rd22535];
	}
	// end inline asm
	// begin inline asm
	{	
ld.global.ca.u64 %rd22539, [%rd22537];
	}
	// end inline asm
	// begin inline asm
	{	
ld.global.ca.u64 %rd22541, [%rd22539];
	}
	// end inline asm
	// begin inline asm
	{	
ld.global.ca.u64 %rd22543, [%rd22541];
	}
	// end inline asm
	// begin inline asm
	{	
ld.global.ca.u64 %rd22545, [%rd22543];
	}
	// end inline asm
	// begin inline asm
	{	
ld.global.ca.u64 %rd22547, [%rd22545];
	}
	// end inline asm
	// begin inline asm
	{	
ld.global.ca.u64 %rd22549, [%rd22547];
	}
	// end inline asm
	// begin inline asm
	{	
ld.global.ca.u64 %rd22551, [%rd22549];
	}
	// end inline asm
	// begin inline asm
	{	
ld.global.ca.u64 %rd22553, [%rd22551];
	}
	// end inline asm
	// begin inline asm
	{	
ld.global.ca.u64 %rd22555, [%rd22553];
	}
	// end inline asm
	// begin inline asm
	{	
ld.global.ca.u64 %rd22557, [%rd22555];
	}
	// end inline asm
	// begin inline asm
	{	
ld.global.ca.u64 %rd22559, [%rd22557];
	}
	// end inline asm
	// begin inline asm
	{	
ld.global.ca.u64 %rd22561, [%rd22559];
	}
	// end inline asm
	// begin inline asm
	{	
ld.global.ca.u64 %rd22563, [%rd22561];
	}
	// end inline asm
	// begin inline asm
	{	
ld.global.ca.u64 %rd22565, [%rd22563];
	}
	// end inline asm
	// begin inline asm
	{	
ld.global.ca.u64 %rd22567, [%rd22565];
	}
	// end inline asm
	// begin inline asm
	{	
ld.global.ca.u64 %rd22569, [%rd22567];
	}
	// end inline asm
	// begin inline asm
	{	
ld.global.ca.u64 %rd22571, [%rd22569];
	}
	// end inline asm
	// begin inline asm
	{	
ld.global.ca.u64 %rd22573, [%rd22571];
	}
	// end inline asm
	// begin inline asm
	{	
ld.global.ca.u64 %rd22575, [%rd22573];
	}
	// end inline asm
	// begin inline asm
	{	
ld.global.ca.u64 %rd22577, [%rd22575];
	}
	// end inline asm
	// begin inline asm
	{	
ld.global.ca.u64 %rd22579, [%rd22577];
	}
	// end inline asm
	// begin inline asm
	{	
ld.global.ca.u64 %rd22581, [%rd22579];
	}
	// end inline asm
	// begin inline asm
	{	
ld.global.ca.u64 %rd22583, [%rd22581];
	}
	// end inline asm
	// begin inline asm
	{	
ld.global.ca.u64 %rd22585, [%rd22583];
	}
	// end inline asm
	// begin inline asm
	{	
ld.global.ca.u64 %rd22587, [%rd22585];
	}
	// end inline asm
	// begin inline asm
	{	
ld.global.ca.u64 %rd22589, [%rd22587];
	}
	// end inline asm
	// begin inline asm
	{	
ld.global.ca.u64 %rd22591, [%rd22589];
	}
	// end inline asm
	// begin inline asm
	{	
ld.global.ca.u64 %rd22593, [%rd22591];
	}
	// end inline asm
	// begin inline asm
	{	
ld.global.ca.u64 %rd22595, [%rd22593];
	}
	// end inline asm
	// begin inline asm
	{	
ld.global.ca.u64 %rd22597, [%rd22595];
	}
	// end inline asm
	// begin inline asm
	{	
ld.global.ca.u64 %rd22599, [%rd22597];
	}
	// end inline asm
	// begin inline asm
	{	
ld.global.ca.u64 %rd22601, [%rd22599];
	}
	// end inline asm
	// begin inline asm
	{	
ld.global.ca.u64 %rd22603, [%rd22601];
	}
	// end inline asm
	// begin inline asm
	{	
ld.global.ca.u64 %rd22605, [%rd22603];
	}
	// end inline asm
	// begin inline asm
	{	
ld.global.ca.u64 %rd22607, [%rd22605];
	}
	// end inline asm
	// begin inline asm
	{	
ld.global.ca.u64 %rd22609, [%rd22607];
	}
	// end inline asm
	// begin inline asm
	{	
ld.global.ca.u64 %rd22611, [%rd22609];
	}
	// end inline asm
	// begin inline asm
	{	
ld.global.ca.u64 %rd22613, [%rd22611];
	}
	// end inline asm
	// begin inline asm
	{	
ld.global.ca.u64 %rd22615, [%rd22613];
	}
	// end inline asm
	// begin inline asm
	{	
ld.global.ca.u64 %rd22617, [%rd22615];
	}
	// end inline asm
	// begin inline asm
	{	
ld.global.ca.u64 %rd22619, [%rd22617];
	}
	// end inline asm
	// begin inline asm
	{	
ld.global.ca.u64 %rd22621, [%rd22619];
	}
	// end inline asm
	// begin inline asm
	{	
ld.global.ca.u64 %rd22623, [%rd22621];
	}
	// end inline asm
	// begin inline asm
	{	
ld.global.ca.u64 %rd22625, [%rd22623];
	}
	// end inline asm
	// begin inline asm
	{	
ld.global.ca.u64 %rd22627, [%rd22625];
	}
	// end inline asm
	// begin inline asm
	{	
ld.global.ca.u64 %rd22629, [%rd22627];
	}
	// end inline asm
	// begin inline asm
	{	
ld.global.ca.u64 %rd22631, [%rd22629];
	}
	// end inline asm
	// begin inline asm
	{	
ld.global.ca.u64 %rd22633, [%rd22631];
	}
	// end inline asm
	// begin inline asm
	{	
ld.global.ca.u64 %rd22635, [%rd22633];
	}
	// end inline asm
	// begin inline asm
	{	
ld.global.ca.u64 %rd22637, [%rd22635];
	}
	// end inline asm
	// begin inline asm
	{	
ld.global.ca.u64 %rd22639, [%rd22637];
	}
	// end inline asm
	// begin inline asm
	{	
ld.global.ca.u64 %rd22641, [%rd22639];
	}
	// end inline asm
	// begin inline asm
	{	
ld.global.ca.u64 %rd22643, [%rd22641];
	}
	// end inline asm
	// begin inline asm
	{	
ld.global.ca.u64 %rd22645, [%rd22643];
	}
	// end inline asm
	// begin inline asm
	{	
ld.global.ca.u64 %rd22647, [%rd22645];
	}
	// end inline asm
	// begin inline asm
	{	
ld.global.ca.u64 %rd22649, [%rd22647];
	}
	// end inline asm
	// begin inline asm
	{	
ld.global.ca.u64 %rd22651, [%rd22649];
	}
	// end inline asm
	// begin inline asm
	{	
ld.global.ca.u64 %rd22653, [%rd22651];
	}
	// end inline asm
	// begin inline asm
	{	
ld.global.ca.u64 %rd22655, [%rd22653];
	}
	// end inline asm
	// begin inline asm
	{	
ld.global.ca.u64 %rd22657, [%rd22655];
	}
	// end inline asm
	// begin inline asm
	{	
ld.global.ca.u64 %rd22659, [%rd22657];
	}
	// end inline asm
	// begin inline asm
	{	
ld.global.ca.u64 %rd22661, [%rd22659];
	}
	// end inline asm
	// begin inline asm
	{	
ld.global.ca.u64 %rd22663, [%rd22661];
	}
	// end inline asm
	// begin inline asm
	{	
ld.global.ca.u64 %rd22665, [%rd22663];
	}
	// end inline asm
	// begin inline asm
	{	
ld.global.ca.u64 %rd22667, [%rd22665];
	}
	// end inline asm
	// begin inline asm
	{	
ld.global.ca.u64 %rd22669, [%rd22667];
	}
	// end inline asm
	// begin inline asm
	{	
ld.global.ca.u64 %rd22671, [%rd22669];
	}
	// end inline asm
	// begin inline asm
	{	
ld.global.ca.u64 %rd22673, [%rd22671];
	}
	// end inline asm
	// begin inline asm
	{	
ld.global.ca.u64 %rd22675, [%rd22673];
	}
	// end inline asm
	// begin inline asm
	{	
ld.global.ca.u64 %rd22677, [%rd22675];
	}
	// end inline asm
	// begin inline asm
	{	
ld.global.ca.u64 %rd22679, [%rd22677];
	}
	// end inline asm
	// begin inline asm
	{	
ld.global.ca.u64 %rd22681, [%rd22679];
	}
	// end inline asm
	// begin inline asm
	{	
ld.global.ca.u64 %rd22683, [%rd22681];
	}
	// end inline asm
	// begin inline asm
	{	
ld.global.ca.u64 %rd22685, [%rd22683];
	}
	// end inline asm
	// begin inline asm
	{	
ld.global.ca.u64 %rd22687, [%rd22685];
	}
	// end inline asm
	// begin inline asm
	{	
ld.global.ca.u64 %rd22689, [%rd22687];
	}
	// end inline asm
	// begin inline asm
	{	
ld.global.ca.u64 %rd22691, [%rd22689];
	}
	// end inline asm
	// begin inline asm
	{	
ld.global.ca.u64 %rd22693, [%rd22691];
	}
	// end inline asm
	// begin inline asm
	{	
ld.global.ca.u64 %rd22695, [%rd22693];
	}
	// end inline asm
	// begin inline asm
	{	
ld.global.ca.u64 %rd22697, [%rd22695];
	}
	// end inline asm
	// begin inline asm
	{	
ld.global.ca.u64 %rd22699, [%rd22697];
	}
	// end inline asm
	// begin inline asm
	{	
ld.global.ca.u64 %rd22701, [%rd22699];
	}
	// end inline asm
	// begin inline asm
	{	
ld.global.ca.u64 %rd22703, [%rd22701];
	}
	// end inline asm
	// begin inline asm
	{	
ld.global.ca.u64 %rd22705, [%rd22703];
	}
	// end inline asm
	// begin inline asm
	{	
ld.global.ca.u64 %rd22707, [%rd22705];
	}
	// end inline asm
	// begin inline asm
	{	
ld.global.ca.u64 %rd22709, [%rd22707];
	}
	// end inline asm
	// begin inline asm
	{	
ld.global.ca.u64 %rd22711, [%rd22709];
	}
	// end inline asm
	// begin inline asm
	{	
ld.global.ca.u64 %rd22713, [%rd22711];
	}
	// end inline asm
	// begin inline asm
	{	
ld.global.ca.u64 %rd22715, [%rd22713];
	}
	// end inline asm
	// begin inline asm
	{	
ld.global.ca.u64 %rd22717, [%rd22715];
	}
	// end inline asm
	// begin inline asm
	{	
ld.global.ca.u64 %rd22719, [%rd22717];
	}
	// end inline asm
	// begin inline asm
	{	
ld.global.ca.u64 %rd22721, [%rd22719];
	}
	// end inline asm
	// begin inline asm
	{	
ld.global.ca.u64 %rd22723, [%rd22721];
	}
	// end inline asm
	// begin inline asm
	{	
ld.global.ca.u64 %rd22725, [%rd22723];
	}
	// end inline asm
	// begin inline asm
	{	
ld.global.ca.u64 %rd22727, [%rd22725];
	}
	// end inline asm
	// begin inline asm
	{	
ld.global.ca.u64 %rd22729, [%rd22727];
	}
	// end inline asm
	// begin inline asm
	{	
ld.global.ca.u64 %rd22731, [%rd22729];
	}
	// end inline asm
	// begin inline asm
	{	
ld.global.ca.u64 %rd22733, [%rd22731];
	}
	// end inline asm
	// begin inline asm
	{	
ld.global.ca.u64 %rd22735, [%rd22733];
	}
	// end inline asm
	// begin inline asm
	{	
ld.global.ca.u64 %rd22737, [%rd22735];
	}
	// end inline asm
	// begin inline asm
	{	
ld.global.ca.u64 %rd22739, [%rd22737];
	}
	// end inline asm
	// begin inline asm
	{	
ld.global.ca.u64 %rd22741, [%rd22739];
	}
	// end inline asm
	// begin inline asm
	{	
ld.global.ca.u64 %rd22743, [%rd22741];
	}
	// end inline asm
	// begin inline asm
	{	
ld.global.ca.u64 %rd22745, [%rd22743];
	}
	// end inline asm
	// begin inline asm
	{	
ld.global.ca.u64 %rd22747, [%rd22745];
	}
	// end inline asm
	// begin inline asm
	{	
ld.global.ca.u64 %rd22749, [%rd22747];
	}
	// end inline asm
	// begin inline asm
	{	
ld.global.ca.u64 %rd22751, [%rd22749];
	}
	// end inline asm
	// begin inline asm
	{	
ld.global.ca.u64 %rd22753, [%rd22751];
	}
	// end inline asm
	// begin inline asm
	{	
ld.global.ca.u64 %rd22755, [%rd22753];
	}
	// end inline asm
	// begin inline asm
	{	
ld.global.ca.u64 %rd22757, [%rd22755];
	}
	// end inline asm
	// begin inline asm
	{	
ld.global.ca.u64 %rd22759, [%rd22757];
	}
	// end inline asm
	// begin inline asm
	{	
ld.global.ca.u64 %rd22761, [%rd22759];
	}
	// end inline asm
	// begin inline asm
	{	
ld.global.ca.u64 %rd22763, [%rd22761];
	}
	// end inline asm
	// begin inline asm
	{	
ld.global.ca.u64 %rd22765, [%rd22763];
	}
	// end inline asm
	// begin inline asm
	{	
ld.global.ca.u64 %rd22767, [%rd22765];
	}
	// end inline asm
	// begin inline asm
	{	
ld.global.ca.u64 %rd22769, [%rd22767];
	}
	// end inline asm
	// begin inline asm
	{	
ld.global.ca.u64 %rd22771, [%rd22769];
	}
	// end inline asm
	// begin inline asm
	{	
ld.global.ca.u64 %rd22773, [%rd22771];
	}
	// end inline asm
	// begin inline asm
	{	
ld.global.ca.u64 %rd22775, [%rd22773];
	}
	// end inline asm
	// begin inline asm
	{	
ld.global.ca.u64 %rd22777, [%rd22775];
	}
	// end inline asm
	// begin inline asm
	{	
ld.global.ca.u64 %rd22779, [%rd22777];
	}
	// end inline asm
	// begin inline asm
	{	
ld.global.ca.u64 %rd22781, [%rd22779];
	}
	// end inline asm
	// begin inline asm
	{	
ld.global.ca.u64 %rd22783, [%rd22781];
	}
	// end inline asm
	// begin inline asm
	{	
ld.global.ca.u64 %rd22785, [%rd22783];
	}
	// end inline asm
	// begin inline asm
	{	
ld.global.ca.u64 %rd22787, [%rd22785];
	}
	// end inline asm
	// begin inline asm
	{	
ld.global.ca.u64 %rd22789, [%rd22787];
	}
	// end inline asm
	// begin inline asm
	{	
ld.global.ca.u64 %rd22791, [%rd22789];
	}
	// end inline asm
	// begin inline asm
	{	
ld.global.ca.u64 %rd22793, [%rd22791];
	}
	// end inline asm
	// begin inline asm
	{	
ld.global.ca.u64 %rd22795, [%rd22793];
	}
	// end inline asm
	// begin inline asm
	{	
ld.global.ca.u64 %rd22797, [%rd22795];
	}
	// end inline asm
	// begin inline asm
	{	
ld.global.ca.u64 %rd22799, [%rd22797];
	}
	// end inline asm
	// begin inline asm
	{	
ld.global.ca.u64 %rd22801, [%rd22799];
	}
	// end inline asm
	// begin inline asm
	{	
ld.global.ca.u64 %rd22803, [%rd22801];
	}
	// end inline asm
	// begin inline asm
	{	
ld.global.ca.u64 %rd22805, [%rd22803];
	}
	// end inline asm
	// begin inline asm
	{	
ld.global.ca.u64 %rd22807, [%rd22805];
	}
	// end inline asm
	// begin inline asm
	{	
ld.global.ca.u64 %rd22809, [%rd22807];
	}
	// end inline asm
	// begin inline asm
	{	
ld.global.ca.u64 %rd22811, [%rd22809];
	}
	// end inline asm
	// begin inline asm
	{	
ld.global.ca.u64 %rd22813, [%rd22811];
	}
	// end inline asm
	// begin inline asm
	{	
ld.global.ca.u64 %rd22815, [%rd22813];
	}
	// end inline asm
	// begin inline asm
	{	
ld.global.ca.u64 %rd22817, [%rd22815];
	}
	// end inline asm
	// begin inline asm
	{	
ld.global.ca.u64 %rd22819, [%rd22817];
	}
	// end inline asm
	// begin inline asm
	{	
ld.global.ca.u64 %rd22821, [%rd22819];
	}
	// end inline asm
	// begin inline asm
	{	
ld.global.ca.u64 %rd22823, [%rd22821];
	}
	// end inline asm
	// begin inline asm
	{	
ld.global.ca.u64 %rd22825, [%rd22823];
	}
	// end inline asm
	// begin inline asm
	{	
ld.global.ca.u64 %rd22827, [%rd22825];
	}
	// end inline asm
	// begin inline asm
	{	
ld.global.ca.u64 %rd22829, [%rd22827];
	}
	// end inline asm
	// begin inline asm
	{	
ld.global.ca.u64 %rd22831, [%rd22829];
	}
	// end inline asm
	// begin inline asm
	{	
ld.global.ca.u64 %rd22833, [%rd22831];
	}
	// end inline asm
	// begin inline asm
	{	
ld.global.ca.u64 %rd22835, [%rd22833];
	}
	// end inline asm
	// begin inline asm
	{	
ld.global.ca.u64 %rd22837, [%rd22835];
	}
	// end inline asm
	// begin inline asm
	{	
ld.global.ca.u64 %rd22839, [%rd22837];
	}
	// end inline asm
	// begin inline asm
	{	
ld.global.ca.u64 %rd22841, [%rd22839];
	}
	// end inline asm
	// begin inline asm
	{	
ld.global.ca.u64 %rd22843, [%rd22841];
	}
	// end inline asm
	// begin inline asm
	{	
ld.global.ca.u64 %rd22845, [%rd22843];
	}
	// end inline asm
	// begin inline asm
	{	
ld.global.ca.u64 %rd22847, [%rd22845];
	}
	// end inline asm
	// begin inline asm
	{	
ld.global.ca.u64 %rd22849, [%rd22847];
	}
	// end inline asm
	// begin inline asm
	{	
ld.global.ca.u64 %rd22851, [%rd22849];
	}
	// end inline asm
	// begin inline asm
	{	
ld.global.ca.u64 %rd22853, [%rd22851];
	}
	// end inline asm
	// begin inline asm
	{	
ld.global.ca.u64 %rd22855, [%rd22853];
	}
	// end inline asm
	// begin inline asm
	{	
ld.global.ca.u64 %rd22857, [%rd22855];
	}
	// end inline asm
	// begin inline asm
	{	
ld.global.ca.u64 %rd22859, [%rd22857];
	}
	// end inline asm
	// begin inline asm
	{	
ld.global.ca.u64 %rd22861, [%rd22859];
	}
	// end inline asm
	// begin inline asm
	{	
ld.global.ca.u64 %rd22863, [%rd22861];
	}
	// end inline asm
	// begin inline asm
	{	
ld.global.ca.u64 %rd22865, [%rd22863];
	}
	// end inline asm
	// begin inline asm
	{	
ld.global.ca.u64 %rd22867, [%rd22865];
	}
	// end inline asm
	// begin inline asm
	{	
ld.global.ca.u64 %rd22869, [%rd22867];
	}
	// end inline asm
	// begin inline asm
	{	
ld.global.ca.u64 %rd22871, [%rd22869];
	}
	// end inline asm
	// begin inline asm
	{	
ld.global.ca.u64 %rd22873, [%rd22871];
	}
	// end inline asm
	// begin inline asm
	{	
ld.global.ca.u64 %rd22875, [%rd22873];
	}
	// end inline asm
	// begin inline asm
	{	
ld.global.ca.u64 %rd22877, [%rd22875];
	}
	// end inline asm
	// begin inline asm
	{	
ld.global.ca.u64 %rd22879, [%rd22877];
	}
	// end inline asm
	// begin inline asm
	{	
ld.global.ca.u64 %rd22881, [%rd22879];
	}
	// end inline asm
	// begin inline asm
	{	
ld.global.ca.u64 %rd22883, [%rd22881];
	}
	// end inline asm
	// begin inline asm
	{	
ld.global.ca.u64 %rd22885, [%rd22883];
	}
	// end inline asm
	// begin inline asm
	{	
ld.global.ca.u64 %rd22887, [%rd22885];
	}
	// end inline asm
	// begin inline asm
	{	
ld.global.ca.u64 %rd22889, [%rd22887];
	}
	// end inline asm
	// begin inline asm
	{	
ld.global.ca.u64 %rd22891, [%rd22889];
	}
	// end inline asm
	// begin inline asm
	{	
ld.global.ca.u64 %rd22893, [%rd22891];
	}
	// end inline asm
	// begin inline asm
	{	
ld.global.ca.u64 %rd22895, [%rd22893];
	}
	// end inline asm
	// begin inline asm
	{	
ld.global.ca.u64 %rd22897, [%rd22895];
	}
	// end inline asm
	// begin inline asm
	{	
ld.global.ca.u64 %rd22899, [%rd22897];
	}
	// end inline asm
	// begin inline asm
	{	
ld.global.ca.u64 %rd22901, [%rd22899];
	}
	// end inline asm
	// begin inline asm
	{	
ld.global.ca.u64 %rd22903, [%rd22901];
	}
	// end inline asm
	// begin inline asm
	{	
ld.global.ca.u64 %rd22905, [%rd22903];
	}
	// end inline asm
	// begin inline asm
	{	
ld.global.ca.u64 %rd22907, [%rd22905];
	}
	// end inline asm
	// begin inline asm
	{	
ld.global.ca.u64 %rd22909, [%rd22907];
	}
	// end inline asm
	// begin inline asm
	{	
ld.global.ca.u64 %rd22911, [%rd22909];
	}
	// end inline asm
	// begin inline asm
	{	
ld.global.ca.u64 %rd22913, [%rd22911];
	}
	// end inline asm
	// begin inline asm
	{	
ld.global.ca.u64 %rd22915, [%rd22913];
	}
	// end inline asm
	// begin inline asm
	{	
ld.global.ca.u64 %rd22917, [%rd22915];
	}
	// end inline asm
	// begin inline asm
	{	
ld.global.ca.u64 %rd22919, [%rd22917];
	}
	// end inline asm
	// begin inline asm
	{	
ld.global.ca.u64 %rd22921, [%rd22919];
	}
	// end inline asm
	// begin inline asm
	{	
ld.global.ca.u64 %rd22923, [%rd22921];
	}
	// end inline asm
	// begin inline asm
	{	
ld.global.ca.u64 %rd22925, [%rd22923];
	}
	// end inline asm
	// begin inline asm
	{	
ld.global.ca.u64 %rd22927, [%rd22925];
	}
	// end inline asm
	// begin inline asm
	{	
ld.global.ca.u64 %rd22929, [%rd22927];
	}
	// end inline asm
	// begin inline asm
	{	
ld.global.ca.u64 %rd22931, [%rd22929];
	}
	// end inline asm
	// begin inline asm
	{	
ld.global.ca.u64 %rd22933, [%rd22931];
	}
	// end inline asm
	// begin inline asm
	{	
ld.global.ca.u64 %rd22935, [%rd22933];
	}
	// end inline asm
	// begin inline asm
	{	
ld.global.ca.u64 %rd22937, [%rd22935];
	}
	// end inline asm
	// begin inline asm
	{	
ld.global.ca.u64 %rd22939, [%rd22937];
	}
	// end inline asm
	// begin inline asm
	{	
ld.global.ca.u64 %rd22941, [%rd22939];
	}
	// end inline asm
	// begin inline asm
	{	
ld.global.ca.u64 %rd22943, [%rd22941];
	}
	// end inline asm
	// begin inline asm
	{	
ld.global.ca.u64 %rd22945, [%rd22943];
	}
	// end inline asm
	// begin inline asm
	{	
ld.global.ca.u64 %rd22947, [%rd22945];
	}
	// end inline asm
	// begin inline asm
	{	
ld.global.ca.u64 %rd22949, [%rd22947];
	}
	// end inline asm
	// begin inline asm
	{	
ld.global.ca.u64 %rd22951, [%rd22949];
	}
	// end inline asm
	// begin inline asm
	{	
ld.global.ca.u64 %rd22953, [%rd22951];
	}
	// end inline asm
	// begin inline asm
	{	
ld.global.ca.u64 %rd22955, [%rd22953];
	}
	// end inline asm
	// begin inline asm
	{	
ld.global.ca.u64 %rd22957, [%rd22955];
	}
	// end inline asm
	// begin inline asm
	{	
ld.global.ca.u64 %rd22959, [%rd22957];
	}
	// end inline asm
	// begin inline asm
	{	
ld.global.ca.u64 %rd22961, [%rd22959];
	}
	// end inline asm
	// begin inline asm
	{	
ld.global.ca.u64 %rd22963, [%rd22961];
	}
	// end inline asm
	// begin inline asm
	{	
ld.global.ca.u64 %rd22965, [%rd22963];
	}
	// end inline asm
	// begin inline asm
	{	
ld.global.ca.u64 %rd22967, [%rd22965];
	}
	// end inline asm
	// begin inline asm
	{	
ld.global.ca.u64 %rd22969, [%rd22967];
	}
	// end inline asm
	// begin inline asm
	{	
ld.global.ca.u64 %rd22971, [%rd22969];
	}
	// end inline asm
	// begin inline asm
	{	
ld.global.ca.u64 %rd22973, [%rd22971];
	}
	// end inline asm
	// begin inline asm
	{	
ld.global.ca.u64 %rd22975, [%rd22973];
	}
	// end inline asm
	// begin inline asm
	{	
ld.global.ca.u64 %rd22977, [%rd22975];
	}
	// end inline asm
	// begin inline asm
	{	
ld.global.ca.u64 %rd22979, [%rd22977];
	}
	// end inline asm
	// begin inline asm
	{	
ld.global.ca.u64 %rd22981, [%rd22979];
	}
	// end inline asm
	// begin inline asm
	{	
ld.global.ca.u64 %rd22983, [%rd22981];
	}
	// end inline asm
	// begin inline asm
	{	
ld.global.ca.u64 %rd22985, [%rd22983];
	}
	// end inline asm
	// begin inline asm
	{	
ld.global.ca.u64 %rd22987, [%rd22985];
	}
	// end inline asm
	// begin inline asm
	{	
ld.global.ca.u64 %rd22989, [%rd22987];
	}
	// end inline asm
	// begin inline asm
	{	
ld.global.ca.u64 %rd22991, [%rd22989];
	}
	// end inline asm
	// begin inline asm
	{	
ld.global.ca.u64 %rd22993, [%rd22991];
	}
	// end inline asm
	// begin inline asm
	{	
ld.global.ca.u64 %rd22995, [%rd22993];
	}
	// end inline asm
	// begin inline asm
	{	
ld.global.ca.u64 %rd22997, [%rd22995];
	}
	// end inline asm
	// begin inline asm
	{	
ld.global.ca.u64 %rd22999, [%rd22997];
	}
	// end inline asm
	// begin inline asm
	{	
ld.global.ca.u64 %rd23001, [%rd22999];
	}
	// end inline asm
	// begin inline asm
	{	
ld.global.ca.u64 %rd23003, [%rd23001];
	}
	// end inline asm
	// begin inline asm
	{	
ld.global.ca.u64 %rd23005, [%rd23003];
	}
	// end inline asm
	// begin inline asm
	{	
ld.global.ca.u64 %rd23007, [%rd23005];
	}
	// end inline asm
	// begin inline asm
	{	
ld.global.ca.u64 %rd23009, [%rd23007];
	}
	// end inline asm
	// begin inline asm
	{	
ld.global.ca.u64 %rd23011, [%rd23009];
	}
	// end inline asm
	// begin inline asm
	{	
ld.global.ca.u64 %rd23013, [%rd23011];
	}
	// end inline asm
	// begin inline asm
	{	
ld.global.ca.u64 %rd23015, [%rd23013];
	}
	// end inline asm
	// begin inline asm
	{	
ld.global.ca.u64 %rd23017, [%rd23015];
	}
	// end inline asm
	// begin inline asm
	{	
ld.global.ca.u64 %rd23019, [%rd23017];
	}
	// end inline asm
	// begin inline asm
	{	
ld.global.ca.u64 %rd23021, [%rd23019];
	}
	// end inline asm
	// begin inline asm
	{	
ld.global.ca.u64 %rd23023, [%rd23021];
	}
	// end inline asm
	// begin inline asm
	{	
ld.global.ca.u64 %rd23025, [%rd23023];
	}
	// end inline asm
	// begin inline asm
	{	
ld.global.ca.u64 %rd23027, [%rd23025];
	}
	// end inline asm
	// begin inline asm
	{	
ld.global.ca.u64 %rd23029, [%rd23027];
	}
	// end inline asm
	// begin inline asm
	{	
ld.global.ca.u64 %rd23031, [%rd23029];
	}
	// end inline asm
	// begin inline asm
	{	
ld.global.ca.u64 %rd23033, [%rd23031];
	}
	// end inline asm
	// begin inline asm
	{	
ld.global.ca.u64 %rd23035, [%rd23033];
	}
	// end inline asm
	// begin inline asm
	{	
ld.global.ca.u64 %rd23037, [%rd23035];
	}
	// end inline asm
	// begin inline asm
	{	
ld.global.ca.u64 %rd23039, [%rd23037];
	}
	// end inline asm
	// begin inline asm
	{	
ld.global.ca.u64 %rd23041, [%rd23039];
	}
	// end inline asm
	// begin inline asm
	{	
ld.global.ca.u64 %rd23043, [%rd23041];
	}
	// end inline asm
	// begin inline asm
	{	
ld.global.ca.u64 %rd23045, [%rd23043];
	}
	// end inline asm
	// begin inline asm
	{	
ld.global.ca.u64 %rd23047, [%rd23045];
	}
	// end inline asm
	// begin inline asm
	{	
ld.global.ca.u64 %rd23049, [%rd23047];
	}
	// end inline asm
	// begin inline asm
	{	
ld.global.ca.u64 %rd23051, [%rd23049];
	}
	// end inline asm
	// begin inline asm
	{	
ld.global.ca.u64 %rd23053, [%rd23051];
	}
	// end inline asm
	// begin inline asm
	{	
ld.global.ca.u64 %rd23055, [%rd23053];
	}
	// end inline asm
	// begin inline asm
	{	
ld.global.ca.u64 %rd23057, [%rd23055];
	}
	// end inline asm
	// begin inline asm
	{	
ld.global.ca.u64 %rd23059, [%rd23057];
	}
	// end inline asm
	// begin inline asm
	{	
ld.global.ca.u64 %rd23061, [%rd23059];
	}
	// end inline asm
	// begin inline asm
	{	
ld.global.ca.u64 %rd23063, [%rd23061];
	}
	// end inline asm
	// begin inline asm
	{	
ld.global.ca.u64 %rd23065, [%rd23063];
	}
	// end inline asm
	// begin inline asm
	{	
ld.global.ca.u64 %rd23067, [%rd23065];
	}
	// end inline asm
	// begin inline asm
	{	
ld.global.ca.u64 %rd23069, [%rd23067];
	}
	// end inline asm
	// begin inline asm
	{	
ld.global.ca.u64 %rd23071, [%rd23069];
	}
	// end inline asm
	// begin inline asm
	{	
ld.global.ca.u64 %rd23073, [%rd23071];
	}
	// end inline asm
	// begin inline asm
	{	
ld.global.ca.u64 %rd23075, [%rd23073];
	}
	// end inline asm
	// begin inline asm
	{	
ld.global.ca.u64 %rd23077, [%rd23075];
	}
	// end inline asm
	// begin inline asm
	{	
ld.global.ca.u64 %rd23079, [%rd23077];
	}
	// end inline asm
	// begin inline asm
	{	
ld.global.ca.u64 %rd23081, [%rd23079];
	}
	// end inline asm
	// begin inline asm
	{	
ld.global.ca.u64 %rd23083, [%rd23081];
	}
	// end inline asm
	// begin inline asm
	{	
ld.global.ca.u64 %rd23085, [%rd23083];
	}
	// end inline asm
	// begin inline asm
	{	
ld.global.ca.u64 %rd23087, [%rd23085];
	}
	// end inline asm
	// begin inline asm
	{	
ld.global.ca.u64 %rd23089, [%rd23087];
	}
	// end inline asm
	// begin inline asm
	{	
ld.global.ca.u64 %rd23091, [%rd23089];
	}
	// end inline asm
	// begin inline asm
	{	
ld.global.ca.u64 %rd23093, [%rd23091];
	}
	// end inline asm
	// begin inline asm
	{	
ld.global.ca.u64 %rd23095, [%rd23093];
	}
	// end inline asm
	// begin inline asm
	{	
ld.global.ca.u64 %rd23097, [%rd23095];
	}
	// end inline asm
	// begin inline asm
	{	
ld.global.ca.u64 %rd23099, [%rd23097];
	}
	// end inline asm
	// begin inline asm
	{	
ld.global.ca.u64 %rd23101, [%rd23099];
	}
	// end inline asm
	// begin inline asm
	{	
ld.global.ca.u64 %rd23103, [%rd23101];
	}
	// end inline asm
	// begin inline asm
	{	
ld.global.ca.u64 %rd23105, [%rd23103];
	}
	// end inline asm
	// begin inline asm
	{	
ld.global.ca.u64 %rd23107, [%rd23105];
	}
	// end inline asm
	// begin inline asm
	{	
ld.global.ca.u64 %rd23109, [%rd23107];
	}
	// end inline asm
	// begin inline asm
	{	
ld.global.ca.u64 %rd23111, [%rd23109];
	}
	// end inline asm
	// begin inline asm
	{	
ld.global.ca.u64 %rd23113, [%rd23111];
	}
	// end inline asm
	// begin inline asm
	{	
ld.global.ca.u64 %rd23115, [%rd23113];
	}
	// end inline asm
	// begin inline asm
	{	
ld.global.ca.u64 %rd23117, [%rd23115];
	}
	// end inline asm
	// begin inline asm
	{	
ld.global.ca.u64 %rd23119, [%rd23117];
	}
	// end inline asm
	// begin inline asm
	{	
ld.global.ca.u64 %rd23121, [%rd23119];
	}
	// end inline asm
	// begin inline asm
	{	
ld.global.ca.u64 %rd23123, [%rd23121];
	}
	// end inline asm
	// begin inline asm
	{	
ld.global.ca.u64 %rd23125, [%rd23123];
	}
	// end inline asm
	// begin inline asm
	{	
ld.global.ca.u64 %rd23127, [%rd23125];
	}
	// end inline asm
	// begin inline asm
	{	
ld.global.ca.u64 %rd23129, [%rd23127];
	}
	// end inline asm
	// begin inline asm
	{	
ld.global.ca.u64 %rd23131, [%rd23129];
	}
	// end inline asm
	// begin inline asm
	{	
ld.global.ca.u64 %rd23133, [%rd23131];
	}
	// end inline asm
	// begin inline asm
	{	
ld.global.ca.u64 %rd23135, [%rd23133];
	}
	// end inline asm
	// begin inline asm
	{	
ld.global.ca.u64 %rd23137, [%rd23135];
	}
	// end inline asm
	// begin inline asm
	{	
ld.global.ca.u64 %rd23139, [%rd23137];
	}
	// end inline asm
	// begin inline asm
	{	
ld.global.ca.u64 %rd23141, [%rd23139];
	}
	// end inline asm
	// begin inline asm
	{	
ld.global.ca.u64 %rd23143, [%rd23141];
	}
	// end inline asm
	// begin inline asm
	{	
ld.global.ca.u64 %rd23145, [%rd23143];
	}
	// end inline asm
	// begin inline asm
	{	
ld.global.ca.u64 %rd23147, [%rd23145];
	}
	// end inline asm
	// begin inline asm
	{	
ld.global.ca.u64 %rd23149, [%rd23147];
	}
	// end inline asm
	// begin inline asm
	{	
ld.global.ca.u64 %rd23151, [%rd23149];
	}
	// end inline asm
	// begin inline asm
	{	
ld.global.ca.u64 %rd23153, [%rd23151];
	}
	// end inline asm
	// begin inline asm
	{	
ld.global.ca.u64 %rd23155, [%rd23153];
	}
	// end inline asm
	// begin inline asm
	{	
ld.global.ca.u64 %rd23157, [%rd23155];
	}
	// end inline asm
	// begin inline asm
	{	
ld.global.ca.u64 %rd23159, [%rd23157];
	}
	// end inline asm
	// begin inline asm
	{	
ld.global.ca.u64 %rd23161, [%rd23159];
	}
	// end inline asm
	// begin inline asm
	{	
ld.global.ca.u64 %rd23163, [%rd23161];
	}
	// end inline asm
	// begin inline asm
	{	
ld.global.ca.u64 %rd23165, [%rd23163];
	}
	// end inline asm
	// begin inline asm
	{	
ld.global.ca.u64 %rd23167, [%rd23165];
	}
	// end inline asm
	// begin inline asm
	{	
ld.global.ca.u64 %rd23169, [%rd23167];
	}
	// end inline asm
	// begin inline asm
	{	
ld.global.ca.u64 %rd23171, [%rd23169];
	}
	// end inline asm
	// begin inline asm
	{	
ld.global.ca.u64 %rd23173, [%rd23171];
	}
	// end inline asm
	// begin inline asm
	{	
ld.global.ca.u64 %rd23175, [%rd23173];
	}
	// end inline asm
	// begin inline asm
	{	
ld.global.ca.u64 %rd23177, [%rd23175];
	}
	// end inline asm
	// begin inline asm
	{	
ld.global.ca.u64 %rd23179, [%rd23177];
	}
	// end inline asm
	// begin inline asm
	{	
ld.global.ca.u64 %rd23181, [%rd23179];
	}
	// end inline asm
	// begin inline asm
	{	
ld.global.ca.u64 %rd23183, [%rd23181];
	}
	// end inline asm
	// begin inline asm
	{	
ld.global.ca.u64 %rd23185, [%rd23183];
	}
	// end inline asm
	// begin inline asm
	{	
ld.global.ca.u64 %rd23187, [%rd23185];
	}
	// end inline asm
	// begin inline asm
	{	
ld.global.ca.u64 %rd23189, [%rd23187];
	}
	// end inline asm
	// begin inline asm
	{	
ld.global.ca.u64 %rd23191, [%rd23189];
	}
	// end inline asm
	// begin inline asm
	{	
ld.global.ca.u64 %rd23193, [%rd23191];
	}
	// end inline asm
	// begin inline asm
	{	
ld.global.ca.u64 %rd23195, [%rd23193];
	}
	// end inline asm
	// begin inline asm
	{	
ld.global.ca.u64 %rd23197, [%rd23195];
	}
	// end inline asm
	// begin inline asm
	{	
ld.global.ca.u64 %rd23199, [%rd23197];
	}
	// end inline asm
	// begin inline asm
	{	
ld.global.ca.u64 %rd23201, [%rd23199];
	}
	// end inline asm
	// begin inline asm
	{	
ld.global.ca.u64 %rd23203, [%rd23201];
	}
	// end inline asm
	// begin inline asm
	{	
ld.global.ca.u64 %rd23205, [%rd23203];
	}
	// end inline asm
	// begin inline asm
	{	
ld.global.ca.u64 %rd23207, [%rd23205];
	}
	// end inline asm
	// begin inline asm
	{	
ld.global.ca.u64 %rd23209, [%rd23207];
	}
	// end inline asm
	// begin inline asm
	{	
ld.global.ca.u64 %rd23211, [%rd23209];
	}
	// end inline asm
	// begin inline asm
	{	
ld.global.ca.u64 %rd23213, [%rd23211];
	}
	// end inline asm
	// begin inline asm
	{	
ld.global.ca.u64 %rd23215, [%rd23213];
	}
	// end inline asm
	// begin inline asm
	{	
ld.global.ca.u64 %rd23217, [%rd23215];
	}
	// end inline asm
	// begin inline asm
	{	
ld.global.ca.u64 %rd23219, [%rd23217];
	}
	// end inline asm
	// begin inline asm
	{	
ld.global.ca.u64 %rd23221, [%rd23219];
	}
	// end inline asm
	// begin inline asm
	{	
ld.global.ca.u64 %rd23223, [%rd23221];
	}
	// end inline asm
	// begin inline asm
	{	
ld.global.ca.u64 %rd23225, [%rd23223];
	}
	// end inline asm
	// begin inline asm
	{	
ld.global.ca.u64 %rd23227, [%rd23225];
	}
	// end inline asm
	// begin inline asm
	{	
ld.global.ca.u64 %rd23229, [%rd23227];
	}
	// end inline asm
	// begin inline asm
	{	
ld.global.ca.u64 %rd23231, [%rd23229];
	}
	// end inline asm
	// begin inline asm
	{	
ld.global.ca.u64 %rd23233, [%rd23231];
	}
	// end inline asm
	// begin inline asm
	{	
ld.global.ca.u64 %rd23235, [%rd23233];
	}
	// end inline asm
	// begin inline asm
	{	
ld.global.ca.u64 %rd23237, [%rd23235];
	}
	// end inline asm
	// begin inline asm
	{	
ld.global.ca.u64 %rd23239, [%rd23237];
	}
	// end inline asm
	// begin inline asm
	{	
ld.global.ca.u64 %rd23241, [%rd23239];
	}
	// end inline asm
	// begin inline asm
	{	
ld.global.ca.u64 %rd23243, [%rd23241];
	}
	// end inline asm
	// begin inline asm
	{	
ld.global.ca.u64 %rd23245, [%rd23243];
	}
	// end inline asm
	// begin inline asm
	{	
ld.global.ca.u64 %rd23247, [%rd23245];
	}
	// end inline asm
	// begin inline asm
	{	
ld.global.ca.u64 %rd23249, [%rd23247];
	}
	// end inline asm
	// begin inline asm
	{	
ld.global.ca.u64 %rd23251, [%rd23249];
	}
	// end inline asm
	// begin inline asm
	{	
ld.global.ca.u64 %rd23253, [%rd23251];
	}
	// end inline asm
	// begin inline asm
	{	
ld.global.ca.u64 %rd23255, [%rd23253];
	}
	// end inline asm
	// begin inline asm
	{	
ld.global.ca.u64 %rd23257, [%rd23255];
	}
	// end inline asm
	// begin inline asm
	{	
ld.global.ca.u64 %rd23259, [%rd23257];
	}
	// end inline asm
	// begin inline asm
	{	
ld.global.ca.u64 %rd23261, [%rd23259];
	}
	// end inline asm
	// begin inline asm
	{	
ld.global.ca.u64 %rd23263, [%rd23261];
	}
	// end inline asm
	// begin inline asm
	{	
ld.global.ca.u64 %rd23265, [%rd23263];
	}
	// end inline asm
	// begin inline asm
	{	
ld.global.ca.u64 %rd23267, [%rd23265];
	}
	// end inline asm
	// begin inline asm
	{	
ld.global.ca.u64 %rd23269, [%rd23267];
	}
	// end inline asm
	// begin inline asm
	{	
ld.global.ca.u64 %rd23271, [%rd23269];
	}
	// end inline asm
	// begin inline asm
	{	
ld.global.ca.u64 %rd23273, [%rd23271];
	}
	// end inline asm
	// begin inline asm
	{	
ld.global.ca.u64 %rd23275, [%rd23273];
	}
	// end inline asm
	// begin inline asm
	{	
ld.global.ca.u64 %rd23277, [%rd23275];
	}
	// end inline asm
	// begin inline asm
	{	
ld.global.ca.u64 %rd23279, [%rd23277];
	}
	// end inline asm
	// begin inline asm
	{	
ld.global.ca.u64 %rd23281, [%rd23279];
	}
	// end inline asm
	// begin inline asm
	{	
ld.global.ca.u64 %rd23283, [%rd23281];
	}
	// end inline asm
	// begin inline asm
	{	
ld.global.ca.u64 %rd23285, [%rd23283];
	}
	// end inline asm
	// begin inline asm
	{	
ld.global.ca.u64 %rd23287, [%rd23285];
	}
	// end inline asm
	// begin inline asm
	{	
ld.global.ca.u64 %rd23289, [%rd23287];
	}
	// end inline asm
	// begin inline asm
	{	
ld.global.ca.u64 %rd23291, [%rd23289];
	}
	// end inline asm
	// begin inline asm
	{	
ld.global.ca.u64 %rd23293, [%rd23291];
	}
	// end inline asm
	// begin inline asm
	{	
ld.global.ca.u64 %rd23295, [%rd23293];
	}
	// end inline asm
	// begin inline asm
	{	
ld.global.ca.u64 %rd23297, [%rd23295];
	}
	// end inline asm
	// begin inline asm
	{	
ld.global.ca.u64 %rd23299, [%rd23297];
	}
	// end inline asm
	// begin inline asm
	{	
ld.global.ca.u64 %rd23301, [%rd23299];
	}
	// end inline asm
	// begin inline asm
	{	
ld.global.ca.u64 %rd23303, [%rd23301];
	}
	// end inline asm
	// begin inline asm
	{	
ld.global.ca.u64 %rd23305, [%rd23303];
	}
	// end inline asm
	// begin inline asm
	{	
ld.global.ca.u64 %rd23307, [%rd23305];
	}
	// end inline asm
	// begin inline asm
	{	
ld.global.ca.u64 %rd23309, [%rd23307];
	}
	// end inline asm
	// begin inline asm
	{	
ld.global.ca.u64 %rd23311, [%rd23309];
	}
	// end inline asm
	// begin inline asm
	{	
ld.global.ca.u64 %rd23313, [%rd23311];
	}
	// end inline asm
	// begin inline asm
	{	
ld.global.ca.u64 %rd23315, [%rd23313];
	}
	// end inline asm
	// begin inline asm
	{	
ld.global.ca.u64 %rd23317, [%rd23315];
	}
	// end inline asm
	// begin inline asm
	{	
ld.global.ca.u64 %rd23319, [%rd23317];
	}
	// end inline asm
	// begin inline asm
	{	
ld.global.ca.u64 %rd23321, [%rd23319];
	}
	// end inline asm
	// begin inline asm
	{	
ld.global.ca.u64 %rd23323, [%rd23321];
	}
	// end inline asm
	// begin inline asm
	{	
ld.global.ca.u64 %rd23325, [%rd23323];
	}
	// end inline asm
	// begin inline asm
	{	
ld.global.ca.u64 %rd23327, [%rd23325];
	}
	// end inline asm
	// begin inline asm
	{	
ld.global.ca.u64 %rd23329, [%rd23327];
	}
	// end inline asm
	// begin inline asm
	{	
ld.global.ca.u64 %rd23331, [%rd23329];
	}
	// end inline asm
	// begin inline asm
	{	
ld.global.ca.u64 %rd23333, [%rd23331];
	}
	// end inline asm
	// begin inline asm
	{	
ld.global.ca.u64 %rd23335, [%rd23333];
	}
	// end inline asm
	// begin inline asm
	{	
ld.global.ca.u64 %rd23337, [%rd23335];
	}
	// end inline asm
	// begin inline asm
	{	
ld.global.ca.u64 %rd23339, [%rd23337];
	}
	// end inline asm
	// begin inline asm
	{	
ld.global.ca.u64 %rd23341, [%rd23339];
	}
	// end inline asm
	// begin inline asm
	{	
ld.global.ca.u64 %rd23343, [%rd23341];
	}
	// end inline asm
	// begin inline asm
	{	
ld.global.ca.u64 %rd23345, [%rd23343];
	}
	// end inline asm
	// begin inline asm
	{	
ld.global.ca.u64 %rd23347, [%rd23345];
	}
	// end inline asm
	// begin inline asm
	{	
ld.global.ca.u64 %rd23349, [%rd23347];
	}
	// end inline asm
	// begin inline asm
	{	
ld.global.ca.u64 %rd23351, [%rd23349];
	}
	// end inline asm
	// begin inline asm
	{	
ld.global.ca.u64 %rd23353, [%rd23351];
	}
	// end inline asm
	// begin inline asm
	{	
ld.global.ca.u64 %rd23355, [%rd23353];
	}
	// end inline asm
	// begin inline asm
	{	
ld.global.ca.u64 %rd23357, [%rd23355];
	}
	// end inline asm
	// begin inline asm
	{	
ld.global.ca.u64 %rd23359, [%rd23357];
	}
	// end inline asm
	// begin inline asm
	{	
ld.global.ca.u64 %rd23361, [%rd23359];
	}
	// end inline asm
	// begin inline asm
	{	
ld.global.ca.u64 %rd23363, [%rd23361];
	}
	// end inline asm
	// begin inline asm
	{	
ld.global.ca.u64 %rd23365, [%rd23363];
	}
	// end inline asm
	// begin inline asm
	{	
ld.global.ca.u64 %rd23367, [%rd23365];
	}
	// end inline asm
	// begin inline asm
	{	
ld.global.ca.u64 %rd23369, [%rd23367];
	}
	// end inline asm
	// begin inline asm
	{	
ld.global.ca.u64 %rd23371, [%rd23369];
	}
	// end inline asm
	// begin inline asm
	{	
ld.global.ca.u64 %rd23373, [%rd23371];
	}
	// end inline asm
	// begin inline asm
	{	
ld.global.ca.u64 %rd23375, [%rd23373];
	}
	// end inline asm
	// begin inline asm
	{	
ld.global.ca.u64 %rd23377, [%rd23375];
	}
	// end inline asm
	// begin inline asm
	{	
ld.global.ca.u64 %rd23379, [%rd23377];
	}
	// end inline asm
	// begin inline asm
	{	
ld.global.ca.u64 %rd23381, [%rd23379];
	}
	// end inline asm
	// begin inline asm
	{	
ld.global.ca.u64 %rd23383, [%rd23381];
	}
	// end inline asm
	// begin inline asm
	{	
ld.global.ca.u64 %rd23385, [%rd23383];
	}
	// end inline asm
	// begin inline asm
	{	
ld.global.ca.u64 %rd23387, [%rd23385];
	}
	// end inline asm
	// begin inline asm
	{	
ld.global.ca.u64 %rd23389, [%rd23387];
	}
	// end inline asm
	// begin inline asm
	{	
ld.global.ca.u64 %rd23391, [%rd23389];
	}
	// end inline asm
	// begin inline asm
	{	
ld.global.ca.u64 %rd23393, [%rd23391];
	}
	// end inline asm
	// begin inline asm
	{	
ld.global.ca.u64 %rd23395, [%rd23393];
	}
	// end inline asm
	// begin inline asm
	{	
ld.global.ca.u64 %rd23397, [%rd23395];
	}
	// end inline asm
	// begin inline asm
	{	
ld.global.ca.u64 %rd23399, [%rd23397];
	}
	// end inline asm
	// begin inline asm
	{	
ld.global.ca.u64 %rd23401, [%rd23399];
	}
	// end inline asm
	// begin inline asm
	{	
ld.global.ca.u64 %rd23403, [%rd23401];
	}
	// end inline asm
	// begin inline asm
	{	
ld.global.ca.u64 %rd23405, [%rd23403];
	}
	// end inline asm
	// begin inline asm
	{	
ld.global.ca.u64 %rd23407, [%rd23405];
	}
	// end inline asm
	// begin inline asm
	{	
ld.global.ca.u64 %rd23409, [%rd23407];
	}
	// end inline asm
	// begin inline asm
	{	
ld.global.ca.u64 %rd23411, [%rd23409];
	}
	// end inline asm
	// begin inline asm
	{	
ld.global.ca.u64 %rd23413, [%rd23411];
	}
	// end inline asm
	// begin inline asm
	{	
ld.global.ca.u64 %rd23415, [%rd23413];
	}
	// end inline asm
	// begin inline asm
	{	
ld.global.ca.u64 %rd23417, [%rd23415];
	}
	// end inline asm
	// begin inline asm
	{	
ld.global.ca.u64 %rd23419, [%rd23417];
	}
	// end inline asm
	// begin inline asm
	{	
ld.global.ca.u64 %rd23421, [%rd23419];
	}
	// end inline asm
	// begin inline asm
	{	
ld.global.ca.u64 %rd23423, [%rd23421];
	}
	// end inline asm
	// begin inline asm
	{	
ld.global.ca.u64 %rd23425, [%rd23423];
	}
	// end inline asm
	// begin inline asm
	{	
ld.global.ca.u64 %rd23427, [%rd23425];
	}
	// end inline asm
	// begin inline asm
	{	
ld.global.ca.u64 %rd23429, [%rd23427];
	}
	// end inline asm
	// begin inline asm
	{	
ld.global.ca.u64 %rd23431, [%rd23429];
	}
	// end inline asm
	// begin inline asm
	{	
ld.global.ca.u64 %rd23433, [%rd23431];
	}
	// end inline asm
	// begin inline asm
	{	
ld.global.ca.u64 %rd23435, [%rd23433];
	}
	// end inline asm
	// begin inline asm
	{	
ld.global.ca.u64 %rd23437, [%rd23435];
	}
	// end inline asm
	// begin inline asm
	{	
ld.global.ca.u64 %rd23439, [%rd23437];
	}
	// end inline asm
	// begin inline asm
	{	
ld.global.ca.u64 %rd23441, [%rd23439];
	}
	// end inline asm
	// begin inline asm
	{	
ld.global.ca.u64 %rd23443, [%rd23441];
	}
	// end inline asm
	// begin inline asm
	{	
ld.global.ca.u64 %rd23445, [%rd23443];
	}
	// end inline asm
	// begin inline asm
	{	
ld.global.ca.u64 %rd23447, [%rd23445];
	}
	// end inline asm
	// begin inline asm
	{	
ld.global.ca.u64 %rd23449, [%rd23447];
	}
	// end inline asm
	// begin inline asm
	{	
ld.global.ca.u64 %rd23451, [%rd23449];
	}
	// end inline asm
	// begin inline asm
	{	
ld.global.ca.u64 %rd23453, [%rd23451];
	}
	// end inline asm
	// begin inline asm
	{	
ld.global.ca.u64 %rd23455, [%rd23453];
	}
	// end inline asm
	// begin inline asm
	{	
ld.global.ca.u64 %rd23457, [%rd23455];
	}
	// end inline asm
	// begin inline asm
	{	
ld.global.ca.u64 %rd23459, [%rd23457];
	}
	// end inline asm
	// begin inline asm
	{	
ld.global.ca.u64 %rd23461, [%rd23459];
	}
	// end inline asm
	// begin inline asm
	{	
ld.global.ca.u64 %rd23463, [%rd23461];
	}
	// end inline asm
	// begin inline asm
	{	
ld.global.ca.u64 %rd23465, [%rd23463];
	}
	// end inline asm
	// begin inline asm
	{	
ld.global.ca.u64 %rd23467, [%rd23465];
	}
	// end inline asm
	// begin inline asm
	{	
ld.global.ca.u64 %rd23469, [%rd23467];
	}
	// end inline asm
	// begin inline asm
	{	
ld.global.ca.u64 %rd23471, [%rd23469];
	}
	// end inline asm
	// begin inline asm
	{	
ld.global.ca.u64 %rd23473, [%rd23471];
	}
	// end inline asm
	// begin inline asm
	{	
ld.global.ca.u64 %rd23475, [%rd23473];
	}
	// end inline asm
	// begin inline asm
	{	
ld.global.ca.u64 %rd23477, [%rd23475];
	}
	// end inline asm
	// begin inline asm
	{	
ld.global.ca.u64 %rd23479, [%rd23477];
	}
	// end inline asm
	// begin inline asm
	{	
ld.global.ca.u64 %rd23481, [%rd23479];
	}
	// end inline asm
	// begin inline asm
	{	
ld.global.ca.u64 %rd23483, [%rd23481];
	}
	// end inline asm
	// begin inline asm
	{	
ld.global.ca.u64 %rd23485, [%rd23483];
	}
	// end inline asm
	// begin inline asm
	{	
ld.global.ca.u64 %rd23487, [%rd23485];
	}
	// end inline asm
	// begin inline asm
	{	
ld.global.ca.u64 %rd23489, [%rd23487];
	}
	// end inline asm
	// begin inline asm
	{	
ld.global.ca.u64 %rd23491, [%rd23489];
	}
	// end inline asm
	// begin inline asm
	{	
ld.global.ca.u64 %rd23493, [%rd23491];
	}
	// end inline asm
	// begin inline asm
	{	
ld.global.ca.u64 %rd23495, [%rd23493];
	}
	// end inline asm
	// begin inline asm
	{	
ld.global.ca.u64 %rd23497, [%rd23495];
	}
	// end inline asm
	// begin inline asm
	{	
ld.global.ca.u64 %rd23499, [%rd23497];
	}
	// end inline asm
	// begin inline asm
	{	
ld.global.ca.u64 %rd23501, [%rd23499];
	}
	// end inline asm
	// begin inline asm
	{	
ld.global.ca.u64 %rd23503, [%rd23501];
	}
	// end inline asm
	// begin inline asm
	{	
ld.global.ca.u64 %rd23505, [%rd23503];
	}
	// end inline asm
	// begin inline asm
	{	
ld.global.ca.u64 %rd23507, [%rd23505];
	}
	// end inline asm
	// begin inline asm
	{	
ld.global.ca.u64 %rd23509, [%rd23507];
	}
	// end inline asm
	// begin inline asm
	{	
ld.global.ca.u64 %rd23511, [%rd23509];
	}
	// end inline asm
	// begin inline asm
	{	
ld.global.ca.u64 %rd23513, [%rd23511];
	}
	// end inline asm
	// begin inline asm
	{	
ld.global.ca.u64 %rd23515, [%rd23513];
	}
	// end inline asm
	// begin inline asm
	{	
ld.global.ca.u64 %rd23517, [%rd23515];
	}
	// end inline asm
	// begin inline asm
	{	
ld.global.ca.u64 %rd23519, [%rd23517];
	}
	// end inline asm
	// begin inline asm
	{	
ld.global.ca.u64 %rd23521, [%rd23519];
	}
	// end inline asm
	// begin inline asm
	{	
ld.global.ca.u64 %rd23523, [%rd23521];
	}
	// end inline asm
	// begin inline asm
	{	
ld.global.ca.u64 %rd23525, [%rd23523];
	}
	// end inline asm
	// begin inline asm
	{	
ld.global.ca.u64 %rd23527, [%rd23525];
	}
	// end inline asm
	// begin inline asm
	{	
ld.global.ca.u64 %rd23529, [%rd23527];
	}
	// end inline asm
	// begin inline asm
	{	
ld.global.ca.u64 %rd23531, [%rd23529];
	}
	// end inline asm
	// begin inline asm
	{	
ld.global.ca.u64 %rd23533, [%rd23531];
	}
	// end inline asm
	// begin inline asm
	{	
ld.global.ca.u64 %rd23535, [%rd23533];
	}
	// end inline asm
	// begin inline asm
	{	
ld.global.ca.u64 %rd23537, [%rd23535];
	}
	// end inline asm
	// begin inline asm
	{	
ld.global.ca.u64 %rd23539, [%rd23537];
	}
	// end inline asm
	// begin inline asm
	{	
ld.global.ca.u64 %rd23541, [%rd23539];
	}
	// end inline asm
	// begin inline asm
	{	
ld.global.ca.u64 %rd23543, [%rd23541];
	}
	// end inline asm
	// begin inline asm
	{	
ld.global.ca.u64 %rd23545, [%rd23543];
	}
	// end inline asm
	// begin inline asm
	{	
ld.global.ca.u64 %rd23547, [%rd23545];
	}
	// end inline asm
	// begin inline asm
	{	
ld.global.ca.u64 %rd23549, [%rd23547];
	}
	// end inline asm
	// begin inline asm
	{	
ld.global.ca.u64 %rd23551, [%rd23549];
	}
	// end inline asm
	// begin inline asm
	{	
ld.global.ca.u64 %rd23553, [%rd23551];
	}
	// end inline asm
	// begin inline asm
	{	
ld.global.ca.u64 %rd23555, [%rd23553];
	}
	// end inline asm
	// begin inline asm
	{	
ld.global.ca.u64 %rd23557, [%rd23555];
	}
	// end inline asm
	// begin inline asm
	{	
ld.global.ca.u64 %rd23559, [%rd23557];
	}
	// end inline asm
	// begin inline asm
	{	
ld.global.ca.u64 %rd23561, [%rd23559];
	}
	// end inline asm
	// begin inline asm
	{	
ld.global.ca.u64 %rd23563, [%rd23561];
	}
	// end inline asm
	// begin inline asm
	{	
ld.global.ca.u64 %rd23565, [%rd23563];
	}
	// end inline asm
	// begin inline asm
	{	
ld.global.ca.u64 %rd23567, [%rd23565];
	}
	// end inline asm
	// begin inline asm
	{	
ld.global.ca.u64 %rd23569, [%rd23567];
	}
	// end inline asm
	// begin inline asm
	{	
ld.global.ca.u64 %rd23571, [%rd23569];
	}
	// end inline asm
	// begin inline asm
	{	
ld.global.ca.u64 %rd23573, [%rd23571];
	}
	// end inline asm
	// begin inline asm
	{	
ld.global.ca.u64 %rd23575, [%rd23573];
	}
	// end inline asm
	// begin inline asm
	{	
ld.global.ca.u64 %rd23577, [%rd23575];
	}
	// end inline asm
	// begin inline asm
	{	
ld.global.ca.u64 %rd23579, [%rd23577];
	}
	// end inline asm
	// begin inline asm
	{	
ld.global.ca.u64 %rd23581, [%rd23579];
	}
	// end inline asm
	// begin inline asm
	{	
ld.global.ca.u64 %rd23583, [%rd23581];
	}
	// end inline asm
	// begin inline asm
	{	
ld.global.ca.u64 %rd23585, [%rd23583];
	}
	// end inline asm
	// begin inline asm
	{	
ld.global.ca.u64 %rd23587, [%rd23585];
	}
	// end inline asm
	// begin inline asm
	{	
ld.global.ca.u64 %rd23589, [%rd23587];
	}
	// end inline asm
	// begin inline asm
	{	
ld.global.ca.u64 %rd23591, [%rd23589];
	}
	// end inline asm
	// begin inline asm
	{	
ld.global.ca.u64 %rd23593, [%rd23591];
	}
	// end inline asm
	// begin inline asm
	{	
ld.global.ca.u64 %rd23595, [%rd23593];
	}
	// end inline asm
	// begin inline asm
	{	
ld.global.ca.u64 %rd23597, [%rd23595];
	}
	// end inline asm
	// begin inline asm
	{	
ld.global.ca.u64 %rd23599, [%rd23597];
	}
	// end inline asm
	// begin inline asm
	{	
ld.global.ca.u64 %rd23601, [%rd23599];
	}
	// end inline asm
	// begin inline asm
	{	
ld.global.ca.u64 %rd23603, [%rd23601];
	}
	// end inline asm
	// begin inline asm
	{	
ld.global.ca.u64 %rd23605, [%rd23603];
	}
	// end inline asm
	// begin inline asm
	{	
ld.global.ca.u64 %rd23607, [%rd23605];
	}
	// end inline asm
	// begin inline asm
	{	
ld.global.ca.u64 %rd23609, [%rd23607];
	}
	// end inline asm
	// begin inline asm
	{	
ld.global.ca.u64 %rd23611, [%rd23609];
	}
	// end inline asm
	// begin inline asm
	{	
ld.global.ca.u64 %rd23613, [%rd23611];
	}
	// end inline asm
	// begin inline asm
	{	
ld.global.ca.u64 %rd23615, [%rd23613];
	}
	// end inline asm
	// begin inline asm
	{	
ld.global.ca.u64 %rd23617, [%rd23615];
	}
	// end inline asm
	// begin inline asm
	{	
ld.global.ca.u64 %rd23619, [%rd23617];
	}
	// end inline asm
	// begin inline asm
	{	
ld.global.ca.u64 %rd23621, [%rd23619];
	}
	// end inline asm
	// begin inline asm
	{	
ld.global.ca.u64 %rd23623, [%rd23621];
	}
	// end inline asm
	// begin inline asm
	{	
ld.global.ca.u64 %rd23625, [%rd23623];
	}
	// end inline asm
	// begin inline asm
	{	
ld.global.ca.u64 %rd23627, [%rd23625];
	}
	// end inline asm
	// begin inline asm
	{	
ld.global.ca.u64 %rd23629, [%rd23627];
	}
	// end inline asm
	// begin inline asm
	{	
ld.global.ca.u64 %rd23631, [%rd23629];
	}
	// end inline asm
	// begin inline asm
	{	
ld.global.ca.u64 %rd23633, [%rd23631];
	}
	// end inline asm
	// begin inline asm
	{	
ld.global.ca.u64 %rd23635, [%rd23633];
	}
	// end inline asm
	// begin inline asm
	{	
ld.global.ca.u64 %rd23637, [%rd23635];
	}
	// end inline asm
	// begin inline asm
	{	
ld.global.ca.u64 %rd23639, [%rd23637];
	}
	// end inline asm
	// begin inline asm
	{	
ld.global.ca.u64 %rd23641, [%rd23639];
	}
	// end inline asm
	// begin inline asm
	{	
ld.global.ca.u64 %rd23643, [%rd23641];
	}
	// end inline asm
	// begin inline asm
	{	
ld.global.ca.u64 %rd23645, [%rd23643];
	}
	// end inline asm
	// begin inline asm
	{	
ld.global.ca.u64 %rd23647, [%rd23645];
	}
	// end inline asm
	// begin inline asm
	{	
ld.global.ca.u64 %rd23649, [%rd23647];
	}
	// end inline asm
	// begin inline asm
	{	
ld.global.ca.u64 %rd23651, [%rd23649];
	}
	// end inline asm
	// begin inline asm
	{	
ld.global.ca.u64 %rd23653, [%rd23651];
	}
	// end inline asm
	// begin inline asm
	{	
ld.global.ca.u64 %rd23655, [%rd23653];
	}
	// end inline asm
	// begin inline asm
	{	
ld.global.ca.u64 %rd23657, [%rd23655];
	}
	// end inline asm
	// begin inline asm
	{	
ld.global.ca.u64 %rd23659, [%rd23657];
	}
	// end inline asm
	// begin inline asm
	{	
ld.global.ca.u64 %rd23661, [%rd23659];
	}
	// end inline asm
	// begin inline asm
	{	
ld.global.ca.u64 %rd23663, [%rd23661];
	}
	// end inline asm
	// begin inline asm
	{	
ld.global.ca.u64 %rd23665, [%rd23663];
	}
	// end inline asm
	// begin inline asm
	{	
ld.global.ca.u64 %rd23667, [%rd23665];
	}
	// end inline asm
	// begin inline asm
	{	
ld.global.ca.u64 %rd23669, [%rd23667];
	}
	// end inline asm
	// begin inline asm
	{	
ld.global.ca.u64 %rd23671, [%rd23669];
	}
	// end inline asm
	// begin inline asm
	{	
ld.global.ca.u64 %rd23673, [%rd23671];
	}
	// end inline asm
	// begin inline asm
	{	
ld.global.ca.u64 %rd23675, [%rd23673];
	}
	// end inline asm
	// begin inline asm
	{	
ld.global.ca.u64 %rd23677, [%rd23675];
	}
	// end inline asm
	// begin inline asm
	{	
ld.global.ca.u64 %rd23679, [%rd23677];
	}
	// end inline asm
	// begin inline asm
	{	
ld.global.ca.u64 %rd23681, [%rd23679];
	}
	// end inline asm
	// begin inline asm
	{	
ld.global.ca.u64 %rd23683, [%rd23681];
	}
	// end inline asm
	// begin inline asm
	{	
ld.global.ca.u64 %rd23685, [%rd23683];
	}
	// end inline asm
	// begin inline asm
	{	
ld.global.ca.u64 %rd23687, [%rd23685];
	}
	// end inline asm
	// begin inline asm
	{	
ld.global.ca.u64 %rd23689, [%rd23687];
	}
	// end inline asm
	// begin inline asm
	{	
ld.global.ca.u64 %rd23691, [%rd23689];
	}
	// end inline asm
	// begin inline asm
	{	
ld.global.ca.u64 %rd23693, [%rd23691];
	}
	// end inline asm
	// begin inline asm
	{	
ld.global.ca.u64 %rd23695, [%rd23693];
	}
	// end inline asm
	// begin inline asm
	{	
ld.global.ca.u64 %rd23697, [%rd23695];
	}
	// end inline asm
	// begin inline asm
	{	
ld.global.ca.u64 %rd23699, [%rd23697];
	}
	// end inline asm
	// begin inline asm
	{	
ld.global.ca.u64 %rd23701, [%rd23699];
	}
	// end inline asm
	// begin inline asm
	{	
ld.global.ca.u64 %rd23703, [%rd23701];
	}
	// end inline asm
	// begin inline asm
	{	
ld.global.ca.u64 %rd23705, [%rd23703];
	}
	// end inline asm
	// begin inline asm
	{	
ld.global.ca.u64 %rd23707, [%rd23705];
	}
	// end inline asm
	// begin inline asm
	{	
ld.global.ca.u64 %rd23709, [%rd23707];
	}
	// end inline asm
	// begin inline asm
	{	
ld.global.ca.u64 %rd23711, [%rd23709];
	}
	// end inline asm
	// begin inline asm
	{	
ld.global.ca.u64 %rd23713, [%rd23711];
	}
	// end inline asm
	// begin inline asm
	{	
ld.global.ca.u64 %rd23715, [%rd23713];
	}
	// end inline asm
	// begin inline asm
	{	
ld.global.ca.u64 %rd23717, [%rd23715];
	}
	// end inline asm
	// begin inline asm
	{	
ld.global.ca.u64 %rd23719, [%rd23717];
	}
	// end inline asm
	// begin inline asm
	{	
ld.global.ca.u64 %rd23721, [%rd23719];
	}
	// end inline asm
	// begin inline asm
	{	
ld.global.ca.u64 %rd23723, [%rd23721];
	}
	// end inline asm
	// begin inline asm
	{	
ld.global.ca.u64 %rd23725, [%rd23723];
	}
	// end inline asm
	// begin inline asm
	{	
ld.global.ca.u64 %rd23727, [%rd23725];
	}
	// end inline asm
	// begin inline asm
	{	
ld.global.ca.u64 %rd23729, [%rd23727];
	}
	// end inline asm
	// begin inline asm
	{	
ld.global.ca.u64 %rd23731, [%rd23729];
	}
	// end inline asm
	// begin inline asm
	{	
ld.global.ca.u64 %rd23733, [%rd23731];
	}
	// end inline asm
	// begin inline asm
	{	
ld.global.ca.u64 %rd23735, [%rd23733];
	}
	// end inline asm
	// begin inline asm
	{	
ld.global.ca.u64 %rd23737, [%rd23735];
	}
	// end inline asm
	// begin inline asm
	{	
ld.global.ca.u64 %rd23739, [%rd23737];
	}
	// end inline asm
	// begin inline asm
	{	
ld.global.ca.u64 %rd23741, [%rd23739];
	}
	// end inline asm
	// begin inline asm
	{	
ld.global.ca.u64 %rd23743, [%rd23741];
	}
	// end inline asm
	// begin inline asm
	{	
ld.global.ca.u64 %rd23745, [%rd23743];
	}
	// end inline asm
	// begin inline asm
	{	
ld.global.ca.u64 %rd23747, [%rd23745];
	}
	// end inline asm
	// begin inline asm
	{	
ld.global.ca.u64 %rd23749, [%rd23747];
	}
	// end inline asm
	// begin inline asm
	{	
ld.global.ca.u64 %rd23751, [%rd23749];
	}
	// end inline asm
	// begin inline asm
	{	
ld.global.ca.u64 %rd23753, [%rd23751];
	}
	// end inline asm
	// begin inline asm
	{	
ld.global.ca.u64 %rd23755, [%rd23753];
	}
	// end inline asm
	// begin inline asm
	{	
ld.global.ca.u64 %rd23757, [%rd23755];
	}
	// end inline asm
	// begin inline asm
	{	
ld.global.ca.u64 %rd23759, [%rd23757];
	}
	// end inline asm
	// begin inline asm
	{	
ld.global.ca.u64 %rd23761, [%rd23759];
	}
	// end inline asm
	// begin inline asm
	{	
ld.global.ca.u64 %rd23763, [%rd23761];
	}
	// end inline asm
	// begin inline asm
	{	
ld.global.ca.u64 %rd23765, [%rd23763];
	}
	// end inline asm
	// begin inline asm
	{	
ld.global.ca.u64 %rd23767, [%rd23765];
	}
	// end inline asm
	// begin inline asm
	{	
ld.global.ca.u64 %rd23769, [%rd23767];
	}
	// end inline asm
	// begin inline asm
	{	
ld.global.ca.u64 %rd23771, [%rd23769];
	}
	// end inline asm
	// begin inline asm
	{	
ld.global.ca.u64 %rd23773, [%rd23771];
	}
	// end inline asm
	// begin inline asm
	{	
ld.global.ca.u64 %rd23775, [%rd23773];
	}
	// end inline asm
	// begin inline asm
	{	
ld.global.ca.u64 %rd23777, [%rd23775];
	}
	// end inline asm
	// begin inline asm
	{	
ld.global.ca.u64 %rd23779, [%rd23777];
	}
	// end inline asm
	// begin inline asm
	{	
ld.global.ca.u64 %rd23781, [%rd23779];
	}
	// end inline asm
	// begin inline asm
	{	
ld.global.ca.u64 %rd23783, [%rd23781];
	}
	// end inline asm
	// begin inline asm
	{	
ld.global.ca.u64 %rd23785, [%rd23783];
	}
	// end inline asm
	// begin inline asm
	{	
ld.global.ca.u64 %rd23787, [%rd23785];
	}
	// end inline asm
	// begin inline asm
	{	
ld.global.ca.u64 %rd23789, [%rd23787];
	}
	// end inline asm
	// begin inline asm
	{	
ld.global.ca.u64 %rd23791, [%rd23789];
	}
	// end inline asm
	// begin inline asm
	{	
ld.global.ca.u64 %rd23793, [%rd23791];
	}
	// end inline asm
	// begin inline asm
	{	
ld.global.ca.u64 %rd23795, [%rd23793];
	}
	// end inline asm
	// begin inline asm
	{	
ld.global.ca.u64 %rd23797, [%rd23795];
	}
	// end inline asm
	// begin inline asm
	{	
ld.global.ca.u64 %rd23799, [%rd23797];
	}
	// end inline asm
	// begin inline asm
	{	
ld.global.ca.u64 %rd23801, [%rd23799];
	}
	// end inline asm
	// begin inline asm
	{	
ld.global.ca.u64 %rd23803, [%rd23801];
	}
	// end inline asm
	// begin inline asm
	{	
ld.global.ca.u64 %rd23805, [%rd23803];
	}
	// end inline asm
	// begin inline asm
	{	
ld.global.ca.u64 %rd23807, [%rd23805];
	}
	// end inline asm
	// begin inline asm
	{	
ld.global.ca.u64 %rd23809, [%rd23807];
	}
	// end inline asm
	// begin inline asm
	{	
ld.global.ca.u64 %rd23811, [%rd23809];
	}
	// end inline asm
	// begin inline asm
	{	
ld.global.ca.u64 %rd23813, [%rd23811];
	}
	// end inline asm
	// begin inline asm
	{	
ld.global.ca.u64 %rd23815, [%rd23813];
	}
	// end inline asm
	// begin inline asm
	{	
ld.global.ca.u64 %rd23817, [%rd23815];
	}
	// end inline asm
	// begin inline asm
	{	
ld.global.ca.u64 %rd23819, [%rd23817];
	}
	// end inline asm
	// begin inline asm
	{	
ld.global.ca.u64 %rd23821, [%rd23819];
	}
	// end inline asm
	// begin inline asm
	{	
ld.global.ca.u64 %rd23823, [%rd23821];
	}
	// end inline asm
	// begin inline asm
	{	
ld.global.ca.u64 %rd23825, [%rd23823];
	}
	// end inline asm
	// begin inline asm
	{	
ld.global.ca.u64 %rd23827, [%rd23825];
	}
	// end inline asm
	// begin inline asm
	{	
ld.global.ca.u64 %rd23829, [%rd23827];
	}
	// end inline asm
	// begin inline asm
	{	
ld.global.ca.u64 %rd23831, [%rd23829];
	}
	// end inline asm
	// begin inline asm
	{	
ld.global.ca.u64 %rd23833, [%rd23831];
	}
	// end inline asm
	// begin inline asm
	{	
ld.global.ca.u64 %rd23835, [%rd23833];
	}
	// end inline asm
	// begin inline asm
	{	
ld.global.ca.u64 %rd23837, [%rd23835];
	}
	// end inline asm
	// begin inline asm
	{	
ld.global.ca.u64 %rd23839, [%rd23837];
	}
	// end inline asm
	// begin inline asm
	{	
ld.global.ca.u64 %rd23841, [%rd23839];
	}
	// end inline asm
	// begin inline asm
	{	
ld.global.ca.u64 %rd23843, [%rd23841];
	}
	// end inline asm
	// begin inline asm
	{	
ld.global.ca.u64 %rd23845, [%rd23843];
	}
	// end inline asm
	// begin inline asm
	{	
ld.global.ca.u64 %rd23847, [%rd23845];
	}
	// end inline asm
	// begin inline asm
	{	
ld.global.ca.u64 %rd23849, [%rd23847];
	}
	// end inline asm
	// begin inline asm
	{	
ld.global.ca.u64 %rd23851, [%rd23849];
	}
	// end inline asm
	// begin inline asm
	{	
ld.global.ca.u64 %rd23853, [%rd23851];
	}
	// end inline asm
	// begin inline asm
	{	
ld.global.ca.u64 %rd23855, [%rd23853];
	}
	// end inline asm
	// begin inline asm
	{	
ld.global.ca.u64 %rd23857, [%rd23855];
	}
	// end inline asm
	// begin inline asm
	{	
ld.global.ca.u64 %rd23859, [%rd23857];
	}
	// end inline asm
	// begin inline asm
	{	
ld.global.ca.u64 %rd23861, [%rd23859];
	}
	// end inline asm
	// begin inline asm
	{	
ld.global.ca.u64 %rd23863, [%rd23861];
	}
	// end inline asm
	// begin inline asm
	{	
ld.global.ca.u64 %rd23865, [%rd23863];
	}
	// end inline asm
	// begin inline asm
	{	
ld.global.ca.u64 %rd23867, [%rd23865];
	}
	// end inline asm
	// begin inline asm
	{	
ld.global.ca.u64 %rd23869, [%rd23867];
	}
	// end inline asm
	// begin inline asm
	{	
ld.global.ca.u64 %rd23871, [%rd23869];
	}
	// end inline asm
	// begin inline asm
	{	
ld.global.ca.u64 %rd23873, [%rd23871];
	}
	// end inline asm
	// begin inline asm
	{	
ld.global.ca.u64 %rd23875, [%rd23873];
	}
	// end inline asm
	// begin inline asm
	{	
ld.global.ca.u64 %rd23877, [%rd23875];
	}
	// end inline asm
	// begin inline asm
	{	
ld.global.ca.u64 %rd23879, [%rd23877];
	}
	// end inline asm
	// begin inline asm
	{	
ld.global.ca.u64 %rd23881, [%rd23879];
	}
	// end inline asm
	// begin inline asm
	{	
ld.global.ca.u64 %rd23883, [%rd23881];
	}
	// end inline asm
	// begin inline asm
	{	
ld.global.ca.u64 %rd23885, [%rd23883];
	}
	// end inline asm
	// begin inline asm
	{	
ld.global.ca.u64 %rd23887, [%rd23885];
	}
	// end inline asm
	// begin inline asm
	{	
ld.global.ca.u64 %rd23889, [%rd23887];
	}
	// end inline asm
	// begin inline asm
	{	
ld.global.ca.u64 %rd23891, [%rd23889];
	}
	// end inline asm
	// begin inline asm
	{	
ld.global.ca.u64 %rd23893, [%rd23891];
	}
	// end inline asm
	// begin inline asm
	{	
ld.global.ca.u64 %rd23895, [%rd23893];
	}
	// end inline asm
	// begin inline asm
	{	
ld.global.ca.u64 %rd23897, [%rd23895];
	}
	// end inline asm
	// begin inline asm
	{	
ld.global.ca.u64 %rd23899, [%rd23897];
	}
	// end inline asm
	// begin inline asm
	{	
ld.global.ca.u64 %rd23901, [%rd23899];
	}
	// end inline asm
	// begin inline asm
	{	
ld.global.ca.u64 %rd23903, [%rd23901];
	}
	// end inline asm
	// begin inline asm
	{	
ld.global.ca.u64 %rd23905, [%rd23903];
	}
	// end inline asm
	// begin inline asm
	{	
ld.global.ca.u64 %rd23907, [%rd23905];
	}
	// end inline asm
	// begin inline asm
	{	
ld.global.ca.u64 %rd23909, [%rd23907];
	}
	// end inline asm
	// begin inline asm
	{	
ld.global.ca.u64 %rd23911, [%rd23909];
	}
	// end inline asm
	// begin inline asm
	{	
ld.global.ca.u64 %rd23913, [%rd23911];
	}
	// end inline asm
	// begin inline asm
	{	
ld.global.ca.u64 %rd23915, [%rd23913];
	}
	// end inline asm
	// begin inline asm
	{	
ld.global.ca.u64 %rd23917, [%rd23915];
	}
	// end inline asm
	// begin inline asm
	{	
ld.global.ca.u64 %rd23919, [%rd23917];
	}
	// end inline asm
	// begin inline asm
	{	
ld.global.ca.u64 %rd23921, [%rd23919];
	}
	// end inline asm
	// begin inline asm
	{	
ld.global.ca.u64 %rd23923, [%rd23921];
	}
	// end inline asm
	// begin inline asm
	{	
ld.global.ca.u64 %rd23925, [%rd23923];
	}
	// end inline asm
	// begin inline asm
	{	
ld.global.ca.u64 %rd23927, [%rd23925];
	}
	// end inline asm
	// begin inline asm
	{	
ld.global.ca.u64 %rd23929, [%rd23927];
	}
	// end inline asm
	// begin inline asm
	{	
ld.global.ca.u64 %rd23931, [%rd23929];
	}
	// end inline asm
	// begin inline asm
	{	
ld.global.ca.u64 %rd23933, [%rd23931];
	}
	// end inline asm
	// begin inline asm
	{	
ld.global.ca.u64 %rd23935, [%rd23933];
	}
	// end inline asm
	// begin inline asm
	{	
ld.global.ca.u64 %rd23937, [%rd23935];
	}
	// end inline asm
	// begin inline asm
	{	
ld.global.ca.u64 %rd23939, [%rd23937];
	}
	// end inline asm
	// begin inline asm
	{	
ld.global.ca.u64 %rd23941, [%rd23939];
	}
	// end inline asm
	// begin inline asm
	{	
ld.global.ca.u64 %rd23943, [%rd23941];
	}
	// end inline asm
	// begin inline asm
	{	
ld.global.ca.u64 %rd23945, [%rd23943];
	}
	// end inline asm
	// begin inline asm
	{	
ld.global.ca.u64 %rd23947, [%rd23945];
	}
	// end inline asm
	// begin inline asm
	{	
ld.global.ca.u64 %rd23949, [%rd23947];
	}
	// end inline asm
	// begin inline asm
	{	
ld.global.ca.u64 %rd23951, [%rd23949];
	}
	// end inline asm
	// begin inline asm
	{	
ld.global.ca.u64 %rd23953, [%rd23951];
	}
	// end inline asm
	// begin inline asm
	{	
ld.global.ca.u64 %rd23955, [%rd23953];
	}
	// end inline asm
	// begin inline asm
	{	
ld.global.ca.u64 %rd23957, [%rd23955];
	}
	// end inline asm
	// begin inline asm
	{	
ld.global.ca.u64 %rd23959, [%rd23957];
	}
	// end inline asm
	// begin inline asm
	{	
ld.global.ca.u64 %rd23961, [%rd23959];
	}
	// end inline asm
	// begin inline asm
	{	
ld.global.ca.u64 %rd23963, [%rd23961];
	}
	// end inline asm
	// begin inline asm
	{	
ld.global.ca.u64 %rd23965, [%rd23963];
	}
	// end inline asm
	// begin inline asm
	{	
ld.global.ca.u64 %rd23967, [%rd23965];
	}
	// end inline asm
	// begin inline asm
	{	
ld.global.ca.u64 %rd23969, [%rd23967];
	}
	// end inline asm
	// begin inline asm
	{	
ld.global.ca.u64 %rd23971, [%rd23969];
	}
	// end inline asm
	// begin inline asm
	{	
ld.global.ca.u64 %rd23973, [%rd23971];
	}
	// end inline asm
	// begin inline asm
	{	
ld.global.ca.u64 %rd23975, [%rd23973];
	}
	// end inline asm
	// begin inline asm
	{	
ld.global.ca.u64 %rd23977, [%rd23975];
	}
	// end inline asm
	// begin inline asm
	{	
ld.global.ca.u64 %rd23979, [%rd23977];
	}
	// end inline asm
	// begin inline asm
	{	
ld.global.ca.u64 %rd23981, [%rd23979];
	}
	// end inline asm
	// begin inline asm
	{	
ld.global.ca.u64 %rd23983, [%rd23981];
	}
	// end inline asm
	// begin inline asm
	{	
ld.global.ca.u64 %rd23985, [%rd23983];
	}
	// end inline asm
	// begin inline asm
	{	
ld.global.ca.u64 %rd23987, [%rd23985];
	}
	// end inline asm
	// begin inline asm
	{	
ld.global.ca.u64 %rd23989, [%rd23987];
	}
	// end inline asm
	// begin inline asm
	{	
ld.global.ca.u64 %rd23991, [%rd23989];
	}
	// end inline asm
	// begin inline asm
	{	
ld.global.ca.u64 %rd23993, [%rd23991];
	}
	// end inline asm
	// begin inline asm
	{	
ld.global.ca.u64 %rd23995, [%rd23993];
	}
	// end inline asm
	// begin inline asm
	{	
ld.global.ca.u64 %rd23997, [%rd23995];
	}
	// end inline asm
	// begin inline asm
	{	
ld.global.ca.u64 %rd23999, [%rd23997];
	}
	// end inline asm
	// begin inline asm
	{	
ld.global.ca.u64 %rd24001, [%rd23999];
	}
	// end inline asm
	// begin inline asm
	{	
ld.global.ca.u64 %rd24003, [%rd24001];
	}
	// end inline asm
	// begin inline asm
	{	
ld.global.ca.u64 %rd24005, [%rd24003];
	}
	// end inline asm
	// begin inline asm
	{	
ld.global.ca.u64 %rd24007, [%rd24005];
	}
	// end inline asm
	// begin inline asm
	{	
ld.global.ca.u64 %rd24009, [%rd24007];
	}
	// end inline asm
	// begin inline asm
	{	
ld.global.ca.u64 %rd24011, [%rd24009];
	}
	// end inline asm
	// begin inline asm
	{	
ld.global.ca.u64 %rd24013, [%rd24011];
	}
	// end inline asm
	// begin inline asm
	{	
ld.global.ca.u64 %rd24015, [%rd24013];
	}
	// end inline asm
	// begin inline asm
	{	
ld.global.ca.u64 %rd24017, [%rd24015];
	}
	// end inline asm
	// begin inline asm
	{	
ld.global.ca.u64 %rd24019, [%rd24017];
	}
	// end inline asm
	// begin inline asm
	{	
ld.global.ca.u64 %rd24021, [%rd24019];
	}
	// end inline asm
	// begin inline asm
	{	
ld.global.ca.u64 %rd24023, [%rd24021];
	}
	// end inline asm
	// begin inline asm
	{	
ld.global.ca.u64 %rd24025, [%rd24023];
	}
	// end inline asm
	// begin inline asm
	{	
ld.global.ca.u64 %rd24027, [%rd24025];
	}
	// end inline asm
	// begin inline asm
	{	
ld.global.ca.u64 %rd24029, [%rd24027];
	}
	// end inline asm
	// begin inline asm
	{	
ld.global.ca.u64 %rd24031, [%rd24029];
	}
	// end inline asm
	// begin inline asm
	{	
ld.global.ca.u64 %rd24033, [%rd24031];
	}
	// end inline asm
	// begin inline asm
	{	
ld.global.ca.u64 %rd24035, [%rd24033];
	}
	// end inline asm
	// begin inline asm
	{	
ld.global.ca.u64 %rd24037, [%rd24035];
	}
	// end inline asm
	// begin inline asm
	{	
ld.global.ca.u64 %rd24039, [%rd24037];
	}
	// end inline asm
	// begin inline asm
	{	
ld.global.ca.u64 %rd24041, [%rd24039];
	}
	// end inline asm
	// begin inline asm
	{	
ld.global.ca.u64 %rd24043, [%rd24041];
	}
	// end inline asm
	// begin inline asm
	{	
ld.global.ca.u64 %rd24045, [%rd24043];
	}
	// end inline asm
	// begin inline asm
	{	
ld.global.ca.u64 %rd24047, [%rd24045];
	}
	// end inline asm
	// begin inline asm
	{	
ld.global.ca.u64 %rd24049, [%rd24047];
	}
	// end inline asm
	// begin inline asm
	{	
ld.global.ca.u64 %rd24051, [%rd24049];
	}
	// end inline asm
	// begin inline asm
	{	
ld.global.ca.u64 %rd24053, [%rd24051];
	}
	// end inline asm
	// begin inline asm
	{	
ld.global.ca.u64 %rd24055, [%rd24053];
	}
	// end inline asm
	// begin inline asm
	{	
ld.global.ca.u64 %rd24057, [%rd24055];
	}
	// end inline asm
	// begin inline asm
	{	
ld.global.ca.u64 %rd24059, [%rd24057];
	}
	// end inline asm
	// begin inline asm
	{	
ld.global.ca.u64 %rd24061, [%rd24059];
	}
	// end inline asm
	// begin inline asm
	{	
ld.global.ca.u64 %rd24063, [%rd24061];
	}
	// end inline asm
	// begin inline asm
	{	
ld.global.ca.u64 %rd24065, [%rd24063];
	}
	// end inline asm
	// begin inline asm
	{	
ld.global.ca.u64 %rd24067, [%rd24065];
	}
	// end inline asm
	// begin inline asm
	{	
ld.global.ca.u64 %rd24069, [%rd24067];
	}
	// end inline asm
	// begin inline asm
	{	
ld.global.ca.u64 %rd24071, [%rd24069];
	}
	// end inline asm
	// begin inline asm
	{	
ld.global.ca.u64 %rd24073, [%rd24071];
	}
	// end inline asm
	// begin inline asm
	{	
ld.global.ca.u64 %rd24075, [%rd24073];
	}
	// end inline asm
	// begin inline asm
	{	
ld.global.ca.u64 %rd24077, [%rd24075];
	}
	// end inline asm
	// begin inline asm
	{	
ld.global.ca.u64 %rd24079, [%rd24077];
	}
	// end inline asm
	// begin inline asm
	{	
ld.global.ca.u64 %rd24081, [%rd24079];
	}
	// end inline asm
	// begin inline asm
	{	
ld.global.ca.u64 %rd24083, [%rd24081];
	}
	// end inline asm
	// begin inline asm
	{	
ld.global.ca.u64 %rd24085, [%rd24083];
	}
	// end inline asm
	// begin inline asm
	{	
ld.global.ca.u64 %rd24087, [%rd24085];
	}
	// end inline asm
	// begin inline asm
	{	
ld.global.ca.u64 %rd24089, [%rd24087];
	}
	// end inline asm
	// begin inline asm
	{	
ld.global.ca.u64 %rd24091, [%rd24089];
	}
	// end inline asm
	// begin inline asm
	{	
ld.global.ca.u64 %rd24093, [%rd24091];
	}
	// end inline asm
	// begin inline asm
	{	
ld.global.ca.u64 %rd24095, [%rd24093];
	}
	// end inline asm
	// begin inline asm
	{	
ld.global.ca.u64 %rd24097, [%rd24095];
	}
	// end inline asm
	// begin inline asm
	{	
ld.global.ca.u64 %rd24099, [%rd24097];
	}
	// end inline asm
	// begin inline asm
	{	
ld.global.ca.u64 %rd24101, [%rd24099];
	}
	// end inline asm
	// begin inline asm
	{	
ld.global.ca.u64 %rd24103, [%rd24101];
	}
	// end inline asm
	// begin inline asm
	{	
ld.global.ca.u64 %rd24105, [%rd24103];
	}
	// end inline asm
	// begin inline asm
	{	
ld.global.ca.u64 %rd24107, [%rd24105];
	}
	// end inline asm
	// begin inline asm
	{	
ld.global.ca.u64 %rd24109, [%rd24107];
	}
	// end inline asm
	// begin inline asm
	{	
ld.global.ca.u64 %rd24111, [%rd24109];
	}
	// end inline asm
	// begin inline asm
	{	
ld.global.ca.u64 %rd24113, [%rd24111];
	}
	// end inline asm
	// begin inline asm
	{	
ld.global.ca.u64 %rd24115, [%rd24113];
	}
	// end inline asm
	// begin inline asm
	{	
ld.global.ca.u64 %rd24117, [%rd24115];
	}
	// end inline asm
	// begin inline asm
	{	
ld.global.ca.u64 %rd24119, [%rd24117];
	}
	// end inline asm
	// begin inline asm
	{	
ld.global.ca.u64 %rd24121, [%rd24119];
	}
	// end inline asm
	// begin inline asm
	{	
ld.global.ca.u64 %rd24123, [%rd24121];
	}
	// end inline asm
	// begin inline asm
	{	
ld.global.ca.u64 %rd24125, [%rd24123];
	}
	// end inline asm
	// begin inline asm
	{	
ld.global.ca.u64 %rd24127, [%rd24125];
	}
	// end inline asm
	// begin inline asm
	{	
ld.global.ca.u64 %rd24129, [%rd24127];
	}
	// end inline asm
	// begin inline asm
	{	
ld.global.ca.u64 %rd24131, [%rd24129];
	}
	// end inline asm
	// begin inline asm
	{	
ld.global.ca.u64 %rd24133, [%rd24131];
	}
	// end inline asm
	// begin inline asm
	{	
ld.global.ca.u64 %rd24135, [%rd24133];
	}
	// end inline asm
	// begin inline asm
	{	
ld.global.ca.u64 %rd24137, [%rd24135];
	}
	// end inline asm
	// begin inline asm
	{	
ld.global.ca.u64 %rd24139, [%rd24137];
	}
	// end inline asm
	// begin inline asm
	{	
ld.global.ca.u64 %rd24141, [%rd24139];
	}
	// end inline asm
	// begin inline asm
	{	
ld.global.ca.u64 %rd24143, [%rd24141];
	}
	// end inline asm
	// begin inline asm
	{	
ld.global.ca.u64 %rd24145, [%rd24143];
	}
	// end inline asm
	// begin inline asm
	{	
ld.global.ca.u64 %rd24147, [%rd24145];
	}
	// end inline asm
	// begin inline asm
	{	
ld.global.ca.u64 %rd24149, [%rd24147];
	}
	// end inline asm
	// begin inline asm
	{	
ld.global.ca.u64 %rd24151, [%rd24149];
	}
	// end inline asm
	// begin inline asm
	{	
ld.global.ca.u64 %rd24153, [%rd24151];
	}
	// end inline asm
	// begin inline asm
	{	
ld.global.ca.u64 %rd24155, [%rd24153];
	}
	// end inline asm
	// begin inline asm
	{	
ld.global.ca.u64 %rd24157, [%rd24155];
	}
	// end inline asm
	// begin inline asm
	{	
ld.global.ca.u64 %rd24159, [%rd24157];
	}
	// end inline asm
	// begin inline asm
	{	
ld.global.ca.u64 %rd24161, [%rd24159];
	}
	// end inline asm
	// begin inline asm
	{	
ld.global.ca.u64 %rd24163, [%rd24161];
	}
	// end inline asm
	// begin inline asm
	{	
ld.global.ca.u64 %rd24165, [%rd24163];
	}
	// end inline asm
	// begin inline asm
	{	
ld.global.ca.u64 %rd24167, [%rd24165];
	}
	// end inline asm
	// begin inline asm
	{	
ld.global.ca.u64 %rd24169, [%rd24167];
	}
	// end inline asm
	// begin inline asm
	{	
ld.global.ca.u64 %rd24171, [%rd24169];
	}
	// end inline asm
	// begin inline asm
	{	
ld.global.ca.u64 %rd24173, [%rd24171];
	}
	// end inline asm
	// begin inline asm
	{	
ld.global.ca.u64 %rd24175, [%rd24173];
	}
	// end inline asm
	// begin inline asm
	{	
ld.global.ca.u64 %rd24177, [%rd24175];
	}
	// end inline asm
	// begin inline asm
	{	
ld.global.ca.u64 %rd24179, [%rd24177];
	}
	// end inline asm
	// begin inline asm
	{	
ld.global.ca.u64 %rd24181, [%rd24179];
	}
	// end inline asm
	// begin inline asm
	{	
ld.global.ca.u64 %rd24183, [%rd24181];
	}
	// end inline asm
	// begin inline asm
	{	
ld.global.ca.u64 %rd24185, [%rd24183];
	}
	// end inline asm
	// begin inline asm
	{	
ld.global.ca.u64 %rd24187, [%rd24185];
	}
	// end inline asm
	// begin inline asm
	{	
ld.global.ca.u64 %rd24189, [%rd24187];
	}
	// end inline asm
	// begin inline asm
	{	
ld.global.ca.u64 %rd24191, [%rd24189];
	}
	// end inline asm
	// begin inline asm
	{	
ld.global.ca.u64 %rd24193, [%rd24191];
	}
	// end inline asm
	// begin inline asm
	{	
ld.global.ca.u64 %rd24195, [%rd24193];
	}
	// end inline asm
	// begin inline asm
	{	
ld.global.ca.u64 %rd24197, [%rd24195];
	}
	// end inline asm
	// begin inline asm
	{	
ld.global.ca.u64 %rd24199, [%rd24197];
	}
	// end inline asm
	// begin inline asm
	{	
ld.global.ca.u64 %rd24201, [%rd24199];
	}
	// end inline asm
	// begin inline asm
	{	
ld.global.ca.u64 %rd24203, [%rd24201];
	}
	// end inline asm
	// begin inline asm
	{	
ld.global.ca.u64 %rd24205, [%rd24203];
	}
	// end inline asm
	// begin inline asm
	{	
ld.global.ca.u64 %rd24207, [%rd24205];
	}
	// end inline asm
	// begin inline asm
	{	
ld.global.ca.u64 %rd24209, [%rd24207];
	}
	// end inline asm
	// begin inline asm
	{	
ld.global.ca.u64 %rd24211, [%rd24209];
	}
	// end inline asm
	// begin inline asm
	{	
ld.global.ca.u64 %rd24213, [%rd24211];
	}
	// end inline asm
	// begin inline asm
	{	
ld.global.ca.u64 %rd24215, [%rd24213];
	}
	// end inline asm
	// begin inline asm
	{	
ld.global.ca.u64 %rd24217, [%rd24215];
	}
	// end inline asm
	// begin inline asm
	{	
ld.global.ca.u64 %rd24219, [%rd24217];
	}
	// end inline asm
	// begin inline asm
	{	
ld.global.ca.u64 %rd24221, [%rd24219];
	}
	// end inline asm
	// begin inline asm
	{	
ld.global.ca.u64 %rd24223, [%rd24221];
	}
	// end inline asm
	// begin inline asm
	{	
ld.global.ca.u64 %rd24225, [%rd24223];
	}
	// end inline asm
	// begin inline asm
	{	
ld.global.ca.u64 %rd24227, [%rd24225];
	}
	// end inline asm
	// begin inline asm
	{	
ld.global.ca.u64 %rd24229, [%rd24227];
	}
	// end inline asm
	// begin inline asm
	{	
ld.global.ca.u64 %rd24231, [%rd24229];
	}
	// end inline asm
	// begin inline asm
	{	
ld.global.ca.u64 %rd24233, [%rd24231];
	}
	// end inline asm
	// begin inline asm
	{	
ld.global.ca.u64 %rd24235, [%rd24233];
	}
	// end inline asm
	// begin inline asm
	{	
ld.global.ca.u64 %rd24237, [%rd24235];
	}
	// end inline asm
	// begin inline asm
	{	
ld.global.ca.u64 %rd24239, [%rd24237];
	}
	// end inline asm
	// begin inline asm
	{	
ld.global.ca.u64 %rd24241, [%rd24239];
	}
	// end inline asm
	// begin inline asm
	{	
ld.global.ca.u64 %rd24243, [%rd24241];
	}
	// end inline asm
	// begin inline asm
	{	
ld.global.ca.u64 %rd24245, [%rd24243];
	}
	// end inline asm
	// begin inline asm
	{	
ld.global.ca.u64 %rd24247, [%rd24245];
	}
	// end inline asm
	// begin inline asm
	{	
ld.global.ca.u64 %rd24249, [%rd24247];
	}
	// end inline asm
	// begin inline asm
	{	
ld.global.ca.u64 %rd24251, [%rd24249];
	}
	// end inline asm
	// begin inline asm
	{	
ld.global.ca.u64 %rd24253, [%rd24251];
	}
	// end inline asm
	// begin inline asm
	{	
ld.global.ca.u64 %rd24255, [%rd24253];
	}
	// end inline asm
	// begin inline asm
	{	
ld.global.ca.u64 %rd24257, [%rd24255];
	}
	// end inline asm
	// begin inline asm
	{	
ld.global.ca.u64 %rd24259, [%rd24257];
	}
	// end inline asm
	// begin inline asm
	{	
ld.global.ca.u64 %rd24261, [%rd24259];
	}
	// end inline asm
	// begin inline asm
	{	
ld.global.ca.u64 %rd24263, [%rd24261];
	}
	// end inline asm
	// begin inline asm
	{	
ld.global.ca.u64 %rd24265, [%rd24263];
	}
	// end inline asm
	// begin inline asm
	{	
ld.global.ca.u64 %rd24267, [%rd24265];
	}
	// end inline asm
	// begin inline asm
	{	
ld.global.ca.u64 %rd24269, [%rd24267];
	}
	// end inline asm
	// begin inline asm
	{	
ld.global.ca.u64 %rd24271, [%rd24269];
	}
	// end inline asm
	// begin inline asm
	{	
ld.global.ca.u64 %rd24273, [%rd24271];
	}
	// end inline asm
	// begin inline asm
	{	
ld.global.ca.u64 %rd24275, [%rd24273];
	}
	// end inline asm
	// begin inline asm
	{	
ld.global.ca.u64 %rd24277, [%rd24275];
	}
	// end inline asm
	// begin inline asm
	{	
ld.global.ca.u64 %rd24279, [%rd24277];
	}
	// end inline asm
	// begin inline asm
	{	
ld.global.ca.u64 %rd24281, [%rd24279];
	}
	// end inline asm
	// begin inline asm
	{	
ld.global.ca.u64 %rd24283, [%rd24281];
	}
	// end inline asm
	// begin inline asm
	{	
ld.global.ca.u64 %rd24285, [%rd24283];
	}
	// end inline asm
	// begin inline asm
	{	
ld.global.ca.u64 %rd24287, [%rd24285];
	}
	// end inline asm
	// begin inline asm
	{	
ld.global.ca.u64 %rd24289, [%rd24287];
	}
	// end inline asm
	// begin inline asm
	{	
ld.global.ca.u64 %rd24291, [%rd24289];
	}
	// end inline asm
	// begin inline asm
	{	
ld.global.ca.u64 %rd24293, [%rd24291];
	}
	// end inline asm
	// begin inline asm
	{	
ld.global.ca.u64 %rd24295, [%rd24293];
	}
	// end inline asm
	// begin inline asm
	{	
ld.global.ca.u64 %rd24297, [%rd24295];
	}
	// end inline asm
	// begin inline asm
	{	
ld.global.ca.u64 %rd24299, [%rd24297];
	}
	// end inline asm
	// begin inline asm
	{	
ld.global.ca.u64 %rd24301, [%rd24299];
	}
	// end inline asm
	// begin inline asm
	{	
ld.global.ca.u64 %rd24303, [%rd24301];
	}
	// end inline asm
	// begin inline asm
	{	
ld.global.ca.u64 %rd24305, [%rd24303];
	}
	// end inline asm
	// begin inline asm
	{	
ld.global.ca.u64 %rd24307, [%rd24305];
	}
	// end inline asm
	// begin inline asm
	{	
ld.global.ca.u64 %rd24309, [%rd24307];
	}
	// end inline asm
	// begin inline asm
	{	
ld.global.ca.u64 %rd24311, [%rd24309];
	}
	// end inline asm
	// begin inline asm
	{	
ld.global.ca.u64 %rd24313, [%rd24311];
	}
	// end inline asm
	// begin inline asm
	{	
ld.global.ca.u64 %rd24315, [%rd24313];
	}
	// end inline asm
	// begin inline asm
	{	
ld.global.ca.u64 %rd24317, [%rd24315];
	}
	// end inline asm
	// begin inline asm
	{	
ld.global.ca.u64 %rd24319, [%rd24317];
	}
	// end inline asm
	// begin inline asm
	{	
ld.global.ca.u64 %rd24321, [%rd24319];
	}
	// end inline asm
	// begin inline asm
	{	
ld.global.ca.u64 %rd24323, [%rd24321];
	}
	// end inline asm
	// begin inline asm
	{	
ld.global.ca.u64 %rd24325, [%rd24323];
	}
	// end inline asm
	// begin inline asm
	{	
ld.global.ca.u64 %rd24327, [%rd24325];
	}
	// end inline asm
	// begin inline asm
	{	
ld.global.ca.u64 %rd24329, [%rd24327];
	}
	// end inline asm
	// begin inline asm
	{	
ld.global.ca.u64 %rd24331, [%rd24329];
	}
	// end inline asm
	// begin inline asm
	{	
ld.global.ca.u64 %rd24333, [%rd24331];
	}
	// end inline asm
	// begin inline asm
	{	
ld.global.ca.u64 %rd24335, [%rd24333];
	}
	// end inline asm
	// begin inline asm
	{	
ld.global.ca.u64 %rd24337, [%rd24335];
	}
	// end inline asm
	// begin inline asm
	{	
ld.global.ca.u64 %rd24339, [%rd24337];
	}
	// end inline asm
	// begin inline asm
	{	
ld.global.ca.u64 %rd24341, [%rd24339];
	}
	// end inline asm
	// begin inline asm
	{	
ld.global.ca.u64 %rd24343, [%rd24341];
	}
	// end inline asm
	// begin inline asm
	{	
ld.global.ca.u64 %rd24345, [%rd24343];
	}
	// end inline asm
	// begin inline asm
	{	
ld.global.ca.u64 %rd24347, [%rd24345];
	}
	// end inline asm
	// begin inline asm
	{	
ld.global.ca.u64 %rd24349, [%rd24347];
	}
	// end inline asm
	// begin inline asm
	{	
ld.global.ca.u64 %rd24351, [%rd24349];
	}
	// end inline asm
	// begin inline asm
	{	
ld.global.ca.u64 %rd24353, [%rd24351];
	}
	// end inline asm
	// begin inline asm
	{	
ld.global.ca.u64 %rd24355, [%rd24353];
	}
	// end inline asm
	// begin inline asm
	{	
ld.global.ca.u64 %rd24357, [%rd24355];
	}
	// end inline asm
	// begin inline asm
	{	
ld.global.ca.u64 %rd24359, [%rd24357];
	}
	// end inline asm
	// begin inline asm
	{	
ld.global.ca.u64 %rd24361, [%rd24359];
	}
	// end inline asm
	// begin inline asm
	{	
ld.global.ca.u64 %rd24363, [%rd24361];
	}
	// end inline asm
	// begin inline asm
	{	
ld.global.ca.u64 %rd24365, [%rd24363];
	}
	// end inline asm
	// begin inline asm
	{	
ld.global.ca.u64 %rd24367, [%rd24365];
	}
	// end inline asm
	// begin inline asm
	{	
ld.global.ca.u64 %rd24369, [%rd24367];
	}
	// end inline asm
	// begin inline asm
	{	
ld.global.ca.u64 %rd24371, [%rd24369];
	}
	// end inline asm
	// begin inline asm
	{	
ld.global.ca.u64 %rd24373, [%rd24371];
	}
	// end inline asm
	// begin inline asm
	{	
ld.global.ca.u64 %rd24375, [%rd24373];
	}
	// end inline asm
	// begin inline asm
	{	
ld.global.ca.u64 %rd24377, [%rd24375];
	}
	// end inline asm
	// begin inline asm
	{	
ld.global.ca.u64 %rd24379, [%rd24377];
	}
	// end inline asm
	// begin inline asm
	{	
ld.global.ca.u64 %rd24381, [%rd24379];
	}
	// end inline asm
	// begin inline asm
	{	
ld.global.ca.u64 %rd24383, [%rd24381];
	}
	// end inline asm
	// begin inline asm
	{	
ld.global.ca.u64 %rd24385, [%rd24383];
	}
	// end inline asm
	// begin inline asm
	{	
ld.global.ca.u64 %rd24387, [%rd24385];
	}
	// end inline asm
	// begin inline asm
	{	
ld.global.ca.u64 %rd24389, [%rd24387];
	}
	// end inline asm
	// begin inline asm
	{	
ld.global.ca.u64 %rd24391, [%rd24389];
	}
	// end inline asm
	// begin inline asm
	{	
ld.global.ca.u64 %rd24393, [%rd24391];
	}
	// end inline asm
	// begin inline asm
	{	
ld.global.ca.u64 %rd24395, [%rd24393];
	}
	// end inline asm
	// begin inline asm
	{	
ld.global.ca.u64 %rd24397, [%rd24395];
	}
	// end inline asm
	// begin inline asm
	{	
ld.global.ca.u64 %rd24399, [%rd24397];
	}
	// end inline asm
	// begin inline asm
	{	
ld.global.ca.u64 %rd24401, [%rd24399];
	}
	// end inline asm
	// begin inline asm
	{	
ld.global.ca.u64 %rd24403, [%rd24401];
	}
	// end inline asm
	// begin inline asm
	{	
ld.global.ca.u64 %rd24405, [%rd24403];
	}
	// end inline asm
	// begin inline asm
	{	
ld.global.ca.u64 %rd24407, [%rd24405];
	}
	// end inline asm
	// begin inline asm
	{	
ld.global.ca.u64 %rd24409, [%rd24407];
	}
	// end inline asm
	// begin inline asm
	{	
ld.global.ca.u64 %rd24411, [%rd24409];
	}
	// end inline asm
	// begin inline asm
	{	
ld.global.ca.u64 %rd24413, [%rd24411];
	}
	// end inline asm
	// begin inline asm
	{	
ld.global.ca.u64 %rd24415, [%rd24413];
	}
	// end inline asm
	// begin inline asm
	{	
ld.global.ca.u64 %rd24417, [%rd24415];
	}
	// end inline asm
	// begin inline asm
	{	
ld.global.ca.u64 %rd24419, [%rd24417];
	}
	// end inline asm
	// begin inline asm
	{	
ld.global.ca.u64 %rd24421, [%rd24419];
	}
	// end inline asm
	// begin inline asm
	{	
ld.global.ca.u64 %rd24423, [%rd24421];
	}
	// end inline asm
	// begin inline asm
	{	
ld.global.ca.u64 %rd24425, [%rd24423];
	}
	// end inline asm
	// begin inline asm
	{	
ld.global.ca.u64 %rd24427, [%rd24425];
	}
	// end inline asm
	// begin inline asm
	{	
ld.global.ca.u64 %rd24429, [%rd24427];
	}
	// end inline asm
	// begin inline asm
	{	
ld.global.ca.u64 %rd24431, [%rd24429];
	}
	// end inline asm
	// begin inline asm
	{	
ld.global.ca.u64 %rd24433, [%rd24431];
	}
	// end inline asm
	// begin inline asm
	{	
ld.global.ca.u64 %rd24435, [%rd24433];
	}
	// end inline asm
	// begin inline asm
	{	
ld.global.ca.u64 %rd24437, [%rd24435];
	}
	// end inline asm
	// begin inline asm
	{	
ld.global.ca.u64 %rd24439, [%rd24437];
	}
	// end inline asm
	// begin inline asm
	{	
ld.global.ca.u64 %rd24441, [%rd24439];
	}
	// end inline asm
	// begin inline asm
	{	
ld.global.ca.u64 %rd24443, [%rd24441];
	}
	// end inline asm
	// begin inline asm
	{	
ld.global.ca.u64 %rd24445, [%rd24443];
	}
	// end inline asm
	// begin inline asm
	{	
ld.global.ca.u64 %rd24447, [%rd24445];
	}
	// end inline asm
	// begin inline asm
	{	
ld.global.ca.u64 %rd24449, [%rd24447];
	}
	// end inline asm
	// begin inline asm
	{	
ld.global.ca.u64 %rd24451, [%rd24449];
	}
	// end inline asm
	// begin inline asm
	{	
ld.global.ca.u64 %rd24453, [%rd24451];
	}
	// end inline asm
	// begin inline asm
	{	
ld.global.ca.u64 %rd24455, [%rd24453];
	}
	// end inline asm
	// begin inline asm
	{	
ld.global.ca.u64 %rd24457, [%rd24455];
	}
	// end inline asm
	// begin inline asm
	{	
ld.global.ca.u64 %rd24459, [%rd24457];
	}
	// end inline asm
	// begin inline asm
	{	
ld.global.ca.u64 %rd24461, [%rd24459];
	}
	// end inline asm
	// begin inline asm
	{	
ld.global.ca.u64 %rd24463, [%rd24461];
	}
	// end inline asm
	// begin inline asm
	{	
ld.global.ca.u64 %rd24465, [%rd24463];
	}
	// end inline asm
	// begin inline asm
	{	
ld.global.ca.u64 %rd24467, [%rd24465];
	}
	// end inline asm
	// begin inline asm
	{	
ld.global.ca.u64 %rd24469, [%rd24467];
	}
	// end inline asm
	// begin inline asm
	{	
ld.global.ca.u64 %rd24471, [%rd24469];
	}
	// end inline asm
	// begin inline asm
	{	
ld.global.ca.u64 %rd24473, [%rd24471];
	}
	// end inline asm
	// begin inline asm
	{	
ld.global.ca.u64 %rd24475, [%rd24473];
	}
	// end inline asm
	// begin inline asm
	{	
ld.global.ca.u64 %rd24477, [%rd24475];
	}
	// end inline asm
	// begin inline asm
	{	
ld.global.ca.u64 %rd24479, [%rd24477];
	}
	// end inline asm
	// begin inline asm
	{	
ld.global.ca.u64 %rd24481, [%rd24479];
	}
	// end inline asm
	// begin inline asm
	{	
ld.global.ca.u64 %rd24483, [%rd24481];
	}
	// end inline asm
	// begin inline asm
	{	
ld.global.ca.u64 %rd24485, [%rd24483];
	}
	// end inline asm
	// begin inline asm
	{	
ld.global.ca.u64 %rd24487, [%rd24485];
	}
	// end inline asm
	// begin inline asm
	{	
ld.global.ca.u64 %rd24489, [%rd24487];
	}
	// end inline asm
	// begin inline asm
	{	
ld.global.ca.u64 %rd24491, [%rd24489];
	}
	// end inline asm
	// begin inline asm
	{	
ld.global.ca.u64 %rd24493, [%rd24491];
	}
	// end inline asm
	// begin inline asm
	{	
ld.global.ca.u64 %rd24495, [%rd24493];
	}
	// end inline asm
	// begin inline asm
	{	
ld.global.ca.u64 %rd24497, [%rd24495];
	}
	// end inline asm
	// begin inline asm
	{	
ld.global.ca.u64 %rd24499, [%rd24497];
	}
	// end inline asm
	// begin inline asm
	{	
ld.global.ca.u64 %rd24501, [%rd24499];
	}
	// end inline asm
	// begin inline asm
	{	
ld.global.ca.u64 %rd24503, [%rd24501];
	}
	// end inline asm
	// begin inline asm
	{	
ld.global.ca.u64 %rd24505, [%rd24503];
	}
	// end inline asm
	// begin inline asm
	{	
ld.global.ca.u64 %rd24507, [%rd24505];
	}
	// end inline asm
	// begin inline asm
	{	
ld.global.ca.u64 %rd24509, [%rd24507];
	}
	// end inline asm
	// begin inline asm
	{	
ld.global.ca.u64 %rd24511, [%rd24509];
	}
	// end inline asm
	// begin inline asm
	{	
ld.global.ca.u64 %rd24513, [%rd24511];
	}
	// end inline asm
	// begin inline asm
	{	
ld.global.ca.u64 %rd24515, [%rd24513];
	}
	// end inline asm
	// begin inline asm
	{	
ld.global.ca.u64 %rd24517, [%rd24515];
	}
	// end inline asm
	// begin inline asm
	{	
ld.global.ca.u64 %rd24519, [%rd24517];
	}
	// end inline asm
	// begin inline asm
	{	
ld.global.ca.u64 %rd24521, [%rd24519];
	}
	// end inline asm
	// begin inline asm
	{	
ld.global.ca.u64 %rd24523, [%rd24521];
	}
	// end inline asm
	// begin inline asm
	{	
ld.global.ca.u64 %rd24525, [%rd24523];
	}
	// end inline asm
	// begin inline asm
	{	
ld.global.ca.u64 %rd24527, [%rd24525];
	}
	// end inline asm
	// begin inline asm
	{	
ld.global.ca.u64 %rd24529, [%rd24527];
	}
	// end inline asm
	// begin inline asm
	{	
ld.global.ca.u64 %rd24531, [%rd24529];
	}
	// end inline asm
	// begin inline asm
	{	
ld.global.ca.u64 %rd24533, [%rd24531];
	}
	// end inline asm
	// begin inline asm
	{	
ld.global.ca.u64 %rd24535, [%rd24533];
	}
	// end inline asm
	// begin inline asm
	{	
ld.global.ca.u64 %rd24537, [%rd24535];
	}
	// end inline asm
	// begin inline asm
	{	
ld.global.ca.u64 %rd24539, [%rd24537];
	}
	// end inline asm
	// begin inline asm
	{	
ld.global.ca.u64 %rd24541, [%rd24539];
	}
	// end inline asm
	// begin inline asm
	{	
ld.global.ca.u64 %rd24543, [%rd24541];
	}
	// end inline asm
	// begin inline asm
	{	
ld.global.ca.u64 %rd24545, [%rd24543];
	}
	// end inline asm
	// begin inline asm
	{	
ld.global.ca.u64 %rd24547, [%rd24545];
	}
	// end inline asm
	// begin inline asm
	{	
ld.global.ca.u64 %rd24549, [%rd24547];
	}
	// end inline asm
	// begin inline asm
	{	
ld.global.ca.u64 %rd24551, [%rd24549];
	}
	// end inline asm
	// begin inline asm
	{	
ld.global.ca.u64 %rd24553, [%rd24551];
	}
	// end inline asm
	// begin inline asm
	{	
ld.global.ca.u64 %rd24555, [%rd24553];
	}
	// end inline asm
	// begin inline asm
	{	
ld.global.ca.u64 %rd24557, [%rd24555];
	}
	// end inline asm
	// begin inline asm
	{	
ld.global.ca.u64 %rd24559, [%rd24557];
	}
	// end inline asm
	// begin inline asm
	{	
ld.global.ca.u64 %rd24561, [%rd24559];
	}
	// end inline asm
	// begin inline asm
	{	
ld.global.ca.u64 %rd24563, [%rd24561];
	}
	// end inline asm
	// begin inline asm
	{	
ld.global.ca.u64 %rd24565, [%rd24563];
	}
	// end inline asm
	// begin inline asm
	{	
ld.global.ca.u64 %rd24567, [%rd24565];
	}
	// end inline asm
	// begin inline asm
	{	
ld.global.ca.u64 %rd24569, [%rd24567];
	}
	// end inline asm
	// begin inline asm
	{	
ld.global.ca.u64 %rd24571, [%rd24569];
	}
	// end inline asm
	// begin inline asm
	{	
ld.global.ca.u64 %rd24573, [%rd24571];
	}
	// end inline asm
	// begin inline asm
	{	
ld.global.ca.u64 %rd24575, [%rd24573];
	}
	// end inline asm
	// begin inline asm
	{	
ld.global.ca.u64 %rd24577, [%rd24575];
	}
	// end inline asm
	// begin inline asm
	{	
ld.global.ca.u64 %rd24579, [%rd24577];
	}
	// end inline asm
	// begin inline asm
	{	
ld.global.ca.u64 %rd24581, [%rd24579];
	}
	// end inline asm
	// begin inline asm
	{	
ld.global.ca.u64 %rd24583, [%rd24581];
	}
	// end inline asm
	// begin inline asm
	{	
ld.global.ca.u64 %rd24585, [%rd24583];
	}
	// end inline asm
	// begin inline asm
	{	
ld.global.ca.u64 %rd24587, [%rd24585];
	}
	// end inline asm
	// begin inline asm
	{	
ld.global.ca.u64 %rd24589, [%rd24587];
	}
	// end inline asm
	// begin inline asm
	{	
ld.global.ca.u64 %rd24591, [%rd24589];
	}
	// end inline asm
	// begin inline asm
	{	
ld.global.ca.u64 %rd24593, [%rd24591];
	}
	// end inline asm
	// begin inline asm
	{	
ld.global.ca.u64 %rd24595, [%rd24593];
	}
	// end inline asm
	// begin inline asm
	{	
ld.global.ca.u64 %rd24597, [%rd24595];
	}
	// end inline asm
	// begin inline asm
	{	
ld.global.ca.u64 %rd24599, [%rd24597];
	}
	// end inline asm
	// begin inline asm
	{	
ld.global.ca.u64 %rd24601, [%rd24599];
	}
	// end inline asm
	// begin inline asm
	{	
ld.global.ca.u64 %rd24603, [%rd24601];
	}
	// end inline asm
	// begin inline asm
	{	
ld.global.ca.u64 %rd24605, [%rd24603];
	}
	// end inline asm
	// begin inline asm
	{	
ld.global.ca.u64 %rd24607, [%rd24605];
	}
	// end inline asm
	// begin inline asm
	{	
ld.global.ca.u64 %rd24609, [%rd24607];
	}
	// end inline asm
	// begin inline asm
	{	
ld.global.ca.u64 %rd24611, [%rd24609];
	}
	// end inline asm
	// begin inline asm
	{	
ld.global.ca.u64 %rd24613, [%rd24611];
	}
	// end inline asm
	// begin inline asm
	{	
ld.global.ca.u64 %rd24615, [%rd24613];
	}
	// end inline asm
	// begin inline asm
	{	
ld.global.ca.u64 %rd24617, [%rd24615];
	}
	// end inline asm
	// begin inline asm
	{	
ld.global.ca.u64 %rd24619, [%rd24617];
	}
	// end inline asm
	// begin inline asm
	{	
ld.global.ca.u64 %rd24621, [%rd24619];
	}
	// end inline asm
	// begin inline asm
	{	
ld.global.ca.u64 %rd24623, [%rd24621];
	}
	// end inline asm
	// begin inline asm
	{	
ld.global.ca.u64 %rd24625, [%rd24623];
	}
	// end inline asm
	// begin inline asm
	{	
ld.global.ca.u64 %rd24627, [%rd24625];
	}
	// end inline asm
	// begin inline asm
	{	
ld.global.ca.u64 %rd24629, [%rd24627];
	}
	// end inline asm
	// begin inline asm
	{	
ld.global.ca.u64 %rd24631, [%rd24629];
	}
	// end inline asm
	// begin inline asm
	{	
ld.global.ca.u64 %rd24633, [%rd24631];
	}
	// end inline asm
	// begin inline asm
	{	
ld.global.ca.u64 %rd24635, [%rd24633];
	}
	// end inline asm
	// begin inline asm
	{	
ld.global.ca.u64 %rd24637, [%rd24635];
	}
	// end inline asm
	// begin inline asm
	{	
ld.global.ca.u64 %rd24639, [%rd24637];
	}
	// end inline asm
	// begin inline asm
	{	
ld.global.ca.u64 %rd24641, [%rd24639];
	}
	// end inline asm
	// begin inline asm
	{	
ld.global.ca.u64 %rd24643, [%rd24641];
	}
	// end inline asm
	// begin inline asm
	{	
ld.global.ca.u64 %rd24645, [%rd24643];
	}
	// end inline asm
	// begin inline asm
	{	
ld.global.ca.u64 %rd24647, [%rd24645];
	}
	// end inline asm
	// begin inline asm
	{	
ld.global.ca.u64 %rd24649, [%rd24647];
	}
	// end inline asm
	// begin inline asm
	{	
ld.global.ca.u64 %rd24651, [%rd24649];
	}
	// end inline asm
	// begin inline asm
	{	
ld.global.ca.u64 %rd24653, [%rd24651];
	}
	// end inline asm
	// begin inline asm
	{	
ld.global.ca.u64 %rd24655, [%rd24653];
	}
	// end inline asm
	// begin inline asm
	{	
ld.global.ca.u64 %rd24657, [%rd24655];
	}
	// end inline asm
	// begin inline asm
	{	
ld.global.ca.u64 %rd24659, [%rd24657];
	}
	// end inline asm
	// begin inline asm
	{	
ld.global.ca.u64 %rd24661, [%rd24659];
	}
	// end inline asm
	// begin inline asm
	{	
ld.global.ca.u64 %rd24663, [%rd24661];
	}
	// end inline asm
	// begin inline asm
	{	
ld.global.ca.u64 %rd24665, [%rd24663];
	}
	// end inline asm
	// begin inline asm
	{	
ld.global.ca.u64 %rd24667, [%rd24665];
	}
	// end inline asm
	// begin inline asm
	{	
ld.global.ca.u64 %rd24669, [%rd24667];
	}
	// end inline asm
	// begin inline asm
	{	
ld.global.ca.u64 %rd24671, [%rd24669];
	}
	// end inline asm
	// begin inline asm
	{	
ld.global.ca.u64 %rd24673, [%rd24671];
	}
	// end inline asm
	// begin inline asm
	{	
ld.global.ca.u64 %rd24675, [%rd24673];
	}
	// end inline asm
	// begin inline asm
	{	
ld.global.ca.u64 %rd24677, [%rd24675];
	}
	// end inline asm
	// begin inline asm
	{	
ld.global.ca.u64 %rd24679, [%rd24677];
	}
	// end inline asm
	// begin inline asm
	{	
ld.global.ca.u64 %rd24681, [%rd24679];
	}
	// end inline asm
	// begin inline asm
	{	
ld.global.ca.u64 %rd24683, [%rd24681];
	}
	// end inline asm
	// begin inline asm
	{	
ld.global.ca.u64 %rd24685, [%rd24683];
	}
	// end inline asm
	// begin inline asm
	{	
ld.global.ca.u64 %rd24687, [%rd24685];
	}
	// end inline asm
	// begin inline asm
	{	
ld.global.ca.u64 %rd24689, [%rd24687];
	}
	// end inline asm
	// begin inline asm
	{	
ld.global.ca.u64 %rd24691, [%rd24689];
	}
	// end inline asm
	// begin inline asm
	{	
ld.global.ca.u64 %rd24693, [%rd24691];
	}
	// end inline asm
	// begin inline asm
	{	
ld.global.ca.u64 %rd24695, [%rd24693];
	}
	// end inline asm
	// begin inline asm
	{	
ld.global.ca.u64 %rd24697, [%rd24695];
	}
	// end inline asm
	// begin inline asm
	{	
ld.global.ca.u64 %rd24699, [%rd24697];
	}
	// end inline asm
	// begin inline asm
	{	
ld.global.ca.u64 %rd24701, [%rd24699];
	}
	// end inline asm
	// begin inline asm
	{	
ld.global.ca.u64 %rd24703, [%rd24701];
	}
	// end inline asm
	// begin inline asm
	{	
ld.global.ca.u64 %rd24705, [%rd24703];
	}
	// end inline asm
	// begin inline asm
	{	
ld.global.ca.u64 %rd24707, [%rd24705];
	}
	// end inline asm
	// begin inline asm
	{	
ld.global.ca.u64 %rd24709, [%rd24707];
	}
	// end inline asm
	// begin inline asm
	{	
ld.global.ca.u64 %rd24711, [%rd24709];
	}
	// end inline asm
	// begin inline asm
	{	
ld.global.ca.u64 %rd24713, [%rd24711];
	}
	// end inline asm
	// begin inline asm
	{	
ld.global.ca.u64 %rd24715, [%rd24713];
	}
	// end inline asm
	// begin inline asm
	{	
ld.global.ca.u64 %rd24717, [%rd24715];
	}
	// end inline asm
	// begin inline asm
	{	
ld.global.ca.u64 %rd24719, [%rd24717];
	}
	// end inline asm
	// begin inline asm
	{	
ld.global.ca.u64 %rd24721, [%rd24719];
	}
	// end inline asm
	// begin inline asm
	{	
ld.global.ca.u64 %rd24723, [%rd24721];
	}
	// end inline asm
	// begin inline asm
	{	
ld.global.ca.u64 %rd24725, [%rd24723];
	}
	// end inline asm
	// begin inline asm
	{	
ld.global.ca.u64 %rd24727, [%rd24725];
	}
	// end inline asm
	// begin inline asm
	{	
ld.global.ca.u64 %rd24729, [%rd24727];
	}
	// end inline asm
	// begin inline asm
	{	
ld.global.ca.u64 %rd24731, [%rd24729];
	}
	// end inline asm
	// begin inline asm
	{	
ld.global.ca.u64 %rd24733, [%rd24731];
	}
	// end inline asm
	// begin inline asm
	{	
ld.global.ca.u64 %rd24735, [%rd24733];
	}
	// end inline asm
	// begin inline asm
	{	
ld.global.ca.u64 %rd24737, [%rd24735];
	}
	// end inline asm
	// begin inline asm
	{	
ld.global.ca.u64 %rd24739, [%rd24737];
	}
	// end inline asm
	// begin inline asm
	{	
ld.global.ca.u64 %rd24741, [%rd24739];
	}
	// end inline asm
	// begin inline asm
	{	
ld.global.ca.u64 %rd24743, [%rd24741];
	}
	// end inline asm
	// begin inline asm
	{	
ld.global.ca.u64 %rd24745, [%rd24743];
	}
	// end inline asm
	// begin inline asm
	{	
ld.global.ca.u64 %rd24747, [%rd24745];
	}
	// end inline asm
	// begin inline asm
	{	
ld.global.ca.u64 %rd24749, [%rd24747];
	}
	// end inline asm
	// begin inline asm
	{	
ld.global.ca.u64 %rd24751, [%rd24749];
	}
	// end inline asm
	// begin inline asm
	{	
ld.global.ca.u64 %rd24753, [%rd24751];
	}
	// end inline asm
	// begin inline asm
	{	
ld.global.ca.u64 %rd24755, [%rd24753];
	}
	// end inline asm
	// begin inline asm
	{	
ld.global.ca.u64 %rd24757, [%rd24755];
	}
	// end inline asm
	// begin inline asm
	{	
ld.global.ca.u64 %rd24759, [%rd24757];
	}
	// end inline asm
	// begin inline asm
	{	
ld.global.ca.u64 %rd24761, [%rd24759];
	}
	// end inline asm
	// begin inline asm
	{	
ld.global.ca.u64 %rd24763, [%rd24761];
	}
	// end inline asm
	// begin inline asm
	{	
ld.global.ca.u64 %rd24765, [%rd24763];
	}
	// end inline asm
	// begin inline asm
	{	
ld.global.ca.u64 %rd24767, [%rd24765];
	}
	// end inline asm
	// begin inline asm
	{	
ld.global.ca.u64 %rd24769, [%rd24767];
	}
	// end inline asm
	// begin inline asm
	{	
ld.global.ca.u64 %rd24771, [%rd24769];
	}
	// end inline asm
	// begin inline asm
	{	
ld.global.ca.u64 %rd24773, [%rd24771];
	}
	// end inline asm
	// begin inline asm
	{	
ld.global.ca.u64 %rd24775, [%rd24773];
	}
	// end inline asm
	// begin inline asm
	{	
ld.global.ca.u64 %rd24777, [%rd24775];
	}
	// end inline asm
	// begin inline asm
	{	
ld.global.ca.u64 %rd24779, [%rd24777];
	}
	// end inline asm
	// begin inline asm
	{	
ld.global.ca.u64 %rd24781, [%rd24779];
	}
	// end inline asm
	// begin inline asm
	{	
ld.global.ca.u64 %rd24783, [%rd24781];
	}
	// end inline asm
	// begin inline asm
	{	
ld.global.ca.u64 %rd24785, [%rd24783];
	}
	// end inline asm
	// begin inline asm
	{	
ld.global.ca.u64 %rd24787, [%rd24785];
	}
	// end inline asm
	// begin inline asm
	{	
ld.global.ca.u64 %rd24789, [%rd24787];
	}
	// end inline asm
	// begin inline asm
	{	
ld.global.ca.u64 %rd24791, [%rd24789];
	}
	// end inline asm
	// begin inline asm
	{	
ld.global.ca.u64 %rd24793, [%rd24791];
	}
	// end inline asm
	// begin inline asm
	{	
ld.global.ca.u64 %rd24795, [%rd24793];
	}
	// end inline asm
	// begin inline asm
	{	
ld.global.ca.u64 %rd24797, [%rd24795];
	}
	// end inline asm
	// begin inline asm
	{	
ld.global.ca.u64 %rd24799, [%rd24797];
	}
	// end inline asm
	// begin inline asm
	{	
ld.global.ca.u64 %rd24801, [%rd24799];
	}
	// end inline asm
	// begin inline asm
	{	
ld.global.ca.u64 %rd24803, [%rd24801];
	}
	// end inline asm
	// begin inline asm
	{	
ld.global.ca.u64 %rd24805, [%rd24803];
	}
	// end inline asm
	// begin inline asm
	{	
ld.global.ca.u64 %rd24807, [%rd24805];
	}
	// end inline asm
	// begin inline asm
	{	
ld.global.ca.u64 %rd24809, [%rd24807];
	}
	// end inline asm
	// begin inline asm
	{	
ld.global.ca.u64 %rd24811, [%rd24809];
	}
	// end inline asm
	// begin inline asm
	{	
ld.global.ca.u64 %rd24813, [%rd24811];
	}
	// end inline asm
	// begin inline asm
	{	
ld.global.ca.u64 %rd24815, [%rd24813];
	}
	// end inline asm
	// begin inline asm
	{	
ld.global.ca.u64 %rd24817, [%rd24815];
	}
	// end inline asm
	// begin inline asm
	{	
ld.global.ca.u64 %rd24819, [%rd24817];
	}
	// end inline asm
	// begin inline asm
	{	
ld.global.ca.u64 %rd24821, [%rd24819];
	}
	// end inline asm
	// begin inline asm
	{	
ld.global.ca.u64 %rd24823, [%rd24821];
	}
	// end inline asm
	// begin inline asm
	{	
ld.global.ca.u64 %rd24825, [%rd24823];
	}
	// end inline asm
	// begin inline asm
	{	
ld.global.ca.u64 %rd24827, [%rd24825];
	}
	// end inline asm
	// begin inline asm
	{	
ld.global.ca.u64 %rd24829, [%rd24827];
	}
	// end inline asm
	// begin inline asm
	{	
ld.global.ca.u64 %rd24831, [%rd24829];
	}
	// end inline asm
	// begin inline asm
	{	
ld.global.ca.u64 %rd24833, [%rd24831];
	}
	// end inline asm
	// begin inline asm
	{	
ld.global.ca.u64 %rd24835, [%rd24833];
	}
	// end inline asm
	// begin inline asm
	{	
ld.global.ca.u64 %rd24837, [%rd24835];
	}
	// end inline asm
	// begin inline asm
	{	
ld.global.ca.u64 %rd24839, [%rd24837];
	}
	// end inline asm
	// begin inline asm
	{	
ld.global.ca.u64 %rd24841, [%rd24839];
	}
	// end inline asm
	// begin inline asm
	{	
ld.global.ca.u64 %rd24843, [%rd24841];
	}
	// end inline asm
	// begin inline asm
	{	
ld.global.ca.u64 %rd24845, [%rd24843];
	}
	// end inline asm
	// begin inline asm
	{	
ld.global.ca.u64 %rd24847, [%rd24845];
	}
	// end inline asm
	// begin inline asm
	{	
ld.global.ca.u64 %rd24849, [%rd24847];
	}
	// end inline asm
	// begin inline asm
	{	
ld.global.ca.u64 %rd24851, [%rd24849];
	}
	// end inline asm
	// begin inline asm
	{	
ld.global.ca.u64 %rd24853, [%rd24851];
	}
	// end inline asm
	// begin inline asm
	{	
ld.global.ca.u64 %rd24855, [%rd24853];
	}
	// end inline asm
	// begin inline asm
	{	
ld.global.ca.u64 %rd24857, [%rd24855];
	}
	// end inline asm
	// begin inline asm
	{	
ld.global.ca.u64 %rd24859, [%rd24857];
	}
	// end inline asm
	// begin inline asm
	{	
ld.global.ca.u64 %rd24861, [%rd24859];
	}
	// end inline asm
	// begin inline asm
	{	
ld.global.ca.u64 %rd24863, [%rd24861];
	}
	// end inline asm
	// begin inline asm
	{	
ld.global.ca.u64 %rd24865, [%rd24863];
	}
	// end inline asm
	// begin inline asm
	{	
ld.global.ca.u64 %rd24867, [%rd24865];
	}
	// end inline asm
	// begin inline asm
	{	
ld.global.ca.u64 %rd24869, [%rd24867];
	}
	// end inline asm
	// begin inline asm
	{	
ld.global.ca.u64 %rd24871, [%rd24869];
	}
	// end inline asm
	// begin inline asm
	{	
ld.global.ca.u64 %rd24873, [%rd24871];
	}
	// end inline asm
	// begin inline asm
	{	
ld.global.ca.u64 %rd24875, [%rd24873];
	}
	// end inline asm
	// begin inline asm
	{	
ld.global.ca.u64 %rd24877, [%rd24875];
	}
	// end inline asm
	// begin inline asm
	{	
ld.global.ca.u64 %rd24879, [%rd24877];
	}
	// end inline asm
	// begin inline asm
	{	
ld.global.ca.u64 %rd24881, [%rd24879];
	}
	// end inline asm
	// begin inline asm
	{	
ld.global.ca.u64 %rd24883, [%rd24881];
	}
	// end inline asm
	// begin inline asm
	{	
ld.global.ca.u64 %rd24885, [%rd24883];
	}
	// end inline asm
	// begin inline asm
	{	
ld.global.ca.u64 %rd24887, [%rd24885];
	}
	// end inline asm
	// begin inline asm
	{	
ld.global.ca.u64 %rd24889, [%rd24887];
	}
	// end inline asm
	// begin inline asm
	{	
ld.global.ca.u64 %rd24891, [%rd24889];
	}
	// end inline asm
	// begin inline asm
	{	
ld.global.ca.u64 %rd24893, [%rd24891];
	}
	// end inline asm
	// begin inline asm
	{	
ld.global.ca.u64 %rd24895, [%rd24893];
	}
	// end inline asm
	// begin inline asm
	{	
ld.global.ca.u64 %rd24897, [%rd24895];
	}
	// end inline asm
	// begin inline asm
	{	
ld.global.ca.u64 %rd24899, [%rd24897];
	}
	// end inline asm
	// begin inline asm
	{	
ld.global.ca.u64 %rd24901, [%rd24899];
	}
	// end inline asm
	// begin inline asm
	{	
ld.global.ca.u64 %rd24903, [%rd24901];
	}
	// end inline asm
	// begin inline asm
	{	
ld.global.ca.u64 %rd24905, [%rd24903];
	}
	// end inline asm
	// begin inline asm
	{	
ld.global.ca.u64 %rd24907, [%rd24905];
	}
	// end inline asm
	// begin inline asm
	{	
ld.global.ca.u64 %rd24909, [%rd24907];
	}
	// end inline asm
	// begin inline asm
	{	
ld.global.ca.u64 %rd24911, [%rd24909];
	}
	// end inline asm
	// begin inline asm
	{	
ld.global.ca.u64 %rd24913, [%rd24911];
	}
	// end inline asm
	// begin inline asm
	{	
ld.global.ca.u64 %rd24915, [%rd24913];
	}
	// end inline asm
	// begin inline asm
	{	
ld.global.ca.u64 %rd24917, [%rd24915];
	}
	// end inline asm
	// begin inline asm
	{	
ld.global.ca.u64 %rd24919, [%rd24917];
	}
	// end inline asm
	// begin inline asm
	{	
ld.global.ca.u64 %rd24921, [%rd24919];
	}
	// end inline asm
	// begin inline asm
	{	
ld.global.ca.u64 %rd24923, [%rd24921];
	}
	// end inline asm
	// begin inline asm
	{	
ld.global.ca.u64 %rd24925, [%rd24923];
	}
	// end inline asm
	// begin inline asm
	{	
ld.global.ca.u64 %rd24927, [%rd24925];
	}
	// end inline asm
	// begin inline asm
	{	
ld.global.ca.u64 %rd24929, [%rd24927];
	}
	// end inline asm
	// begin inline asm
	{	
ld.global.ca.u64 %rd24931, [%rd24929];
	}
	// end inline asm
	// begin inline asm
	{	
ld.global.ca.u64 %rd24933, [%rd24931];
	}
	// end inline asm
	// begin inline asm
	{	
ld.global.ca.u64 %rd24935, [%rd24933];
	}
	// end inline asm
	// begin inline asm
	{	
ld.global.ca.u64 %rd24937, [%rd24935];
	}
	// end inline asm
	// begin inline asm
	{	
ld.global.ca.u64 %rd24939, [%rd24937];
	}
	// end inline asm
	// begin inline asm
	{	
ld.global.ca.u64 %rd24941, [%rd24939];
	}
	// end inline asm
	// begin inline asm
	{	
ld.global.ca.u64 %rd24943, [%rd24941];
	}
	// end inline asm
	// begin inline asm
	{	
ld.global.ca.u64 %rd24945, [%rd24943];
	}
	// end inline asm
	// begin inline asm
	{	
ld.global.ca.u64 %rd24947, [%rd24945];
	}
	// end inline asm
	// begin inline asm
	{	
ld.global.ca.u64 %rd24949, [%rd24947];
	}
	// end inline asm
	// begin inline asm
	{	
ld.global.ca.u64 %rd24951, [%rd24949];
	}
	// end inline asm
	// begin inline asm
	{	
ld.global.ca.u64 %rd24953, [%rd24951];
	}
	// end inline asm
	// begin inline asm
	{	
ld.global.ca.u64 %rd24955, [%rd24953];
	}
	// end inline asm
	// begin inline asm
	{	
ld.global.ca.u64 %rd24957, [%rd24955];
	}
	// end inline asm
	// begin inline asm
	{	
ld.global.ca.u64 %rd24959, [%rd24957];
	}
	// end inline asm
	// begin inline asm
	{	
ld.global.ca.u64 %rd24961, [%rd24959];
	}
	// end inline asm
	// begin inline asm
	{	
ld.global.ca.u64 %rd24963, [%rd24961];
	}
	// end inline asm
	// begin inline asm
	{	
ld.global.ca.u64 %rd24965, [%rd24963];
	}
	// end inline asm
	// begin inline asm
	{	
ld.global.ca.u64 %rd24967, [%rd24965];
	}
	// end inline asm
	// begin inline asm
	{	
ld.global.ca.u64 %rd24969, [%rd24967];
	}
	// end inline asm
	// begin inline asm
	{	
ld.global.ca.u64 %rd24971, [%rd24969];
	}
	// end inline asm
	// begin inline asm
	{	
ld.global.ca.u64 %rd24973, [%rd24971];
	}
	// end inline asm
	// begin inline asm
	{	
ld.global.ca.u64 %rd24975, [%rd24973];
	}
	// end inline asm
	// begin inline asm
	{	
ld.global.ca.u64 %rd24977, [%rd24975];
	}
	// end inline asm
	// begin inline asm
	{	
ld.global.ca.u64 %rd24979, [%rd24977];
	}
	// end inline asm
	// begin inline asm
	{	
ld.global.ca.u64 %rd24981, [%rd24979];
	}
	// end inline asm
	// begin inline asm
	{	
ld.global.ca.u64 %rd24983, [%rd24981];
	}
	// end inline asm
	// begin inline asm
	{	
ld.global.ca.u64 %rd24985, [%rd24983];
	}
	// end inline asm
	// begin inline asm
	{	
ld.global.ca.u64 %rd24987, [%rd24985];
	}
	// end inline asm
	// begin inline asm
	{	
ld.global.ca.u64 %rd24989, [%rd24987];
	}
	// end inline asm
	// begin inline asm
	{	
ld.global.ca.u64 %rd24991, [%rd24989];
	}
	// end inline asm
	// begin inline asm
	{	
ld.global.ca.u64 %rd24993, [%rd24991];
	}
	// end inline asm
	// begin inline asm
	{	
ld.global.ca.u64 %rd24995, [%rd24993];
	}
	// end inline asm
	// begin inline asm
	{	
ld.global.ca.u64 %rd24997, [%rd24995];
	}
	// end inline asm
	// begin inline asm
	{	
ld.global.ca.u64 %rd24999, [%rd24997];
	}
	// end inline asm
	// begin inline asm
	{	
ld.global.ca.u64 %rd25001, [%rd24999];
	}
	// end inline asm
	// begin inline asm
	{	
ld.global.ca.u64 %rd25003, [%rd25001];
	}
	// end inline asm
	// begin inline asm
	{	
ld.global.ca.u64 %rd25005, [%rd25003];
	}
	// end inline asm
	// begin inline asm
	{	
ld.global.ca.u64 %rd25007, [%rd25005];
	}
	// end inline asm
	// begin inline asm
	{	
ld.global.ca.u64 %rd25009, [%rd25007];
	}
	// end inline asm
	// begin inline asm
	{	
ld.global.ca.u64 %rd25011, [%rd25009];
	}
	// end inline asm
	// begin inline asm
	{	
ld.global.ca.u64 %rd25013, [%rd25011];
	}
	// end inline asm
	// begin inline asm
	{	
ld.global.ca.u64 %rd25015, [%rd25013];
	}
	// end inline asm
	// begin inline asm
	{	
ld.global.ca.u64 %rd25017, [%rd25015];
	}
	// end inline asm
	// begin inline asm
	{	
ld.global.ca.u64 %rd25019, [%rd25017];
	}
	// end inline asm
	// begin inline asm
	{	
ld.global.ca.u64 %rd25021, [%rd25019];
	}
	// end inline asm
	// begin inline asm
	{	
ld.global.ca.u64 %rd25023, [%rd25021];
	}
	// end inline asm
	// begin inline asm
	{	
ld.global.ca.u64 %rd25025, [%rd25023];
	}
	// end inline asm
	// begin inline asm
	{	
ld.global.ca.u64 %rd25027, [%rd25025];
	}
	// end inline asm
	// begin inline asm
	{	
ld.global.ca.u64 %rd25029, [%rd25027];
	}
	// end inline asm
	// begin inline asm
	{	
ld.global.ca.u64 %rd25031, [%rd25029];
	}
	// end inline asm
	// begin inline asm
	{	
ld.global.ca.u64 %rd25033, [%rd25031];
	}
	// end inline asm
	// begin inline asm
	{	
ld.global.ca.u64 %rd25035, [%rd25033];
	}
	// end inline asm
	// begin inline asm
	{	
ld.global.ca.u64 %rd25037, [%rd25035];
	}
	// end inline asm
	// begin inline asm
	{	
ld.global.ca.u64 %rd25039, [%rd25037];
	}
	// end inline asm
	// begin inline asm
	{	
ld.global.ca.u64 %rd25041, [%rd25039];
	}
	// end inline asm
	// begin inline asm
	{	
ld.global.ca.u64 %rd25043, [%rd25041];
	}
	// end inline asm
	// begin inline asm
	{	
ld.global.ca.u64 %rd25045, [%rd25043];
	}
	// end inline asm
	// begin inline asm
	{	
ld.global.ca.u64 %rd25047, [%rd25045];
	}
	// end inline asm
	// begin inline asm
	{	
ld.global.ca.u64 %rd25049, [%rd25047];
	}
	// end inline asm
	// begin inline asm
	{	
ld.global.ca.u64 %rd25051, [%rd25049];
	}
	// end inline asm
	// begin inline asm
	{	
ld.global.ca.u64 %rd25053, [%rd25051];
	}
	// end inline asm
	// begin inline asm
	{	
ld.global.ca.u64 %rd25055, [%rd25053];
	}
	// end inline asm
	// begin inline asm
	{	
ld.global.ca.u64 %rd25057, [%rd25055];
	}
	// end inline asm
	// begin inline asm
	{	
ld.global.ca.u64 %rd25059, [%rd25057];
	}
	// end inline asm
	// begin inline asm
	{	
ld.global.ca.u64 %rd25061, [%rd25059];
	}
	// end inline asm
	// begin inline asm
	{	
ld.global.ca.u64 %rd25063, [%rd25061];
	}
	// end inline asm
	// begin inline asm
	{	
ld.global.ca.u64 %rd25065, [%rd25063];
	}
	// end inline asm
	// begin inline asm
	{	
ld.global.ca.u64 %rd25067, [%rd25065];
	}
	// end inline asm
	// begin inline asm
	{	
ld.global.ca.u64 %rd25069, [%rd25067];
	}
	// end inline asm
	// begin inline asm
	{	
ld.global.ca.u64 %rd25071, [%rd25069];
	}
	// end inline asm
	// begin inline asm
	{	
ld.global.ca.u64 %rd25073, [%rd25071];
	}
	// end inline asm
	// begin inline asm
	{	
ld.global.ca.u64 %rd25075, [%rd25073];
	}
	// end inline asm
	// begin inline asm
	{	
ld.global.ca.u64 %rd25077, [%rd25075];
	}
	// end inline asm
	// begin inline asm
	{	
ld.global.ca.u64 %rd25079, [%rd25077];
	}
	// end inline asm
	// begin inline asm
	{	
ld.global.ca.u64 %rd25081, [%rd25079];
	}
	// end inline asm
	// begin inline asm
	{	
ld.global.ca.u64 %rd25083, [%rd25081];
	}
	// end inline asm
	// begin inline asm
	{	
ld.global.ca.u64 %rd25085, [%rd25083];
	}
	// end inline asm
	// begin inline asm
	{	
ld.global.ca.u64 %rd25087, [%rd25085];
	}
	// end inline asm
	// begin inline asm
	{	
ld.global.ca.u64 %rd25089, [%rd25087];
	}
	// end inline asm
	// begin inline asm
	{	
ld.global.ca.u64 %rd25091, [%rd25089];
	}
	// end inline asm
	// begin inline asm
	{	
ld.global.ca.u64 %rd25093, [%rd25091];
	}
	// end inline asm
	// begin inline asm
	{	
ld.global.ca.u64 %rd25095, [%rd25093];
	}
	// end inline asm
	// begin inline asm
	{	
ld.global.ca.u64 %rd25097, [%rd25095];
	}
	// end inline asm
	// begin inline asm
	{	
ld.global.ca.u64 %rd25099, [%rd25097];
	}
	// end inline asm
	// begin inline asm
	{	
ld.global.ca.u64 %rd25101, [%rd25099];
	}
	// end inline asm
	// begin inline asm
	{	
ld.global.ca.u64 %rd25103, [%rd25101];
	}
	// end inline asm
	// begin inline asm
	{	
ld.global.ca.u64 %rd25105, [%rd25103];
	}
	// end inline asm
	// begin inline asm
	{	
ld.global.ca.u64 %rd25107, [%rd25105];
	}
	// end inline asm
	// begin inline asm
	{	
ld.global.ca.u64 %rd25109, [%rd25107];
	}
	// end inline asm
	// begin inline asm
	{	
ld.global.ca.u64 %rd25111, [%rd25109];
	}
	// end inline asm
	// begin inline asm
	{	
ld.global.ca.u64 %rd25113, [%rd25111];
	}
	// end inline asm
	// begin inline asm
	{	
ld.global.ca.u64 %rd25115, [%rd25113];
	}
	// end inline asm
	// begin inline asm
	{	
ld.global.ca.u64 %rd25117, [%rd25115];
	}
	// end inline asm
	// begin inline asm
	{	
ld.global.ca.u64 %rd25119, [%rd25117];
	}
	// end inline asm
	// begin inline asm
	{	
ld.global.ca.u64 %rd25121, [%rd25119];
	}
	// end inline asm
	// begin inline asm
	{	
ld.global.ca.u64 %rd25123, [%rd25121];
	}
	// end inline asm
	// begin inline asm
	{	
ld.global.ca.u64 %rd25125, [%rd25123];
	}
	// end inline asm
	// begin inline asm
	{	
ld.global.ca.u64 %rd25127, [%rd25125];
	}
	// end inline asm
	// begin inline asm
	{	
ld.global.ca.u64 %rd25129, [%rd25127];
	}
	// end inline asm
	// begin inline asm
	{	
ld.global.ca.u64 %rd25131, [%rd25129];
	}
	// end inline asm
	// begin inline asm
	{	
ld.global.ca.u64 %rd25133, [%rd25131];
	}
	// end inline asm
	// begin inline asm
	{	
ld.global.ca.u64 %rd25135, [%rd25133];
	}
	// end inline asm
	// begin inline asm
	{	
ld.global.ca.u64 %rd25137, [%rd25135];
	}
	// end inline asm
	// begin inline asm
	{	
ld.global.ca.u64 %rd25139, [%rd25137];
	}
	// end inline asm
	// begin inline asm
	{	
ld.global.ca.u64 %rd25141, [%rd25139];
	}
	// end inline asm
	// begin inline asm
	{	
ld.global.ca.u64 %rd25143, [%rd25141];
	}
	// end inline asm
	// begin inline asm
	{	
ld.global.ca.u64 %rd25145, [%rd25143];
	}
	// end inline asm
	// begin inline asm
	{	
ld.global.ca.u64 %rd25147, [%rd25145];
	}
	// end inline asm
	// begin inline asm
	{	
ld.global.ca.u64 %rd25149, [%rd25147];
	}
	// end inline asm
	// begin inline asm
	{	
ld.global.ca.u64 %rd25151, [%rd25149];
	}
	// end inline asm
	// begin inline asm
	{	
ld.global.ca.u64 %rd25153, [%rd25151];
	}
	// end inline asm
	// begin inline asm
	{	
ld.global.ca.u64 %rd25155, [%rd25153];
	}
	// end inline asm
	// begin inline asm
	{	
ld.global.ca.u64 %rd25157, [%rd25155];
	}
	// end inline asm
	// begin inline asm
	{	
ld.global.ca.u64 %rd25159, [%rd25157];
	}
	// end inline asm
	// begin inline asm
	{	
ld.global.ca.u64 %rd25161, [%rd25159];
	}
	// end inline asm
	// begin inline asm
	{	
ld.global.ca.u64 %rd25163, [%rd25161];
	}
	// end inline asm
	// begin inline asm
	{	
ld.global.ca.u64 %rd25165, [%rd25163];
	}
	// end inline asm
	// begin inline asm
	{	
ld.global.ca.u64 %rd25167, [%rd25165];
	}
	// end inline asm
	// begin inline asm
	{	
ld.global.ca.u64 %rd25169, [%rd25167];
	}
	// end inline asm
	// begin inline asm
	{	
ld.global.ca.u64 %rd25171, [%rd25169];
	}
	// end inline asm
	// begin inline asm
	{	
ld.global.ca.u64 %rd25173, [%rd25171];
	}
	// end inline asm
	// begin inline asm
	{	
ld.global.ca.u64 %rd25175, [%rd25173];
	}
	// end inline asm
	// begin inline asm
	{	
ld.global.ca.u64 %rd25177, [%rd25175];
	}
	// end inline asm
	// begin inline asm
	{	
ld.global.ca.u64 %rd25179, [%rd25177];
	}
	// end inline asm
	// begin inline asm
	{	
ld.global.ca.u64 %rd25181, [%rd25179];
	}
	// end inline asm
	// begin inline asm
	{	
ld.global.ca.u64 %rd25183, [%rd25181];
	}
	// end inline asm
	// begin inline asm
	{	
ld.global.ca.u64 %rd25185, [%rd25183];
	}
	// end inline asm
	// begin inline asm
	{	
ld.global.ca.u64 %rd25187, [%rd25185];
	}
	// end inline asm
	// begin inline asm
	{	
ld.global.ca.u64 %rd25189, [%rd25187];
	}
	// end inline asm
	// begin inline asm
	{	
ld.global.ca.u64 %rd25191, [%rd25189];
	}
	// end inline asm
	// begin inline asm
	{	
ld.global.ca.u64 %rd25193, [%rd25191];
	}
	// end inline asm
	// begin inline asm
	{	
ld.global.ca.u64 %rd25195, [%rd25193];
	}
	// end inline asm
	// begin inline asm
	{	
ld.global.ca.u64 %rd25197, [%rd25195];
	}
	// end inline asm
	// begin inline asm
	{	
ld.global.ca.u64 %rd25199, [%rd25197];
	}
	// end inline asm
	// begin inline asm
	{	
ld.global.ca.u64 %rd25201, [%rd25199];
	}
	// end inline asm
	// begin inline asm
	{	
ld.global.ca.u64 %rd25203, [%rd25201];
	}
	// end inline asm
	// begin inline asm
	{	
ld.global.ca.u64 %rd25205, [%rd25203];
	}
	// end inline asm
	// begin inline asm
	{	
ld.global.ca.u64 %rd25207, [%rd25205];
	}
	// end inline asm
	// begin inline asm
	{	
ld.global.ca.u64 %rd25209, [%rd25207];
	}
	// end inline asm
	// begin inline asm
	{	
ld.global.ca.u64 %rd25211, [%rd25209];
	}
	// end inline asm
	// begin inline asm
	{	
ld.global.ca.u64 %rd25213, [%rd25211];
	}
	// end inline asm
	// begin inline asm
	{	
ld.global.ca.u64 %rd25215, [%rd25213];
	}
	// end inline asm
	// begin inline asm
	{	
ld.global.ca.u64 %rd25217, [%rd25215];
	}
	// end inline asm
	// begin inline asm
	{	
ld.global.ca.u64 %rd25219, [%rd25217];
	}
	// end inline asm
	// begin inline asm
	{	
ld.global.ca.u64 %rd25221, [%rd25219];
	}
	// end inline asm
	// begin inline asm
	{	
ld.global.ca.u64 %rd25223, [%rd25221];
	}
	// end inline asm
	// begin inline asm
	{	
ld.global.ca.u64 %rd25225, [%rd25223];
	}
	// end inline asm
	// begin inline asm
	{	
ld.global.ca.u64 %rd25227, [%rd25225];
	}
	// end inline asm
	// begin inline asm
	{	
ld.global.ca.u64 %rd25229, [%rd25227];
	}
	// end inline asm
	// begin inline asm
	{	
ld.global.ca.u64 %rd25231, [%rd25229];
	}
	// end inline asm
	// begin inline asm
	{	
ld.global.ca.u64 %rd25233, [%rd25231];
	}
	// end inline asm
	// begin inline asm
	{	
ld.global.ca.u64 %rd25235, [%rd25233];
	}
	// end inline asm
	// begin inline asm
	{	
ld.global.ca.u64 %rd25237, [%rd25235];
	}
	// end inline asm
	// begin inline asm
	{	
ld.global.ca.u64 %rd25239, [%rd25237];
	}
	// end inline asm
	// begin inline asm
	{	
ld.global.ca.u64 %rd25241, [%rd25239];
	}
	// end inline asm
	// begin inline asm
	{	
ld.global.ca.u64 %rd25243, [%rd25241];
	}
	// end inline asm
	// begin inline asm
	{	
ld.global.ca.u64 %rd25245, [%rd25243];
	}
	// end inline asm
	// begin inline asm
	{	
ld.global.ca.u64 %rd25247, [%rd25245];
	}
	// end inline asm
	// begin inline asm
	{	
ld.global.ca.u64 %rd25249, [%rd25247];
	}
	// end inline asm
	// begin inline asm
	{	
ld.global.ca.u64 %rd25251, [%rd25249];
	}
	// end inline asm
	// begin inline asm
	{	
ld.global.ca.u64 %rd25253, [%rd25251];
	}
	// end inline asm
	// begin inline asm
	{	
ld.global.ca.u64 %rd25255, [%rd25253];
	}
	// end inline asm
	// begin inline asm
	{	
ld.global.ca.u64 %rd25257, [%rd25255];
	}
	// end inline asm
	// begin inline asm
	{	
ld.global.ca.u64 %rd25259, [%rd25257];
	}
	// end inline asm
	// begin inline asm
	{	
ld.global.ca.u64 %rd25261, [%rd25259];
	}
	// end inline asm
	// begin inline asm
	{	
ld.global.ca.u64 %rd25263, [%rd25261];
	}
	// end inline asm
	// begin inline asm
	{	
ld.global.ca.u64 %rd25265, [%rd25263];
	}
	// end inline asm
	// begin inline asm
	{	
ld.global.ca.u64 %rd25267, [%rd25265];
	}
	// end inline asm
	// begin inline asm
	{	
ld.global.ca.u64 %rd25269, [%rd25267];
	}
	// end inline asm
	// begin inline asm
	{	
ld.global.ca.u64 %rd25271, [%rd25269];
	}
	// end inline asm
	// begin inline asm
	{	
ld.global.ca.u64 %rd25273, [%rd25271];
	}
	// end inline asm
	// begin inline asm
	{	
ld.global.ca.u64 %rd25275, [%rd25273];
	}
	// end inline asm
	// begin inline asm
	{	
ld.global.ca.u64 %rd25277, [%rd25275];
	}
	// end inline asm
	// begin inline asm
	{	
ld.global.ca.u64 %rd25279, [%rd25277];
	}
	// end inline asm
	// begin inline asm
	{	
ld.global.ca.u64 %rd25281, [%rd25279];
	}
	// end inline asm
	// begin inline asm
	{	
ld.global.ca.u64 %rd25283, [%rd25281];
	}
	// end inline asm
	// begin inline asm
	{	
ld.global.ca.u64 %rd25285, [%rd25283];
	}
	// end inline asm
	// begin inline asm
	{	
ld.global.ca.u64 %rd25287, [%rd25285];
	}
	// end inline asm
	// begin inline asm
	{	
ld.global.ca.u64 %rd25289, [%rd25287];
	}
	// end inline asm
	// begin inline asm
	{	
ld.global.ca.u64 %rd25291, [%rd25289];
	}
	// end inline asm
	// begin inline asm
	{	
ld.global.ca.u64 %rd25293, [%rd25291];
	}
	// end inline asm
	// begin inline asm
	{	
ld.global.ca.u64 %rd25295, [%rd25293];
	}
	// end inline asm
	// begin inline asm
	{	
ld.global.ca.u64 %rd25297, [%rd25295];
	}
	// end inline asm
	// begin inline asm
	{	
ld.global.ca.u64 %rd25299, [%rd25297];
	}
	// end inline asm
	// begin inline asm
	{	
ld.global.ca.u64 %rd25301, [%rd25299];
	}
	// end inline asm
	// begin inline asm
	{	
ld.global.ca.u64 %rd25303, [%rd25301];
	}
	// end inline asm
	// begin inline asm
	{	
ld.global.ca.u64 %rd25305, [%rd25303];
	}
	// end inline asm
	// begin inline asm
	{	
ld.global.ca.u64 %rd25307, [%rd25305];
	}
	// end inline asm
	// begin inline asm
	{	
ld.global.ca.u64 %rd25309, [%rd25307];
	}
	// end inline asm
	// begin inline asm
	{	
ld.global.ca.u64 %rd25311, [%rd25309];
	}
	// end inline asm
	// begin inline asm
	{	
ld.global.ca.u64 %rd25313, [%rd25311];
	}
	// end inline asm
	// begin inline asm
	{	
ld.global.ca.u64 %rd25315, [%rd25313];
	}
	// end inline asm
	// begin inline asm
	{	
ld.global.ca.u64 %rd25317, [%rd25315];
	}
	// end inline asm
	// begin inline asm
	{	
ld.global.ca.u64 %rd25319, [%rd25317];
	}
	// end inline asm
	// begin inline asm
	{	
ld.global.ca.u64 %rd25321, [%rd25319];
	}
	// end inline asm
	// begin inline asm
	{	
ld.global.ca.u64 %rd25323, [%rd25321];
	}
	// end inline asm
	// begin inline asm
	{	
ld.global.ca.u64 %rd25325, [%rd25323];
	}
	// end inline asm
	// begin inline asm
	{	
ld.global.ca.u64 %rd25327, [%rd25325];
	}
	// end inline asm
	// begin inline asm
	{	
ld.global.ca.u64 %rd25329, [%rd25327];
	}
	// end inline asm
	// begin inline asm
	{	
ld.global.ca.u64 %rd25331, [%rd25329];
	}
	// end inline asm
	// begin inline asm
	{	
ld.global.ca.u64 %rd25333, [%rd25331];
	}
	// end inline asm
	// begin inline asm
	{	
ld.global.ca.u64 %rd25335, [%rd25333];
	}
	// end inline asm
	// begin inline asm
	{	
ld.global.ca.u64 %rd25337, [%rd25335];
	}
	// end inline asm
	// begin inline asm
	{	
ld.global.ca.u64 %rd25339, [%rd25337];
	}
	// end inline asm
	// begin inline asm
	{	
ld.global.ca.u64 %rd25341, [%rd25339];
	}
	// end inline asm
	// begin inline asm
	{	
ld.global.ca.u64 %rd25343, [%rd25341];
	}
	// end inline asm
	// begin inline asm
	{	
ld.global.ca.u64 %rd25345, [%rd25343];
	}
	// end inline asm
	// begin inline asm
	{	
ld.global.ca.u64 %rd25347, [%rd25345];
	}
	// end inline asm
	// begin inline asm
	{	
ld.global.ca.u64 %rd25349, [%rd25347];
	}
	// end inline asm
	// begin inline asm
	{	
ld.global.ca.u64 %rd25351, [%rd25349];
	}
	// end inline asm
	// begin inline asm
	{	
ld.global.ca.u64 %rd25353, [%rd25351];
	}
	// end inline asm
	// begin inline asm
	{	
ld.global.ca.u64 %rd25355, [%rd25353];
	}
	// end inline asm
	// begin inline asm
	{	
ld.global.ca.u64 %rd25357, [%rd25355];
	}
	// end inline asm
	// begin inline asm
	{	
ld.global.ca.u64 %rd25359, [%rd25357];
	}
	// end inline asm
	// begin inline asm
	{	
ld.global.ca.u64 %rd25361, [%rd25359];
	}
	// end inline asm
	// begin inline asm
	{	
ld.global.ca.u64 %rd25363, [%rd25361];
	}
	// end inline asm
	// begin inline asm
	{	
ld.global.ca.u64 %rd25365, [%rd25363];
	}
	// end inline asm
	// begin inline asm
	{	
ld.global.ca.u64 %rd25367, [%rd25365];
	}
	// end inline asm
	// begin inline asm
	{	
ld.global.ca.u64 %rd25369, [%rd25367];
	}
	// end inline asm
	// begin inline asm
	{	
ld.global.ca.u64 %rd25371, [%rd25369];
	}
	// end inline asm
	// begin inline asm
	{	
ld.global.ca.u64 %rd25373, [%rd25371];
	}
	// end inline asm
	// begin inline asm
	{	
ld.global.ca.u64 %rd25375, [%rd25373];
	}
	// end inline asm
	// begin inline asm
	{	
ld.global.ca.u64 %rd25377, [%rd25375];
	}
	// end inline asm
	// begin inline asm
	{	
ld.global.ca.u64 %rd25379, [%rd25377];
	}
	// end inline asm
	// begin inline asm
	{	
ld.global.ca.u64 %rd25381, [%rd25379];
	}
	// end inline asm
	// begin inline asm
	{	
ld.global.ca.u64 %rd25383, [%rd25381];
	}
	// end inline asm
	// begin inline asm
	{	
ld.global.ca.u64 %rd25385, [%rd25383];
	}
	// end inline asm
	// begin inline asm
	{	
ld.global.ca.u64 %rd25387, [%rd25385];
	}
	// end inline asm
	// begin inline asm
	{	
ld.global.ca.u64 %rd25389, [%rd25387];
	}
	// end inline asm
	// begin inline asm
	{	
ld.global.ca.u64 %rd25391, [%rd25389];
	}
	// end inline asm
	// begin inline asm
	{	
ld.global.ca.u64 %rd25393, [%rd25391];
	}
	// end inline asm
	// begin inline asm
	{	
ld.global.ca.u64 %rd25395, [%rd25393];
	}
	// end inline asm
	// begin inline asm
	{	
ld.global.ca.u64 %rd25397, [%rd25395];
	}
	// end inline asm
	// begin inline asm
	{	
ld.global.ca.u64 %rd25399, [%rd25397];
	}
	// end inline asm
	// begin inline asm
	{	
ld.global.ca.u64 %rd25401, [%rd25399];
	}
	// end inline asm
	// begin inline asm
	{	
ld.global.ca.u64 %rd25403, [%rd25401];
	}
	// end inline asm
	// begin inline asm
	{	
ld.global.ca.u64 %rd25405, [%rd25403];
	}
	// end inline asm
	// begin inline asm
	{	
ld.global.ca.u64 %rd25407, [%rd25405];
	}
	// end inline asm
	// begin inline asm
	{	
ld.global.ca.u64 %rd25409, [%rd25407];
	}
	// end inline asm
	// begin inline asm
	{	
ld.global.ca.u64 %rd25411, [%rd25409];
	}
	// end inline asm
	// begin inline asm
	{	
ld.global.ca.u64 %rd25413, [%rd25411];
	}
	// end inline asm
	// begin inline asm
	{	
ld.global.ca.u64 %rd25415, [%rd25413];
	}
	// end inline asm
	// begin inline asm
	{	
ld.global.ca.u64 %rd25417, [%rd25415];
	}
	// end inline asm
	// begin inline asm
	{	
ld.global.ca.u64 %rd25419, [%rd25417];
	}
	// end inline asm
	// begin inline asm
	{	
ld.global.ca.u64 %rd25421, [%rd25419];
	}
	// end inline asm
	// begin inline asm
	{	
ld.global.ca.u64 %rd25423, [%rd25421];
	}
	// end inline asm
	// begin inline asm
	{	
ld.global.ca.u64 %rd25425, [%rd25423];
	}
	// end inline asm
	// begin inline asm
	{	
ld.global.ca.u64 %rd25427, [%rd25425];
	}
	// end inline asm
	// begin inline asm
	{	
ld.global.ca.u64 %rd25429, [%rd25427];
	}
	// end inline asm
	// begin inline asm
	{	
ld.global.ca.u64 %rd25431, [%rd25429];
	}
	// end inline asm
	// begin inline asm
	{	
ld.global.ca.u64 %rd25433, [%rd25431];
	}
	// end inline asm
	// begin inline asm
	{	
ld.global.ca.u64 %rd25435, [%rd25433];
	}
	// end inline asm
	// begin inline asm
	{	
ld.global.ca.u64 %rd25437, [%rd25435];
	}
	// end inline asm
	// begin inline asm
	{	
ld.global.ca.u64 %rd25439, [%rd25437];
	}
	// end inline asm
	// begin inline asm
	{	
ld.global.ca.u64 %rd25441, [%rd25439];
	}
	// end inline asm
	// begin inline asm
	{	
ld.global.ca.u64 %rd25443, [%rd25441];
	}
	// end inline asm
	// begin inline asm
	{	
ld.global.ca.u64 %rd25445, [%rd25443];
	}
	// end inline asm
	// begin inline asm
	{	
ld.global.ca.u64 %rd25447, [%rd25445];
	}
	// end inline asm
	// begin inline asm
	{	
ld.global.ca.u64 %rd25449, [%rd25447];
	}
	// end inline asm
	// begin inline asm
	{	
ld.global.ca.u64 %rd25451, [%rd25449];
	}
	// end inline asm
	// begin inline asm
	{	
ld.global.ca.u64 %rd25453, [%rd25451];
	}
	// end inline asm
	// begin inline asm
	{	
ld.global.ca.u64 %rd25455, [%rd25453];
	}
	// end inline asm
	// begin inline asm
	{	
ld.global.ca.u64 %rd25457, [%rd25455];
	}
	// end inline asm
	// begin inline asm
	{	
ld.global.ca.u64 %rd25459, [%rd25457];
	}
	// end inline asm
	// begin inline asm
	{	
ld.global.ca.u64 %rd25461, [%rd25459];
	}
	// end inline asm
	// begin inline asm
	{	
ld.global.ca.u64 %rd25463, [%rd25461];
	}
	// end inline asm
	// begin inline asm
	{	
ld.global.ca.u64 %rd25465, [%rd25463];
	}
	// end inline asm
	// begin inline asm
	{	
ld.global.ca.u64 %rd25467, [%rd25465];
	}
	// end inline asm
	// begin inline asm
	{	
ld.global.ca.u64 %rd25469, [%rd25467];
	}
	// end inline asm
	// begin inline asm
	{	
ld.global.ca.u64 %rd25471, [%rd25469];
	}
	// end inline asm
	// begin inline asm
	{	
ld.global.ca.u64 %rd25473, [%rd25471];
	}
	// end inline asm
	// begin inline asm
	{	
ld.global.ca.u64 %rd25475, [%rd25473];
	}
	// end inline asm
	// begin inline asm
	{	
ld.global.ca.u64 %rd25477, [%rd25475];
	}
	// end inline asm
	// begin inline asm
	{	
ld.global.ca.u64 %rd25479, [%rd25477];
	}
	// end inline asm
	// begin inline asm
	{	
ld.global.ca.u64 %rd25481, [%rd25479];
	}
	// end inline asm
	// begin inline asm
	{	
ld.global.ca.u64 %rd25483, [%rd25481];
	}
	// end inline asm
	// begin inline asm
	{	
ld.global.ca.u64 %rd25485, [%rd25483];
	}
	// end inline asm
	// begin inline asm
	{	
ld.global.ca.u64 %rd25487, [%rd25485];
	}
	// end inline asm
	// begin inline asm
	{	
ld.global.ca.u64 %rd25489, [%rd25487];
	}
	// end inline asm
	// begin inline asm
	{	
ld.global.ca.u64 %rd25491, [%rd25489];
	}
	// end inline asm
	// begin inline asm
	{	
ld.global.ca.u64 %rd25493, [%rd25491];
	}
	// end inline asm
	// begin inline asm
	{	
ld.global.ca.u64 %rd25495, [%rd25493];
	}
	// end inline asm
	// begin inline asm
	{	
ld.global.ca.u64 %rd25497, [%rd25495];
	}
	// end inline asm
	// begin inline asm
	{	
ld.global.ca.u64 %rd25499, [%rd25497];
	}
	// end inline asm
	// begin inline asm
	{	
ld.global.ca.u64 %rd25501, [%rd25499];
	}
	// end inline asm
	// begin inline asm
	{	
ld.global.ca.u64 %rd25503, [%rd25501];
	}
	// end inline asm
	// begin inline asm
	{	
ld.global.ca.u64 %rd25505, [%rd25503];
	}
	// end inline asm
	// begin inline asm
	{	
ld.global.ca.u64 %rd25507, [%rd25505];
	}
	// end inline asm
	// begin inline asm
	{	
ld.global.ca.u64 %rd25509, [%rd25507];
	}
	// end inline asm
	// begin inline asm
	{	
ld.global.ca.u64 %rd25511, [%rd25509];
	}
	// end inline asm
	// begin inline asm
	{	
ld.global.ca.u64 %rd25513, [%rd25511];
	}
	// end inline asm
	// begin inline asm
	{	
ld.global.ca.u64 %rd25515, [%rd25513];
	}
	// end inline asm
	// begin inline asm
	{	
ld.global.ca.u64 %rd25517, [%rd25515];
	}
	// end inline asm
	// begin inline asm
	{	
ld.global.ca.u64 %rd25519, [%rd25517];
	}
	// end inline asm
	// begin inline asm
	{	
ld.global.ca.u64 %rd25521, [%rd25519];
	}
	// end inline asm
	// begin inline asm
	{	
ld.global.ca.u64 %rd25523, [%rd25521];
	}
	// end inline asm
	// begin inline asm
	{	
ld.global.ca.u64 %rd25525, [%rd25523];
	}
	// end inline asm
	// begin inline asm
	{	
ld.global.ca.u64 %rd25527, [%rd25525];
	}
	// end inline asm
	// begin inline asm
	{	
ld.global.ca.u64 %rd25529, [%rd25527];
	}
	// end inline asm
	// begin inline asm
	{	
ld.global.ca.u64 %rd25531, [%rd25529];
	}
	// end inline asm
	// begin inline asm
	{	
ld.global.ca.u64 %rd25533, [%rd25531];
	}
	// end inline asm
	// begin inline asm
	{	
ld.global.ca.u64 %rd25535, [%rd25533];
	}
	// end inline asm
	// begin inline asm
	{	
ld.global.ca.u64 %rd25537, [%rd25535];
	}
	// end inline asm
	// begin inline asm
	{	
ld.global.ca.u64 %rd25539, [%rd25537];
	}
	// end inline asm
	// begin inline asm
	{	
ld.global.ca.u64 %rd25541, [%rd25539];
	}
	// end inline asm
	// begin inline asm
	{	
ld.global.ca.u64 %rd25543, [%rd25541];
	}
	// end inline asm
	// begin inline asm
	{	
ld.global.ca.u64 %rd25545, [%rd25543];
	}
	// end inline asm
	// begin inline asm
	{	
ld.global.ca.u64 %rd25547, [%rd25545];
	}
	// end inline asm
	// begin inline asm
	{	
ld.global.ca.u64 %rd25549, [%rd25547];
	}
	// end inline asm
	// begin inline asm
	{	
ld.global.ca.u64 %rd25551, [%rd25549];
	}
	// end inline asm
	// begin inline asm
	{	
ld.global.ca.u64 %rd25553, [%rd25551];
	}
	// end inline asm
	// begin inline asm
	{	
ld.global.ca.u64 %rd25555, [%rd25553];
	}
	// end inline asm
	// begin inline asm
	{	
ld.global.ca.u64 %rd25557, [%rd25555];
	}
	// end inline asm
	// begin inline asm
	{	
ld.global.ca.u64 %rd25559, [%rd25557];
	}
	// end inline asm
	// begin inline asm
	{	
ld.global.ca.u64 %rd25561, [%rd25559];
	}
	// end inline asm
	// begin inline asm
	{	
ld.global.ca.u64 %rd25563, [%rd25561];
	}
	// end inline asm
	// begin inline asm
	{	
ld.global.ca.u64 %rd25565, [%rd25563];
	}
	// end inline asm
	// begin inline asm
	{	
ld.global.ca.u64 %rd25567, [%rd25565];
	}
	// end inline asm
	// begin inline asm
	{	
ld.global.ca.u64 %rd25569, [%rd25567];
	}
	// end inline asm
	// begin inline asm
	{	
ld.global.ca.u64 %rd25571, [%rd25569];
	}
	// end inline asm
	// begin inline asm
	{	
ld.global.ca.u64 %rd25573, [%rd25571];
	}
	// end inline asm
	// begin inline asm
	{	
ld.global.ca.u64 %rd25575, [%rd25573];
	}
	// end inline asm
	// begin inline asm
	{	
ld.global.ca.u64 %rd25577, [%rd25575];
	}
	// end inline asm
	// begin inline asm
	{	
ld.global.ca.u64 %rd25579, [%rd25577];
	}
	// end inline asm
	// begin inline asm
	{	
ld.global.ca.u64 %rd25581, [%rd25579];
	}
	// end inline asm
	// begin inline asm
	{	
ld.global.ca.u64 %rd25583, [%rd25581];
	}
	// end inline asm
	// begin inline asm
	{	
ld.global.ca.u64 %rd25585, [%rd25583];
	}
	// end inline asm
	// begin inline asm
	{	
ld.global.ca.u64 %rd25587, [%rd25585];
	}
	// end inline asm
	// begin inline asm
	{	
ld.global.ca.u64 %rd25589, [%rd25587];
	}
	// end inline asm
	// begin inline asm
	{	
ld.global.ca.u64 %rd25591, [%rd25589];
	}
	// end inline asm
	// begin inline asm
	{	
ld.global.ca.u64 %rd25593, [%rd25591];
	}
	// end inline asm
	// begin inline asm
	{	
ld.global.ca.u64 %rd25595, [%rd25593];
	}
	// end inline asm
	// begin inline asm
	{	
ld.global.ca.u64 %rd25597, [%rd25595];
	}
	// end inline asm
	// begin inline asm
	{	
ld.global.ca.u64 %rd25599, [%rd25597];
	}
	// end inline asm
	// begin inline asm
	{	
ld.global.ca.u64 %rd25601, [%rd25599];
	}
	// end inline asm
	// begin inline asm
	{	
ld.global.ca.u64 %rd25603, [%rd25601];
	}
	// end inline asm
	// begin inline asm
	{	
ld.global.ca.u64 %rd25605, [%rd25603];
	}
	// end inline asm
	// begin inline asm
	{	
ld.global.ca.u64 %rd25607, [%rd25605];
	}
	// end inline asm
	// begin inline asm
	{	
ld.global.ca.u64 %rd25609, [%rd25607];
	}
	// end inline asm
	// begin inline asm
	{	
ld.global.ca.u64 %rd25611, [%rd25609];
	}
	// end inline asm
	// begin inline asm
	{	
ld.global.ca.u64 %rd25613, [%rd25611];
	}
	// end inline asm
	// begin inline asm
	{	
ld.global.ca.u64 %rd25615, [%rd25613];
	}
	// end inline asm
	// begin inline asm
	{	
ld.global.ca.u64 %rd25617, [%rd25615];
	}
	// end inline asm
	// begin inline asm
	{	
ld.global.ca.u64 %rd25619, [%rd25617];
	}
	// end inline asm
	// begin inline asm
	{	
ld.global.ca.u64 %rd25621, [%rd25619];
	}
	// end inline asm
	// begin inline asm
	{	
ld.global.ca.u64 %rd25623, [%rd25621];
	}
	// end inline asm
	// begin inline asm
	{	
ld.global.ca.u64 %rd25625, [%rd25623];
	}
	// end inline asm
	// begin inline asm
	{	
ld.global.ca.u64 %rd25627, [%rd25625];
	}
	// end inline asm
	// begin inline asm
	{	
ld.global.ca.u64 %rd25629, [%rd25627];
	}
	// end inline asm
	// begin inline asm
	{	
ld.global.ca.u64 %rd25631, [%rd25629];
	}
	// end inline asm
	// begin inline asm
	{	
ld.global.ca.u64 %rd25633, [%rd25631];
	}
	// end inline asm
	// begin inline asm
	{	
ld.global.ca.u64 %rd25635, [%rd25633];
	}
	// end inline asm
	// begin inline asm
	{	
ld.global.ca.u64 %rd25637, [%rd25635];
	}
	// end inline asm
	// begin inline asm
	{	
ld.global.ca.u64 %rd25639, [%rd25637];
	}
	// end inline asm
	// begin inline asm
	{	
ld.global.ca.u64 %rd25641, [%rd25639];
	}
	// end inline asm
	// begin inline asm
	{	
ld.global.ca.u64 %rd25643, [%rd25641];
	}
	// end inline asm
	// begin inline asm
	{	
ld.global.ca.u64 %rd25645, [%rd25643];
	}
	// end inline asm
	// begin inline asm
	{	
ld.global.ca.u64 %rd25647, [%rd25645];
	}
	// end inline asm
	// begin inline asm
	{	
ld.global.ca.u64 %rd25649, [%rd25647];
	}
	// end inline asm
	// begin inline asm
	{	
ld.global.ca.u64 %rd25651, [%rd25649];
	}
	// end inline asm
	// begin inline asm
	{	
ld.global.ca.u64 %rd25653, [%rd25651];
	}
	// end inline asm
	// begin inline asm
	{	
ld.global.ca.u64 %rd25655, [%rd25653];
	}
	// end inline asm
	// begin inline asm
	{	
ld.global.ca.u64 %rd25657, [%rd25655];
	}
	// end inline asm
	// begin inline asm
	{	
ld.global.ca.u64 %rd25659, [%rd25657];
	}
	// end inline asm
	// begin inline asm
	{	
ld.global.ca.u64 %rd25661, [%rd25659];
	}
	// end inline asm
	// begin inline asm
	{	
ld.global.ca.u64 %rd25663, [%rd25661];
	}
	// end inline asm
	// begin inline asm
	{	
ld.global.ca.u64 %rd25665, [%rd25663];
	}
	// end inline asm
	// begin inline asm
	{	
ld.global.ca.u64 %rd25667, [%rd25665];
	}
	// end inline asm
	// begin inline asm
	{	
ld.global.ca.u64 %rd25669, [%rd25667];
	}
	// end inline asm
	// begin inline asm
	{	
ld.global.ca.u64 %rd25671, [%rd25669];
	}
	// end inline asm
	// begin inline asm
	{	
ld.global.ca.u64 %rd25673, [%rd25671];
	}
	// end inline asm
	// begin inline asm
	{	
ld.global.ca.u64 %rd25675, [%rd25673];
	}
	// end inline asm
	// begin inline asm
	{	
ld.global.ca.u64 %rd25677, [%rd25675];
	}
	// end inline asm
	// begin inline asm
	{	
ld.global.ca.u64 %rd25679, [%rd25677];
	}
	// end inline asm
	// begin inline asm
	{	
ld.global.ca.u64 %rd25681, [%rd25679];
	}
	// end inline asm
	// begin inline asm
	{	
ld.global.ca.u64 %rd25683, [%rd25681];
	}
	// end inline asm
	// begin inline asm
	{	
ld.global.ca.u64 %rd25685, [%rd25683];
	}
	// end inline asm
	// begin inline asm
	{	
ld.global.ca.u64 %rd25687, [%rd25685];
	}
	// end inline asm
	// begin inline asm
	{	
ld.global.ca.u64 %rd25689, [%rd25687];
	}
	// end inline asm
	// begin inline asm
	{	
ld.global.ca.u64 %rd25691, [%rd25689];
	}
	// end inline asm
	// begin inline asm
	{	
ld.global.ca.u64 %rd25693, [%rd25691];
	}
	// end inline asm
	// begin inline asm
	{	
ld.global.ca.u64 %rd25695, [%rd25693];
	}
	// end inline asm
	// begin inline asm
	{	
ld.global.ca.u64 %rd25697, [%rd25695];
	}
	// end inline asm
	// begin inline asm
	{	
ld.global.ca.u64 %rd25699, [%rd25697];
	}
	// end inline asm
	// begin inline asm
	{	
ld.global.ca.u64 %rd25701, [%rd25699];
	}
	// end inline asm
	// begin inline asm
	{	
ld.global.ca.u64 %rd25703, [%rd25701];
	}
	// end inline asm
	// begin inline asm
	{	
ld.global.ca.u64 %rd25705, [%rd25703];
	}
	// end inline asm
	// begin inline asm
	{	
ld.global.ca.u64 %rd25707, [%rd25705];
	}
	// end inline asm
	// begin inline asm
	{	
ld.global.ca.u64 %rd25709, [%rd25707];
	}
	// end inline asm
	// begin inline asm
	{	
ld.global.ca.u64 %rd25711, [%rd25709];
	}
	// end inline asm
	// begin inline asm
	{	
ld.global.ca.u64 %rd25713, [%rd25711];
	}
	// end inline asm
	// begin inline asm
	{	
ld.global.ca.u64 %rd25715, [%rd25713];
	}
	// end inline asm
	// begin inline asm
	{	
ld.global.ca.u64 %rd25717, [%rd25715];
	}
	// end inline asm
	// begin inline asm
	{	
ld.global.ca.u64 %rd25719, [%rd25717];
	}
	// end inline asm
	// begin inline asm
	{	
ld.global.ca.u64 %rd25721, [%rd25719];
	}
	// end inline asm
	// begin inline asm
	{	
ld.global.ca.u64 %rd25723, [%rd25721];
	}
	// end inline asm
	// begin inline asm
	{	
ld.global.ca.u64 %rd25725, [%rd25723];
	}
	// end inline asm
	// begin inline asm
	{	
ld.global.ca.u64 %rd25727, [%rd25725];
	}
	// end inline asm
	// begin inline asm
	{	
ld.global.ca.u64 %rd25729, [%rd25727];
	}
	// end inline asm
	// begin inline asm
	{	
ld.global.ca.u64 %rd25731, [%rd25729];
	}
	// end inline asm
	// begin inline asm
	{	
ld.global.ca.u64 %rd25733, [%rd25731];
	}
	// end inline asm
	// begin inline asm
	{	
ld.global.ca.u64 %rd25735, [%rd25733];
	}
	// end inline asm
	// begin inline asm
	{	
ld.global.ca.u64 %rd25737, [%rd25735];
	}
	// end inline asm
	// begin inline asm
	{	
ld.global.ca.u64 %rd25739, [%rd25737];
	}
	// end inline asm
	// begin inline asm
	{	
ld.global.ca.u64 %rd25741, [%rd25739];
	}
	// end inline asm
	// begin inline asm
	{	
ld.global.ca.u64 %rd25743, [%rd25741];
	}
	// end inline asm
	// begin inline asm
	{	
ld.global.ca.u64 %rd25745, [%rd25743];
	}
	// end inline asm
	// begin inline asm
	{	
ld.global.ca.u64 %rd25747, [%rd25745];
	}
	// end inline asm
	// begin inline asm
	{	
ld.global.ca.u64 %rd25749, [%rd25747];
	}
	// end inline asm
	// begin inline asm
	{	
ld.global.ca.u64 %rd25751, [%rd25749];
	}
	// end inline asm
	// begin inline asm
	{	
ld.global.ca.u64 %rd25753, [%rd25751];
	}
	// end inline asm
	// begin inline asm
	{	
ld.global.ca.u64 %rd25755, [%rd25753];
	}
	// end inline asm
	// begin inline asm
	{	
ld.global.ca.u64 %rd25757, [%rd25755];
	}
	// end inline asm
	// begin inline asm
	{	
ld.global.ca.u64 %rd25759, [%rd25757];
	}
	// end inline asm
	// begin inline asm
	{	
ld.global.ca.u64 %rd25761, [%rd25759];
	}
	// end inline asm
	// begin inline asm
	{	
ld.global.ca.u64 %rd25763, [%rd25761];
	}
	// end inline asm
	// begin inline asm
	{	
ld.global.ca.u64 %rd25765, [%rd25763];
	}
	// end inline asm
	// begin inline asm
	{	
ld.global.ca.u64 %rd25767, [%rd25765];
	}
	// end inline asm
	// begin inline asm
	{	
ld.global.ca.u64 %rd25769, [%rd25767];
	}
	// end inline asm
	// begin inline asm
	{	
ld.global.ca.u64 %rd25771, [%rd25769];
	}
	// end inline asm
	// begin inline asm
	{	
ld.global.ca.u64 %rd25773, [%rd25771];
	}
	// end inline asm
	// begin inline asm
	{	
ld.global.ca.u64 %rd25775, [%rd25773];
	}
	// end inline asm
	// begin inline asm
	{	
ld.global.ca.u64 %rd25777, [%rd25775];
	}
	// end inline asm
	// begin inline asm
	{	
ld.global.ca.u64 %rd25779, [%rd25777];
	}
	// end inline asm
	// begin inline asm
	{	
ld.global.ca.u64 %rd25781, [%rd25779];
	}
	// end inline asm
	// begin inline asm
	{	
ld.global.ca.u64 %rd25783, [%rd25781];
	}
	// end inline asm
	// begin inline asm
	{	
ld.global.ca.u64 %rd25785, [%rd25783];
	}
	// end inline asm
	// begin inline asm
	{	
ld.global.ca.u64 %rd25787, [%rd25785];
	}
	// end inline asm
	// begin inline asm
	{	
ld.global.ca.u64 %rd25789, [%rd25787];
	}
	// end inline asm
	// begin inline asm
	{	
ld.global.ca.u64 %rd25791, [%rd25789];
	}
	// end inline asm
	// begin inline asm
	{	
ld.global.ca.u64 %rd25793, [%rd25791];
	}
	// end inline asm
	// begin inline asm
	{	
ld.global.ca.u64 %rd25795, [%rd25793];
	}
	// end inline asm
	// begin inline asm
	{	
ld.global.ca.u64 %rd25797, [%rd25795];
	}
	// end inline asm
	// begin inline asm
	{	
ld.global.ca.u64 %rd25799, [%rd25797];
	}
	// end inline asm
	// begin inline asm
	{	
ld.global.ca.u64 %rd25801, [%rd25799];
	}
	// end inline asm
	// begin inline asm
	{	
ld.global.ca.u64 %rd25803, [%rd25801];
	}
	// end inline asm
	// begin inline asm
	{	
ld.global.ca.u64 %rd25805, [%rd25803];
	}
	// end inline asm
	// begin inline asm
	{	
ld.global.ca.u64 %rd25807, [%rd25805];
	}
	// end inline asm
	// begin inline asm
	{	
ld.global.ca.u64 %rd25809, [%rd25807];
	}
	// end inline asm
	// begin inline asm
	{	
ld.global.ca.u64 %rd25811, [%rd25809];
	}
	// end inline asm
	// begin inline asm
	{	
ld.global.ca.u64 %rd25813, [%rd25811];
	}
	// end inline asm
	// begin inline asm
	{	
ld.global.ca.u64 %rd25815, [%rd25813];
	}
	// end inline asm
	// begin inline asm
	{	
ld.global.ca.u64 %rd25817, [%rd25815];
	}
	// end inline asm
	// begin inline asm
	{	
ld.global.ca.u64 %rd25819, [%rd25817];
	}
	// end inline asm
	// begin inline asm
	{	
ld.global.ca.u64 %rd25821, [%rd25819];
	}
	// end inline asm
	// begin inline asm
	{	
ld.global.ca.u64 %rd25823, [%rd25821];
	}
	// end inline asm
	// begin inline asm
	{	
ld.global.ca.u64 %rd25825, [%rd25823];
	}
	// end inline asm
	// begin inline asm
	{	
ld.global.ca.u64 %rd25827, [%rd25825];
	}
	// end inline asm
	// begin inline asm
	{	
ld.global.ca.u64 %rd25829, [%rd25827];
	}
	// end inline asm
	// begin inline asm
	{	
ld.global.ca.u64 %rd25831, [%rd25829];
	}
	// end inline asm
	// begin inline asm
	{	
ld.global.ca.u64 %rd25833, [%rd25831];
	}
	// end inline asm
	// begin inline asm
	{	
ld.global.ca.u64 %rd25835, [%rd25833];
	}
	// end inline asm
	// begin inline asm
	{	
ld.global.ca.u64 %rd25837, [%rd25835];
	}
	// end inline asm
	// begin inline asm
	{	
ld.global.ca.u64 %rd25839, [%rd25837];
	}
	// end inline asm
	// begin inline asm
	{	
ld.global.ca.u64 %rd25841, [%rd25839];
	}
	// end inline asm
	// begin inline asm
	{	
ld.global.ca.u64 %rd25843, [%rd25841];
	}
	// end inline asm
	// begin inline asm
	{	
ld.global.ca.u64 %rd25845, [%rd25843];
	}
	// end inline asm
	// begin inline asm
	{	
ld.global.ca.u64 %rd25847, [%rd25845];
	}
	// end inline asm
	// begin inline asm
	{	
ld.global.ca.u64 %rd25849, [%rd25847];
	}
	// end inline asm
	// begin inline asm
	{	
ld.global.ca.u64 %rd25851, [%rd25849];
	}
	// end inline asm
	// begin inline asm
	{	
ld.global.ca.u64 %rd25853, [%rd25851];
	}
	// end inline asm
	// begin inline asm
	{	
ld.global.ca.u64 %rd25855, [%rd25853];
	}
	// end inline asm
	// begin inline asm
	{	
ld.global.ca.u64 %rd25857, [%rd25855];
	}
	// end inline asm
	// begin inline asm
	{	
ld.global.ca.u64 %rd25859, [%rd25857];
	}
	// end inline asm
	// begin inline asm
	{	
ld.global.ca.u64 %rd25861, [%rd25859];
	}
	// end inline asm
	// begin inline asm
	{	
ld.global.ca.u64 %rd25863, [%rd25861];
	}
	// end inline asm
	// begin inline asm
	{	
ld.global.ca.u64 %rd25865, [%rd25863];
	}
	// end inline asm
	// begin inline asm
	{	
ld.global.ca.u64 %rd25867, [%rd25865];
	}
	// end inline asm
	// begin inline asm
	{	
ld.global.ca.u64 %rd25869, [%rd25867];
	}
	// end inline asm
	// begin inline asm
	{	
ld.global.ca.u64 %rd25871, [%rd25869];
	}
	// end inline asm
	// begin inline asm
	{	
ld.global.ca.u64 %rd25873, [%rd25871];
	}
	// end inline asm
	// begin inline asm
	{	
ld.global.ca.u64 %rd25875, [%rd25873];
	}
	// end inline asm
	// begin inline asm
	{	
ld.global.ca.u64 %rd25877, [%rd25875];
	}
	// end inline asm
	// begin inline asm
	{	
ld.global.ca.u64 %rd25879, [%rd25877];
	}
	// end inline asm
	// begin inline asm
	{	
ld.global.ca.u64 %rd25881, [%rd25879];
	}
	// end inline asm
	// begin inline asm
	{	
ld.global.ca.u64 %rd25883, [%rd25881];
	}
	// end inline asm
	// begin inline asm
	{	
ld.global.ca.u64 %rd25885, [%rd25883];
	}
	// end inline asm
	// begin inline asm
	{	
ld.global.ca.u64 %rd25887, [%rd25885];
	}
	// end inline asm
	// begin inline asm
	{	
ld.global.ca.u64 %rd25889, [%rd25887];
	}
	// end inline asm
	// begin inline asm
	{	
ld.global.ca.u64 %rd25891, [%rd25889];
	}
	// end inline asm
	// begin inline asm
	{	
ld.global.ca.u64 %rd25893, [%rd25891];
	}
	// end inline asm
	// begin inline asm
	{	
ld.global.ca.u64 %rd25895, [%rd25893];
	}
	// end inline asm
	// begin inline asm
	{	
ld.global.ca.u64 %rd25897, [%rd25895];
	}
	// end inline asm
	// begin inline asm
	{	
ld.global.ca.u64 %rd25899, [%rd25897];
	}
	// end inline asm
	// begin inline asm
	{	
ld.global.ca.u64 %rd25901, [%rd25899];
	}
	// end inline asm
	// begin inline asm
	{	
ld.global.ca.u64 %rd25903, [%rd25901];
	}
	// end inline asm
	// begin inline asm
	{	
ld.global.ca.u64 %rd25905, [%rd25903];
	}
	// end inline asm
	// begin inline asm
	{	
ld.global.ca.u64 %rd25907, [%rd25905];
	}
	// end inline asm
	// begin inline asm
	{	
ld.global.ca.u64 %rd25909, [%rd25907];
	}
	// end inline asm
	// begin inline asm
	{	
ld.global.ca.u64 %rd25911, [%rd25909];
	}
	// end inline asm
	// begin inline asm
	{	
ld.global.ca.u64 %rd25913, [%rd25911];
	}
	// end inline asm
	// begin inline asm
	{	
ld.global.ca.u64 %rd25915, [%rd25913];
	}
	// end inline asm
	// begin inline asm
	{	
ld.global.ca.u64 %rd25917, [%rd25915];
	}
	// end inline asm
	// begin inline asm
	{	
ld.global.ca.u64 %rd25919, [%rd25917];
	}
	// end inline asm
	// begin inline asm
	{	
ld.global.ca.u64 %rd25921, [%rd25919];
	}
	// end inline asm
	// begin inline asm
	{	
ld.global.ca.u64 %rd25923, [%rd25921];
	}
	// end inline asm
	// begin inline asm
	{	
ld.global.ca.u64 %rd25925, [%rd25923];
	}
	// end inline asm
	// begin inline asm
	{	
ld.global.ca.u64 %rd25927, [%rd25925];
	}
	// end inline asm
	// begin inline asm
	{	
ld.global.ca.u64 %rd25929, [%rd25927];
	}
	// end inline asm
	// begin inline asm
	{	
ld.global.ca.u64 %rd25931, [%rd25929];
	}
	// end inline asm
	// begin inline asm
	{	
ld.global.ca.u64 %rd25933, [%rd25931];
	}
	// end inline asm
	// begin inline asm
	{	
ld.global.ca.u64 %rd25935, [%rd25933];
	}
	// end inline asm
	// begin inline asm
	{	
ld.global.ca.u64 %rd25937, [%rd25935];
	}
	// end inline asm
	// begin inline asm
	{	
ld.global.ca.u64 %rd25939, [%rd25937];
	}
	// end inline asm
	// begin inline asm
	{	
ld.global.ca.u64 %rd25941, [%rd25939];
	}
	// end inline asm
	// begin inline asm
	{	
ld.global.ca.u64 %rd25943, [%rd25941];
	}
	// end inline asm
	// begin inline asm
	{	
ld.global.ca.u64 %rd25945, [%rd25943];
	}
	// end inline asm
	// begin inline asm
	{	
ld.global.ca.u64 %rd25947, [%rd25945];
	}
	// end inline asm
	// begin inline asm
	{	
ld.global.ca.u64 %rd25949, [%rd25947];
	}
	// end inline asm
	// begin inline asm
	{	
ld.global.ca.u64 %rd25951, [%rd25949];
	}
	// end inline asm
	// begin inline asm
	{	
ld.global.ca.u64 %rd25953, [%rd25951];
	}
	// end inline asm
	// begin inline asm
	{	
ld.global.ca.u64 %rd25955, [%rd25953];
	}
	// end inline asm
	// begin inline asm
	{	
ld.global.ca.u64 %rd25957, [%rd25955];
	}
	// end inline asm
	// begin inline asm
	{	
ld.global.ca.u64 %rd25959, [%rd25957];
	}
	// end inline asm
	// begin inline asm
	{	
ld.global.ca.u64 %rd25961, [%rd25959];
	}
	// end inline asm
	// begin inline asm
	{	
ld.global.ca.u64 %rd25963, [%rd25961];
	}
	// end inline asm
	// begin inline asm
	{	
ld.global.ca.u64 %rd25965, [%rd25963];
	}
	// end inline asm
	// begin inline asm
	{	
ld.global.ca.u64 %rd25967, [%rd25965];
	}
	// end inline asm
	// begin inline asm
	{	
ld.global.ca.u64 %rd25969, [%rd25967];
	}
	// end inline asm
	// begin inline asm
	{	
ld.global.ca.u64 %rd25971, [%rd25969];
	}
	// end inline asm
	// begin inline asm
	{	
ld.global.ca.u64 %rd25973, [%rd25971];
	}
	// end inline asm
	// begin inline asm
	{	
ld.global.ca.u64 %rd25975, [%rd25973];
	}
	// end inline asm
	// begin inline asm
	{	
ld.global.ca.u64 %rd25977, [%rd25975];
	}
	// end inline asm
	// begin inline asm
	{	
ld.global.ca.u64 %rd25979, [%rd25977];
	}
	// end inline asm
	// begin inline asm
	{	
ld.global.ca.u64 %rd25981, [%rd25979];
	}
	// end inline asm
	// begin inline asm
	{	
ld.global.ca.u64 %rd25983, [%rd25981];
	}
	// end inline asm
	// begin inline asm
	{	
ld.global.ca.u64 %rd25985, [%rd25983];
	}
	// end inline asm
	// begin inline asm
	{	
ld.global.ca.u64 %rd25987, [%rd25985];
	}
	// end inline asm
	// begin inline asm
	{	
ld.global.ca.u64 %rd25989, [%rd25987];
	}
	// end inline asm
	// begin inline asm
	{	
ld.global.ca.u64 %rd25991, [%rd25989];
	}
	// end inline asm
	// begin inline asm
	{	
ld.global.ca.u64 %rd25993, [%rd25991];
	}
	// end inline asm
	// begin inline asm
	{	
ld.global.ca.u64 %rd25995, [%rd25993];
	}
	// end inline asm
	// begin inline asm
	{	
ld.global.ca.u64 %rd25997, [%rd25995];
	}
	// end inline asm
	// begin inline asm
	{	
ld.global.ca.u64 %rd25999, [%rd25997];
	}
	// end inline asm
	// begin inline asm
	{	
ld.global.ca.u64 %rd26001, [%rd25999];
	}
	// end inline asm
	// begin inline asm
	{	
ld.global.ca.u64 %rd26003, [%rd26001];
	}
	// end inline asm
	// begin inline asm
	{	
ld.global.ca.u64 %rd26005, [%rd26003];
	}
	// end inline asm
	// begin inline asm
	{	
ld.global.ca.u64 %rd26007, [%rd26005];
	}
	// end inline asm
	// begin inline asm
	{	
ld.global.ca.u64 %rd26009, [%rd26007];
	}
	// end inline asm
	// begin inline asm
	{	
ld.global.ca.u64 %rd26011, [%rd26009];
	}
	// end inline asm
	// begin inline asm
	{	
ld.global.ca.u64 %rd26013, [%rd26011];
	}
	// end inline asm
	// begin inline asm
	{	
ld.global.ca.u64 %rd26015, [%rd26013];
	}
	// end inline asm
	// begin inline asm
	{	
ld.global.ca.u64 %rd26017, [%rd26015];
	}
	// end inline asm
	// begin inline asm
	{	
ld.global.ca.u64 %rd26019, [%rd26017];
	}
	// end inline asm
	// begin inline asm
	{	
ld.global.ca.u64 %rd26021, [%rd26019];
	}
	// end inline asm
	// begin inline asm
	{	
ld.global.ca.u64 %rd26023, [%rd26021];
	}
	// end inline asm
	// begin inline asm
	{	
ld.global.ca.u64 %rd26025, [%rd26023];
	}
	// end inline asm
	// begin inline asm
	{	
ld.global.ca.u64 %rd26027, [%rd26025];
	}
	// end inline asm
	// begin inline asm
	{	
ld.global.ca.u64 %rd26029, [%rd26027];
	}
	// end inline asm
	// begin inline asm
	{	
ld.global.ca.u64 %rd26031, [%rd26029];
	}
	// end inline asm
	// begin inline asm
	{	
ld.global.ca.u64 %rd26033, [%rd26031];
	}
	// end inline asm
	// begin inline asm
	{	
ld.global.ca.u64 %rd26035, [%rd26033];
	}
	// end inline asm
	// begin inline asm
	{	
ld.global.ca.u64 %rd26037, [%rd26035];
	}
	// end inline asm
	// begin inline asm
	{	
ld.global.ca.u64 %rd26039, [%rd26037];
	}
	// end inline asm
	// begin inline asm
	{	
ld.global.ca.u64 %rd26041, [%rd26039];
	}
	// end inline asm
	// begin inline asm
	{	
ld.global.ca.u64 %rd26043, [%rd26041];
	}
	// end inline asm
	// begin inline asm
	{	
ld.global.ca.u64 %rd26045, [%rd26043];
	}
	// end inline asm
	// begin inline asm
	{	
ld.global.ca.u64 %rd26047, [%rd26045];
	}
	// end inline asm
	// begin inline asm
	{	
ld.global.ca.u64 %rd26049, [%rd26047];
	}
	// end inline asm
	// begin inline asm
	{	
ld.global.ca.u64 %rd26051, [%rd26049];
	}
	// end inline asm
	// begin inline asm
	{	
ld.global.ca.u64 %rd26053, [%rd26051];
	}
	// end inline asm
	// begin inline asm
	{	
ld.global.ca.u64 %rd26055, [%rd26053];
	}
	// end inline asm
	// begin inline asm
	{	
ld.global.ca.u64 %rd26057, [%rd26055];
	}
	// end inline asm
	// begin inline asm
	{	
ld.global.ca.u64 %rd26059, [%rd26057];
	}
	// end inline asm
	// begin inline asm
	{	
ld.global.ca.u64 %rd26061, [%rd26059];
	}
	// end inline asm
	// begin inline asm
	{	
ld.global.ca.u64 %rd26063, [%rd26061];
	}
	// end inline asm
	// begin inline asm
	{	
ld.global.ca.u64 %rd26065, [%rd26063];
	}
	// end inline asm
	// begin inline asm
	{	
ld.global.ca.u64 %rd26067, [%rd26065];
	}
	// end inline asm
	// begin inline asm
	{	
ld.global.ca.u64 %rd26069, [%rd26067];
	}
	// end inline asm
	// begin inline asm
	{	
ld.global.ca.u64 %rd26071, [%rd26069];
	}
	// end inline asm
	// begin inline asm
	{	
ld.global.ca.u64 %rd26073, [%rd26071];
	}
	// end inline asm
	// begin inline asm
	{	
ld.global.ca.u64 %rd26075, [%rd26073];
	}
	// end inline asm
	// begin inline asm
	{	
ld.global.ca.u64 %rd26077, [%rd26075];
	}
	// end inline asm
	// begin inline asm
	{	
ld.global.ca.u64 %rd26079, [%rd26077];
	}
	// end inline asm
	// begin inline asm
	{	
ld.global.ca.u64 %rd26081, [%rd26079];
	}
	// end inline asm
	// begin inline asm
	{	
ld.global.ca.u64 %rd26083, [%rd26081];
	}
	// end inline asm
	// begin inline asm
	{	
ld.global.ca.u64 %rd26085, [%rd26083];
	}
	// end inline asm
	// begin inline asm
	{	
ld.global.ca.u64 %rd26087, [%rd26085];
	}
	// end inline asm
	// begin inline asm
	{	
ld.global.ca.u64 %rd26089, [%rd26087];
	}
	// end inline asm
	// begin inline asm
	{	
ld.global.ca.u64 %rd26091, [%rd26089];
	}
	// end inline asm
	// begin inline asm
	{	
ld.global.ca.u64 %rd26093, [%rd26091];
	}
	// end inline asm
	// begin inline asm
	{	
ld.global.ca.u64 %rd26095, [%rd26093];
	}
	// end inline asm
	// begin inline asm
	{	
ld.global.ca.u64 %rd26097, [%rd26095];
	}
	// end inline asm
	// begin inline asm
	{	
ld.global.ca.u64 %rd26099, [%rd26097];
	}
	// end inline asm
	// begin inline asm
	{	
ld.global.ca.u64 %rd26101, [%rd26099];
	}
	// end inline asm
	// begin inline asm
	{	
ld.global.ca.u64 %rd26103, [%rd26101];
	}
	// end inline asm
	// begin inline asm
	{	
ld.global.ca.u64 %rd26105, [%rd26103];
	}
	// end inline asm
	// begin inline asm
	{	
ld.global.ca.u64 %rd26107, [%rd26105];
	}
	// end inline asm
	// begin inline asm
	{	
ld.global.ca.u64 %rd26109, [%rd26107];
	}
	// end inline asm
	// begin inline asm
	{	
ld.global.ca.u64 %rd26111, [%rd26109];
	}
	// end inline asm
	// begin inline asm
	{	
ld.global.ca.u64 %rd26113, [%rd26111];
	}
	// end inline asm
	// begin inline asm
	{	
ld.global.ca.u64 %rd26115, [%rd26113];
	}
	// end inline asm
	// begin inline asm
	{	
ld.global.ca.u64 %rd26117, [%rd26115];
	}
	// end inline asm
	// begin inline asm
	{	
ld.global.ca.u64 %rd26119, [%rd26117];
	}
	// end inline asm
	// begin inline asm
	{	
ld.global.ca.u64 %rd26121, [%rd26119];
	}
	// end inline asm
	// begin inline asm
	{	
ld.global.ca.u64 %rd26123, [%rd26121];
	}
	// end inline asm
	// begin inline asm
	{	
ld.global.ca.u64 %rd26125, [%rd26123];
	}
	// end inline asm
	// begin inline asm
	{	
ld.global.ca.u64 %rd26127, [%rd26125];
	}
	// end inline asm
	// begin inline asm
	{	
ld.global.ca.u64 %rd26129, [%rd26127];
	}
	// end inline asm
	// begin inline asm
	{	
ld.global.ca.u64 %rd26131, [%rd26129];
	}
	// end inline asm
	// begin inline asm
	{	
ld.global.ca.u64 %rd26133, [%rd26131];
	}
	// end inline asm
	// begin inline asm
	{	
ld.global.ca.u64 %rd26135, [%rd26133];
	}
	// end inline asm
	// begin inline asm
	{	
ld.global.ca.u64 %rd26137, [%rd26135];
	}
	// end inline asm
	// begin inline asm
	{	
ld.global.ca.u64 %rd26139, [%rd26137];
	}
	// end inline asm
	// begin inline asm
	{	
ld.global.ca.u64 %rd26141, [%rd26139];
	}
	// end inline asm
	// begin inline asm
	{	
ld.global.ca.u64 %rd26143, [%rd26141];
	}
	// end inline asm
	// begin inline asm
	{	
ld.global.ca.u64 %rd26145, [%rd26143];
	}
	// end inline asm
	// begin inline asm
	{	
ld.global.ca.u64 %rd26147, [%rd26145];
	}
	// end inline asm
	// begin inline asm
	{	
ld.global.ca.u64 %rd26149, [%rd26147];
	}
	// end inline asm
	// begin inline asm
	{	
ld.global.ca.u64 %rd26151, [%rd26149];
	}
	// end inline asm
	// begin inline asm
	{	
ld.global.ca.u64 %rd26153, [%rd26151];
	}
	// end inline asm
	// begin inline asm
	{	
ld.global.ca.u64 %rd26155, [%rd26153];
	}
	// end inline asm
	// begin inline asm
	{	
ld.global.ca.u64 %rd26157, [%rd26155];
	}
	// end inline asm
	// begin inline asm
	{	
ld.global.ca.u64 %rd26159, [%rd26157];
	}
	// end inline asm
	// begin inline asm
	{	
ld.global.ca.u64 %rd26161, [%rd26159];
	}
	// end inline asm
	// begin inline asm
	{	
ld.global.ca.u64 %rd26163, [%rd26161];
	}
	// end inline asm
	// begin inline asm
	{	
ld.global.ca.u64 %rd26165, [%rd26163];
	}
	// end inline asm
	// begin inline asm
	{	
ld.global.ca.u64 %rd26167, [%rd26165];
	}
	// end inline asm
	// begin inline asm
	{	
ld.global.ca.u64 %rd26169, [%rd26167];
	}
	// end inline asm
	// begin inline asm
	{	
ld.global.ca.u64 %rd26171, [%rd26169];
	}
	// end inline asm
	// begin inline asm
	{	
ld.global.ca.u64 %rd26173, [%rd26171];
	}
	// end inline asm
	// begin inline asm
	{	
ld.global.ca.u64 %rd26175, [%rd26173];
	}
	// end inline asm
	// begin inline asm
	{	
ld.global.ca.u64 %rd26177, [%rd26175];
	}
	// end inline asm
	// begin inline asm
	{	
ld.global.ca.u64 %rd26179, [%rd26177];
	}
	// end inline asm
	// begin inline asm
	{	
ld.global.ca.u64 %rd26181, [%rd26179];
	}
	// end inline asm
	// begin inline asm
	{	
ld.global.ca.u64 %rd26183, [%rd26181];
	}
	// end inline asm
	// begin inline asm
	{	
ld.global.ca.u64 %rd26185, [%rd26183];
	}
	// end inline asm
	// begin inline asm
	{	
ld.global.ca.u64 %rd26187, [%rd26185];
	}
	// end inline asm
	// begin inline asm
	{	
ld.global.ca.u64 %rd26189, [%rd26187];
	}
	// end inline asm
	// begin inline asm
	{	
ld.global.ca.u64 %rd26191, [%rd26189];
	}
	// end inline asm
	// begin inline asm
	{	
ld.global.ca.u64 %rd26193, [%rd26191];
	}
	// end inline asm
	// begin inline asm
	{	
ld.global.ca.u64 %rd26195, [%rd26193];
	}
	// end inline asm
	// begin inline asm
	{	
ld.global.ca.u64 %rd26197, [%rd26195];
	}
	// end inline asm
	// begin inline asm
	{	
ld.global.ca.u64 %rd26199, [%rd26197];
	}
	// end inline asm
	// begin inline asm
	{	
ld.global.ca.u64 %rd26201, [%rd26199];
	}
	// end inline asm
	// begin inline asm
	{	
ld.global.ca.u64 %rd26203, [%rd26201];
	}
	// end inline asm
	// begin inline asm
	{	
ld.global.ca.u64 %rd26205, [%rd26203];
	}
	// end inline asm
	// begin inline asm
	{	
ld.global.ca.u64 %rd26207, [%rd26205];
	}
	// end inline asm
	// begin inline asm
	{	
ld.global.ca.u64 %rd26209, [%rd26207];
	}
	// end inline asm
	// begin inline asm
	{	
ld.global.ca.u64 %rd26211, [%rd26209];
	}
	// end inline asm
	// begin inline asm
	{	
ld.global.ca.u64 %rd26213, [%rd26211];
	}
	// end inline asm
	// begin inline asm
	{	
ld.global.ca.u64 %rd26215, [%rd26213];
	}
	// end inline asm
	// begin inline asm
	{	
ld.global.ca.u64 %rd26217, [%rd26215];
	}
	// end inline asm
	// begin inline asm
	{	
ld.global.ca.u64 %rd26219, [%rd26217];
	}
	// end inline asm
	// begin inline asm
	{	
ld.global.ca.u64 %rd26221, [%rd26219];
	}
	// end inline asm
	// begin inline asm
	{	
ld.global.ca.u64 %rd26223, [%rd26221];
	}
	// end inline asm
	// begin inline asm
	{	
ld.global.ca.u64 %rd26225, [%rd26223];
	}
	// end inline asm
	// begin inline asm
	{	
ld.global.ca.u64 %rd26227, [%rd26225];
	}
	// end inline asm
	// begin inline asm
	{	
ld.global.ca.u64 %rd26229, [%rd26227];
	}
	// end inline asm
	// begin inline asm
	{	
ld.global.ca.u64 %rd26231, [%rd26229];
	}
	// end inline asm
	// begin inline asm
	{	
ld.global.ca.u64 %rd26233, [%rd26231];
	}
	// end inline asm
	// begin inline asm
	{	
ld.global.ca.u64 %rd26235, [%rd26233];
	}
	// end inline asm
	// begin inline asm
	{	
ld.global.ca.u64 %rd26237, [%rd26235];
	}
	// end inline asm
	// begin inline asm
	{	
ld.global.ca.u64 %rd26239, [%rd26237];
	}
	// end inline asm
	// begin inline asm
	{	
ld.global.ca.u64 %rd26241, [%rd26239];
	}
	// end inline asm
	// begin inline asm
	{	
ld.global.ca.u64 %rd26243, [%rd26241];
	}
	// end inline asm
	// begin inline asm
	{	
ld.global.ca.u64 %rd26245, [%rd26243];
	}
	// end inline asm
	// begin inline asm
	{	
ld.global.ca.u64 %rd26247, [%rd26245];
	}
	// end inline asm
	// begin inline asm
	{	
ld.global.ca.u64 %rd26249, [%rd26247];
	}
	// end inline asm
	// begin inline asm
	{	
ld.global.ca.u64 %rd26251, [%rd26249];
	}
	// end inline asm
	// begin inline asm
	{	
ld.global.ca.u64 %rd26253, [%rd26251];
	}
	// end inline asm
	// begin inline asm
	{	
ld.global.ca.u64 %rd26255, [%rd26253];
	}
	// end inline asm
	// begin inline asm
	{	
ld.global.ca.u64 %rd26257, [%rd26255];
	}
	// end inline asm
	// begin inline asm
	{	
ld.global.ca.u64 %rd26259, [%rd26257];
	}
	// end inline asm
	// begin inline asm
	{	
ld.global.ca.u64 %rd26261, [%rd26259];
	}
	// end inline asm
	// begin inline asm
	{	
ld.global.ca.u64 %rd26263, [%rd26261];
	}
	// end inline asm
	// begin inline asm
	{	
ld.global.ca.u64 %rd26265, [%rd26263];
	}
	// end inline asm
	// begin inline asm
	{	
ld.global.ca.u64 %rd26267, [%rd26265];
	}
	// end inline asm
	// begin inline asm
	{	
ld.global.ca.u64 %rd26269, [%rd26267];
	}
	// end inline asm
	// begin inline asm
	{	
ld.global.ca.u64 %rd26271, [%rd26269];
	}
	// end inline asm
	// begin inline asm
	{	
ld.global.ca.u64 %rd26273, [%rd26271];
	}
	// end inline asm
	// begin inline asm
	{	
ld.global.ca.u64 %rd26275, [%rd26273];
	}
	// end inline asm
	// begin inline asm
	{	
ld.global.ca.u64 %rd26277, [%rd26275];
	}
	// end inline asm
	// begin inline asm
	{	
ld.global.ca.u64 %rd26279, [%rd26277];
	}
	// end inline asm
	// begin inline asm
	{	
ld.global.ca.u64 %rd26281, [%rd26279];
	}
	// end inline asm
	// begin inline asm
	{	
ld.global.ca.u64 %rd26283, [%rd26281];
	}
	// end inline asm
	// begin inline asm
	{	
ld.global.ca.u64 %rd26285, [%rd26283];
	}
	// end inline asm
	// begin inline asm
	{	
ld.global.ca.u64 %rd26287, [%rd26285];
	}
	// end inline asm
	// begin inline asm
	{	
ld.global.ca.u64 %rd26289, [%rd26287];
	}
	// end inline asm
	// begin inline asm
	{	
ld.global.ca.u64 %rd26291, [%rd26289];
	}
	// end inline asm
	// begin inline asm
	{	
ld.global.ca.u64 %rd26293, [%rd26291];
	}
	// end inline asm
	// begin inline asm
	{	
ld.global.ca.u64 %rd26295, [%rd26293];
	}
	// end inline asm
	// begin inline asm
	{	
ld.global.ca.u64 %rd26297, [%rd26295];
	}
	// end inline asm
	// begin inline asm
	{	
ld.global.ca.u64 %rd26299, [%rd26297];
	}
	// end inline asm
	// begin inline asm
	{	
ld.global.ca.u64 %rd26301, [%rd26299];
	}
	// end inline asm
	// begin inline asm
	{	
ld.global.ca.u64 %rd26303, [%rd26301];
	}
	// end inline asm
	// begin inline asm
	{	
ld.global.ca.u64 %rd26305, [%rd26303];
	}
	// end inline asm
	// begin inline asm
	{	
ld.global.ca.u64 %rd26307, [%rd26305];
	}
	// end inline asm
	// begin inline asm
	{	
ld.global.ca.u64 %rd26309, [%rd26307];
	}
	// end inline asm
	// begin inline asm
	{	
ld.global.ca.u64 %rd26311, [%rd26309];
	}
	// end inline asm
	// begin inline asm
	{	
ld.global.ca.u64 %rd26313, [%rd26311];
	}
	// end inline asm
	// begin inline asm
	{	
ld.global.ca.u64 %rd26315, [%rd26313];
	}
	// end inline asm
	// begin inline asm
	{	
ld.global.ca.u64 %rd26317, [%rd26315];
	}
	// end inline asm
	// begin inline asm
	{	
ld.global.ca.u64 %rd26319, [%rd26317];
	}
	// end inline asm
	// begin inline asm
	{	
ld.global.ca.u64 %rd26321, [%rd26319];
	}
	// end inline asm
	// begin inline asm
	{	
ld.global.ca.u64 %rd26323, [%rd26321];
	}
	// end inline asm
	// begin inline asm
	{	
ld.global.ca.u64 %rd26325, [%rd26323];
	}
	// end inline asm
	// begin inline asm
	{	
ld.global.ca.u64 %rd26327, [%rd26325];
	}
	// end inline asm
	// begin inline asm
	{	
ld.global.ca.u64 %rd26329, [%rd26327];
	}
	// end inline asm
	// begin inline asm
	{	
ld.global.ca.u64 %rd26331, [%rd26329];
	}
	// end inline asm
	// begin inline asm
	{	
ld.global.ca.u64 %rd26333, [%rd26331];
	}
	// end inline asm
	// begin inline asm
	{	
ld.global.ca.u64 %rd26335, [%rd26333];
	}
	// end inline asm
	// begin inline asm
	{	
ld.global.ca.u64 %rd26337, [%rd26335];
	}
	// end inline asm
	// begin inline asm
	{	
ld.global.ca.u64 %rd26339, [%rd26337];
	}
	// end inline asm
	// begin inline asm
	{	
ld.global.ca.u64 %rd26341, [%rd26339];
	}
	// end inline asm
	// begin inline asm
	{	
ld.global.ca.u64 %rd26343, [%rd26341];
	}
	// end inline asm
	// begin inline asm
	{	
ld.global.ca.u64 %rd26345, [%rd26343];
	}
	// end inline asm
	// begin inline asm
	{	
ld.global.ca.u64 %rd26347, [%rd26345];
	}
	// end inline asm
	// begin inline asm
	{	
ld.global.ca.u64 %rd26349, [%rd26347];
	}
	// end inline asm
	// begin inline asm
	{	
ld.global.ca.u64 %rd26351, [%rd26349];
	}
	// end inline asm
	// begin inline asm
	{	
ld.global.ca.u64 %rd26353, [%rd26351];
	}
	// end inline asm
	// begin inline asm
	{	
ld.global.ca.u64 %rd26355, [%rd26353];
	}
	// end inline asm
	// begin inline asm
	{	
ld.global.ca.u64 %rd26357, [%rd26355];
	}
	// end inline asm
	// begin inline asm
	{	
ld.global.ca.u64 %rd26359, [%rd26357];
	}
	// end inline asm
	// begin inline asm
	{	
ld.global.ca.u64 %rd26361, [%rd26359];
	}
	// end inline asm
	// begin inline asm
	{	
ld.global.ca.u64 %rd26363, [%rd26361];
	}
	// end inline asm
	// begin inline asm
	{	
ld.global.ca.u64 %rd26365, [%rd26363];
	}
	// end inline asm
	// begin inline asm
	{	
ld.global.ca.u64 %rd26367, [%rd26365];
	}
	// end inline asm
	// begin inline asm
	{	
ld.global.ca.u64 %rd26369, [%rd26367];
	}
	// end inline asm
	// begin inline asm
	{	
ld.global.ca.u64 %rd26371, [%rd26369];
	}
	// end inline asm
	// begin inline asm
	{	
ld.global.ca.u64 %rd26373, [%rd26371];
	}
	// end inline asm
	// begin inline asm
	{	
ld.global.ca.u64 %rd26375, [%rd26373];
	}
	// end inline asm
	// begin inline asm
	{	
ld.global.ca.u64 %rd26377, [%rd26375];
	}
	// end inline asm
	// begin inline asm
	{	
ld.global.ca.u64 %rd26379, [%rd26377];
	}
	// end inline asm
	// begin inline asm
	{	
ld.global.ca.u64 %rd26381, [%rd26379];
	}
	// end inline asm
	// begin inline asm
	{	
ld.global.ca.u64 %rd26383, [%rd26381];
	}
	// end inline asm
	// begin inline asm
	{	
ld.global.ca.u64 %rd26385, [%rd26383];
	}
	// end inline asm
	// begin inline asm
	{	
ld.global.ca.u64 %rd26387, [%rd26385];
	}
	// end inline asm
	// begin inline asm
	{	
ld.global.ca.u64 %rd26389, [%rd26387];
	}
	// end inline asm
	// begin inline asm
	{	
ld.global.ca.u64 %rd26391, [%rd26389];
	}
	// end inline asm
	// begin inline asm
	{	
ld.global.ca.u64 %rd26393, [%rd26391];
	}
	// end inline asm
	// begin inline asm
	{	
ld.global.ca.u64 %rd26395, [%rd26393];
	}
	// end inline asm
	// begin inline asm
	{	
ld.global.ca.u64 %rd26397, [%rd26395];
	}
	// end inline asm
	// begin inline asm
	{	
ld.global.ca.u64 %rd26399, [%rd26397];
	}
	// end inline asm
	// begin inline asm
	{	
ld.global.ca.u64 %rd26401, [%rd26399];
	}
	// end inline asm
	// begin inline asm
	{	
ld.global.ca.u64 %rd26403, [%rd26401];
	}
	// end inline asm
	// begin inline asm
	{	
ld.global.ca.u64 %rd26405, [%rd26403];
	}
	// end inline asm
	// begin inline asm
	{	
ld.global.ca.u64 %rd26407, [%rd26405];
	}
	// end inline asm
	// begin inline asm
	{	
ld.global.ca.u64 %rd26409, [%rd26407];
	}
	// end inline asm
	// begin inline asm
	{	
ld.global.ca.u64 %rd26411, [%rd26409];
	}
	// end inline asm
	// begin inline asm
	{	
ld.global.ca.u64 %rd26413, [%rd26411];
	}
	// end inline asm
	// begin inline asm
	{	
ld.global.ca.u64 %rd26415, [%rd26413];
	}
	// end inline asm
	// begin inline asm
	{	
ld.global.ca.u64 %rd26417, [%rd26415];
	}
	// end inline asm
	// begin inline asm
	{	
ld.global.ca.u64 %rd26419, [%rd26417];
	}
	// end inline asm
	// begin inline asm
	{	
ld.global.ca.u64 %rd26421, [%rd26419];
	}
	// end inline asm
	// begin inline asm
	{	
ld.global.ca.u64 %rd26423, [%rd26421];
	}
	// end inline asm
	// begin inline asm
	{	
ld.global.ca.u64 %rd26425, [%rd26423];
	}
	// end inline asm
	// begin inline asm
	{	
ld.global.ca.u64 %rd26427, [%rd26425];
	}
	// end inline asm
	// begin inline asm
	{	
ld.global.ca.u64 %rd26429, [%rd26427];
	}
	// end inline asm
	// begin inline asm
	{	
ld.global.ca.u64 %rd26431, [%rd26429];
	}
	// end inline asm
	// begin inline asm
	{	
ld.global.ca.u64 %rd26433, [%rd26431];
	}
	// end inline asm
	// begin inline asm
	{	
ld.global.ca.u64 %rd26435, [%rd26433];
	}
	// end inline asm
	// begin inline asm
	{	
ld.global.ca.u64 %rd26437, [%rd26435];
	}
	// end inline asm
	// begin inline asm
	{	
ld.global.ca.u64 %rd26439, [%rd26437];
	}
	// end inline asm
	// begin inline asm
	{	
ld.global.ca.u64 %rd26441, [%rd26439];
	}
	// end inline asm
	// begin inline asm
	{	
ld.global.ca.u64 %rd26443, [%rd26441];
	}
	// end inline asm
	// begin inline asm
	{	
ld.global.ca.u64 %rd26445, [%rd26443];
	}
	// end inline asm
	// begin inline asm
	{	
ld.global.ca.u64 %rd26447, [%rd26445];
	}
	// end inline asm
	// begin inline asm
	{	
ld.global.ca.u64 %rd26449, [%rd26447];
	}
	// end inline asm
	// begin inline asm
	{	
ld.global.ca.u64 %rd26451, [%rd26449];
	}
	// end inline asm
	// begin inline asm
	{	
ld.global.ca.u64 %rd26453, [%rd26451];
	}
	// end inline asm
	// begin inline asm
	{	
ld.global.ca.u64 %rd26455, [%rd26453];
	}
	// end inline asm
	// begin inline asm
	{	
ld.global.ca.u64 %rd26457, [%rd26455];
	}
	// end inline asm
	// begin inline asm
	{	
ld.global.ca.u64 %rd26459, [%rd26457];
	}
	// end inline asm
	// begin inline asm
	{	
ld.global.ca.u64 %rd26461, [%rd26459];
	}
	// end inline asm
	// begin inline asm
	{	
ld.global.ca.u64 %rd26463, [%rd26461];
	}
	// end inline asm
	// begin inline asm
	{	
ld.global.ca.u64 %rd26465, [%rd26463];
	}
	// end inline asm
	// begin inline asm
	{	
ld.global.ca.u64 %rd26467, [%rd26465];
	}
	// end inline asm
	// begin inline asm
	{	
ld.global.ca.u64 %rd26469, [%rd26467];
	}
	// end inline asm
	// begin inline asm
	{	
ld.global.ca.u64 %rd26471, [%rd26469];
	}
	// end inline asm
	// begin inline asm
	{	
ld.global.ca.u64 %rd26473, [%rd26471];
	}
	// end inline asm
	// begin inline asm
	{	
ld.global.ca.u64 %rd26475, [%rd26473];
	}
	// end inline asm
	// begin inline asm
	{	
ld.global.ca.u64 %rd26477, [%rd26475];
	}
	// end inline asm
	// begin inline asm
	{	
ld.global.ca.u64 %rd26479, [%rd26477];
	}
	// end inline asm
	// begin inline asm
	{	
ld.global.ca.u64 %rd26481, [%rd26479];
	}
	// end inline asm
	// begin inline asm
	{	
ld.global.ca.u64 %rd26483, [%rd26481];
	}
	// end inline asm
	// begin inline asm
	{	
ld.global.ca.u64 %rd26485, [%rd26483];
	}
	// end inline asm
	// begin inline asm
	{	
ld.global.ca.u64 %rd26487, [%rd26485];
	}
	// end inline asm
	// begin inline asm
	{	
ld.global.ca.u64 %rd26489, [%rd26487];
	}
	// end inline asm
	// begin inline asm
	{	
ld.global.ca.u64 %rd26491, [%rd26489];
	}
	// end inline asm
	// begin inline asm
	{	
ld.global.ca.u64 %rd26493, [%rd26491];
	}
	// end inline asm
	// begin inline asm
	{	
ld.global.ca.u64 %rd26495, [%rd26493];
	}
	// end inline asm
	// begin inline asm
	{	
ld.global.ca.u64 %rd26497, [%rd26495];
	}
	// end inline asm
	// begin inline asm
	{	
ld.global.ca.u64 %rd26499, [%rd26497];
	}
	// end inline asm
	// begin inline asm
	{	
ld.global.ca.u64 %rd26501, [%rd26499];
	}
	// end inline asm
	// begin inline asm
	{	
ld.global.ca.u64 %rd26503, [%rd26501];
	}
	// end inline asm
	// begin inline asm
	{	
ld.global.ca.u64 %rd26505, [%rd26503];
	}
	// end inline asm
	// begin inline asm
	{	
ld.global.ca.u64 %rd26507, [%rd26505];
	}
	// end inline asm
	// begin inline asm
	{	
ld.global.ca.u64 %rd26509, [%rd26507];
	}
	// end inline asm
	// begin inline asm
	{	
ld.global.ca.u64 %rd26511, [%rd26509];
	}
	// end inline asm
	// begin inline asm
	{	
ld.global.ca.u64 %rd26513, [%rd26511];
	}
	// end inline asm
	// begin inline asm
	{	
ld.global.ca.u64 %rd26515, [%rd26513];
	}
	// end inline asm
	// begin inline asm
	{	
ld.global.ca.u64 %rd26517, [%rd26515];
	}
	// end inline asm
	// begin inline asm
	{	
ld.global.ca.u64 %rd26519, [%rd26517];
	}
	// end inline asm
	// begin inline asm
	{	
ld.global.ca.u64 %rd26521, [%rd26519];
	}
	// end inline asm
	// begin inline asm
	{	
ld.global.ca.u64 %rd26523, [%rd26521];
	}
	// end inline asm
	// begin inline asm
	{	
ld.global.ca.u64 %rd26525, [%rd26523];
	}
	// end inline asm
	// begin inline asm
	{	
ld.global.ca.u64 %rd26527, [%rd26525];
	}
	// end inline asm
	// begin inline asm
	{	
ld.global.ca.u64 %rd26529, [%rd26527];
	}
	// end inline asm
	// begin inline asm
	{	
ld.global.ca.u64 %rd26531, [%rd26529];
	}
	// end inline asm
	// begin inline asm
	{	
ld.global.ca.u64 %rd26533, [%rd26531];
	}
	// end inline asm
	// begin inline asm
	{	
ld.global.ca.u64 %rd26535, [%rd26533];
	}
	// end inline asm
	// begin inline asm
	{	
ld.global.ca.u64 %rd26537, [%rd26535];
	}
	// end inline asm
	// begin inline asm
	{	
ld.global.ca.u64 %rd26539, [%rd26537];
	}
	// end inline asm
	// begin inline asm
	{	
ld.global.ca.u64 %rd26541, [%rd26539];
	}
	// end inline asm
	// begin inline asm
	{	
ld.global.ca.u64 %rd26543, [%rd26541];
	}
	// end inline asm
	// begin inline asm
	{	
ld.global.ca.u64 %rd26545, [%rd26543];
	}
	// end inline asm
	// begin inline asm
	{	
ld.global.ca.u64 %rd26547, [%rd26545];
	}
	// end inline asm
	// begin inline asm
	{	
ld.global.ca.u64 %rd26549, [%rd26547];
	}
	// end inline asm
	// begin inline asm
	{	
ld.global.ca.u64 %rd26551, [%rd26549];
	}
	// end inline asm
	// begin inline asm
	{	
ld.global.ca.u64 %rd26553, [%rd26551];
	}
	// end inline asm
	// begin inline asm
	{	
ld.global.ca.u64 %rd26555, [%rd26553];
	}
	// end inline asm
	// begin inline asm
	{	
ld.global.ca.u64 %rd26557, [%rd26555];
	}
	// end inline asm
	// begin inline asm
	{	
ld.global.ca.u64 %rd26559, [%rd26557];
	}
	// end inline asm
	// begin inline asm
	{	
ld.global.ca.u64 %rd26561, [%rd26559];
	}
	// end inline asm
	// begin inline asm
	{	
ld.global.ca.u64 %rd26563, [%rd26561];
	}
	// end inline asm
	// begin inline asm
	{	
ld.global.ca.u64 %rd26565, [%rd26563];
	}
	// end inline asm
	// begin inline asm
	{	
ld.global.ca.u64 %rd26567, [%rd26565];
	}
	// end inline asm
	// begin inline asm
	{	
ld.global.ca.u64 %rd26569, [%rd26567];
	}
	// end inline asm
	// begin inline asm
	{	
ld.global.ca.u64 %rd26571, [%rd26569];
	}
	// end inline asm
	// begin inline asm
	{	
ld.global.ca.u64 %rd26573, [%rd26571];
	}
	// end inline asm
	// begin inline asm
	{	
ld.global.ca.u64 %rd26575, [%rd26573];
	}
	// end inline asm
	// begin inline asm
	{	
ld.global.ca.u64 %rd26577, [%rd26575];
	}
	// end inline asm
	// begin inline asm
	{	
ld.global.ca.u64 %rd26579, [%rd26577];
	}
	// end inline asm
	// begin inline asm
	{	
ld.global.ca.u64 %rd26581, [%rd26579];
	}
	// end inline asm
	// begin inline asm
	{	
ld.global.ca.u64 %rd26583, [%rd26581];
	}
	// end inline asm
	// begin inline asm
	{	
ld.global.ca.u64 %rd26585, [%rd26583];
	}
	// end inline asm
	// begin inline asm
	{	
ld.global.ca.u64 %rd26587, [%rd26585];
	}
	// end inline asm
	// begin inline asm
	{	
ld.global.ca.u64 %rd26589, [%rd26587];
	}
	// end inline asm
	// begin inline asm
	{	
ld.global.ca.u64 %rd26591, [%rd26589];
	}
	// end inline asm
	// begin inline asm
	{	
ld.global.ca.u64 %rd26593, [%rd26591];
	}
	// end inline asm
	// begin inline asm
	{	
ld.global.ca.u64 %rd26595, [%rd26593];
	}
	// end inline asm
	// begin inline asm
	{	
ld.global.ca.u64 %rd26597, [%rd26595];
	}
	// end inline asm
	// begin inline asm
	{	
ld.global.ca.u64 %rd26599, [%rd26597];
	}
	// end inline asm
	// begin inline asm
	{	
ld.global.ca.u64 %rd26601, [%rd26599];
	}
	// end inline asm
	// begin inline asm
	{	
ld.global.ca.u64 %rd26603, [%rd26601];
	}
	// end inline asm
	// begin inline asm
	{	
ld.global.ca.u64 %rd26605, [%rd26603];
	}
	// end inline asm
	// begin inline asm
	{	
ld.global.ca.u64 %rd26607, [%rd26605];
	}
	// end inline asm
	// begin inline asm
	{	
ld.global.ca.u64 %rd26609, [%rd26607];
	}
	// end inline asm
	// begin inline asm
	{	
ld.global.ca.u64 %rd26611, [%rd26609];
	}
	// end inline asm
	// begin inline asm
	{	
ld.global.ca.u64 %rd26613, [%rd26611];
	}
	// end inline asm
	// begin inline asm
	{	
ld.global.ca.u64 %rd26615, [%rd26613];
	}
	// end inline asm
	// begin inline asm
	{	
ld.global.ca.u64 %rd26617, [%rd26615];
	}
	// end inline asm
	// begin inline asm
	{	
ld.global.ca.u64 %rd26619, [%rd26617];
	}
	// end inline asm
	// begin inline asm
	{	
ld.global.ca.u64 %rd26621, [%rd26619];
	}
	// end inline asm
	// begin inline asm
	{	
ld.global.ca.u64 %rd26623, [%rd26621];
	}
	// end inline asm
	// begin inline asm
	{	
ld.global.ca.u64 %rd26625, [%rd26623];
	}
	// end inline asm
	// begin inline asm
	{	
ld.global.ca.u64 %rd26627, [%rd26625];
	}
	// end inline asm
	// begin inline asm
	{	
ld.global.ca.u64 %rd26629, [%rd26627];
	}
	// end inline asm
	// begin inline asm
	{	
ld.global.ca.u64 %rd26631, [%rd26629];
	}
	// end inline asm
	// begin inline asm
	{	
ld.global.ca.u64 %rd26633, [%rd26631];
	}
	// end inline asm
	// begin inline asm
	{	
ld.global.ca.u64 %rd26635, [%rd26633];
	}
	// end inline asm
	// begin inline asm
	{	
ld.global.ca.u64 %rd26637, [%rd26635];
	}
	// end inline asm
	// begin inline asm
	{	
ld.global.ca.u64 %rd26639, [%rd26637];
	}
	// end inline asm
	// begin inline asm
	{	
ld.global.ca.u64 %rd26641, [%rd26639];
	}
	// end inline asm
	// begin inline asm
	{	
ld.global.ca.u64 %rd26643, [%rd26641];
	}
	// end inline asm
	// begin inline asm
	{	
ld.global.ca.u64 %rd26645, [%rd26643];
	}
	// end inline asm
	// begin inline asm
	{	
ld.global.ca.u64 %rd26647, [%rd26645];
	}
	// end inline asm
	// begin inline asm
	{	
ld.global.ca.u64 %rd26649, [%rd26647];
	}
	// end inline asm
	// begin inline asm
	{	
ld.global.ca.u64 %rd26651, [%rd26649];
	}
	// end inline asm
	// begin inline asm
	{	
ld.global.ca.u64 %rd26653, [%rd26651];
	}
	// end inline asm
	// begin inline asm
	{	
ld.global.ca.u64 %rd26655, [%rd26653];
	}
	// end inline asm
	// begin inline asm
	{	
ld.global.ca.u64 %rd26657, [%rd26655];
	}
	// end inline asm
	// begin inline asm
	{	
ld.global.ca.u64 %rd26659, [%rd26657];
	}
	// end inline asm
	// begin inline asm
	{	
ld.global.ca.u64 %rd26661, [%rd26659];
	}
	// end inline asm
	// begin inline asm
	{	
ld.global.ca.u64 %rd26663, [%rd26661];
	}
	// end inline asm
	// begin inline asm
	{	
ld.global.ca.u64 %rd26665, [%rd26663];
	}
	// end inline asm
	// begin inline asm
	{	
ld.global.ca.u64 %rd26667, [%rd26665];
	}
	// end inline asm
	// begin inline asm
	{	
ld.global.ca.u64 %rd26669, [%rd26667];
	}
	// end inline asm
	// begin inline asm
	{	
ld.global.ca.u64 %rd26671, [%rd26669];
	}
	// end inline asm
	// begin inline asm
	{	
ld.global.ca.u64 %rd26673, [%rd26671];
	}
	// end inline asm
	// begin inline asm
	{	
ld.global.ca.u64 %rd26675, [%rd26673];
	}
	// end inline asm
	// begin inline asm
	{	
ld.global.ca.u64 %rd26677, [%rd26675];
	}
	// end inline asm
	// begin inline asm
	{	
ld.global.ca.u64 %rd26679, [%rd26677];
	}
	// end inline asm
	// begin inline asm
	{	
ld.global.ca.u64 %rd26681, [%rd26679];
	}
	// end inline asm
	// begin inline asm
	{	
ld.global.ca.u64 %rd26683, [%rd26681];
	}
	// end inline asm
	// begin inline asm
	{	
ld.global.ca.u64 %rd26685, [%rd26683];
	}
	// end inline asm
	// begin inline asm
	{	
ld.global.ca.u64 %rd26687, [%rd26685];
	}
	// end inline asm
	// begin inline asm
	{	
ld.global.ca.u64 %rd26689, [%rd26687];
	}
	// end inline asm
	// begin inline asm
	{	
ld.global.ca.u64 %rd26691, [%rd26689];
	}
	// end inline asm
	// begin inline asm
	{	
ld.global.ca.u64 %rd26693, [%rd26691];
	}
	// end inline asm
	// begin inline asm
	{	
ld.global.ca.u64 %rd26695, [%rd26693];
	}
	// end inline asm
	// begin inline asm
	{	
ld.global.ca.u64 %rd26697, [%rd26695];
	}
	// end inline asm
	// begin inline asm
	{	
ld.global.ca.u64 %rd26699, [%rd26697];
	}
	// end inline asm
	// begin inline asm
	{	
ld.global.ca.u64 %rd26701, [%rd26699];
	}
	// end inline asm
	// begin inline asm
	{	
ld.global.ca.u64 %rd26703, [%rd26701];
	}
	// end inline asm
	// begin inline asm
	{	
ld.global.ca.u64 %rd26705, [%rd26703];
	}
	// end inline asm
	// begin inline asm
	{	
ld.global.ca.u64 %rd26707, [%rd26705];
	}
	// end inline asm
	// begin inline asm
	{	
ld.global.ca.u64 %rd26709, [%rd26707];
	}
	// end inline asm
	// begin inline asm
	{	
ld.global.ca.u64 %rd26711, [%rd26709];
	}
	// end inline asm
	// begin inline asm
	{	
ld.global.ca.u64 %rd26713, [%rd26711];
	}
	// end inline asm
	// begin inline asm
	{	
ld.global.ca.u64 %rd26715, [%rd26713];
	}
	// end inline asm
	// begin inline asm
	{	
ld.global.ca.u64 %rd26717, [%rd26715];
	}
	// end inline asm
	// begin inline asm
	{	
ld.global.ca.u64 %rd26719, [%rd26717];
	}
	// end inline asm
	// begin inline asm
	{	
ld.global.ca.u64 %rd26721, [%rd26719];
	}
	// end inline asm
	// begin inline asm
	{	
ld.global.ca.u64 %rd26723, [%rd26721];
	}
	// end inline asm
	// begin inline asm
	{	
ld.global.ca.u64 %rd26725, [%rd26723];
	}
	// end inline asm
	// begin inline asm
	{	
ld.global.ca.u64 %rd26727, [%rd26725];
	}
	// end inline asm
	// begin inline asm
	{	
ld.global.ca.u64 %rd26729, [%rd26727];
	}
	// end inline asm
	// begin inline asm
	{	
ld.global.ca.u64 %rd26731, [%rd26729];
	}
	// end inline asm
	// begin inline asm
	{	
ld.global.ca.u64 %rd26733, [%rd26731];
	}
	// end inline asm
	// begin inline asm
	{	
ld.global.ca.u64 %rd26735, [%rd26733];
	}
	// end inline asm
	// begin inline asm
	{	
ld.global.ca.u64 %rd26737, [%rd26735];
	}
	// end inline asm
	// begin inline asm
	{	
ld.global.ca.u64 %rd26739, [%rd26737];
	}
	// end inline asm
	// begin inline asm
	{	
ld.global.ca.u64 %rd26741, [%rd26739];
	}
	// end inline asm
	// begin inline asm
	{	
ld.global.ca.u64 %rd26743, [%rd26741];
	}
	// end inline asm
	// begin inline asm
	{	
ld.global.ca.u64 %rd26745, [%rd26743];
	}
	// end inline asm
	// begin inline asm
	{	
ld.global.ca.u64 %rd26747, [%rd26745];
	}
	// end inline asm
	// begin inline asm
	{	
ld.global.ca.u64 %rd26749, [%rd26747];
	}
	// end inline asm
	// begin inline asm
	{	
ld.global.ca.u64 %rd26751, [%rd26749];
	}
	// end inline asm
	// begin inline asm
	{	
ld.global.ca.u64 %rd26753, [%rd26751];
	}
	// end inline asm
	// begin inline asm
	{	
ld.global.ca.u64 %rd26755, [%rd26753];
	}
	// end inline asm
	// begin inline asm
	{	
ld.global.ca.u64 %rd26757, [%rd26755];
	}
	// end inline asm
	// begin inline asm
	{	
ld.global.ca.u64 %rd26759, [%rd26757];
	}
	// end inline asm
	// begin inline asm
	{	
ld.global.ca.u64 %rd26761, [%rd26759];
	}
	// end inline asm
	// begin inline asm
	{	
ld.global.ca.u64 %rd26763, [%rd26761];
	}
	// end inline asm
	// begin inline asm
	{	
ld.global.ca.u64 %rd26765, [%rd26763];
	}
	// end inline asm
	// begin inline asm
	{	
ld.global.ca.u64 %rd26767, [%rd26765];
	}
	// end inline asm
	// begin inline asm
	{	
ld.global.ca.u64 %rd26769, [%rd26767];
	}
	// end inline asm
	// begin inline asm
	{	
ld.global.ca.u64 %rd26771, [%rd26769];
	}
	// end inline asm
	// begin inline asm
	{	
ld.global.ca.u64 %rd26773, [%rd26771];
	}
	// end inline asm
	// begin inline asm
	{	
ld.global.ca.u64 %rd26775, [%rd26773];
	}
	// end inline asm
	// begin inline asm
	{	
ld.global.ca.u64 %rd26777, [%rd26775];
	}
	// end inline asm
	// begin inline asm
	{	
ld.global.ca.u64 %rd26779, [%rd26777];
	}
	// end inline asm
	// begin inline asm
	{	
ld.global.ca.u64 %rd26781, [%rd26779];
	}
	// end inline asm
	// begin inline asm
	{	
ld.global.ca.u64 %rd26783, [%rd26781];
	}
	// end inline asm
	// begin inline asm
	{	
ld.global.ca.u64 %rd26785, [%rd26783];
	}
	// end inline asm
	// begin inline asm
	{	
ld.global.ca.u64 %rd26787, [%rd26785];
	}
	// end inline asm
	// begin inline asm
	{	
ld.global.ca.u64 %rd26789, [%rd26787];
	}
	// end inline asm
	// begin inline asm
	{	
ld.global.ca.u64 %rd26791, [%rd26789];
	}
	// end inline asm
	// begin inline asm
	{	
ld.global.ca.u64 %rd26793, [%rd26791];
	}
	// end inline asm
	// begin inline asm
	{	
ld.global.ca.u64 %rd26795, [%rd26793];
	}
	// end inline asm
	// begin inline asm
	{	
ld.global.ca.u64 %rd26797, [%rd26795];
	}
	// end inline asm
	// begin inline asm
	{	
ld.global.ca.u64 %rd26799, [%rd26797];
	}
	// end inline asm
	// begin inline asm
	{	
ld.global.ca.u64 %rd26801, [%rd26799];
	}
	// end inline asm
	// begin inline asm
	{	
ld.global.ca.u64 %rd26803, [%rd26801];
	}
	// end inline asm
	// begin inline asm
	{	
ld.global.ca.u64 %rd26805, [%rd26803];
	}
	// end inline asm
	// begin inline asm
	{	
ld.global.ca.u64 %rd26807, [%rd26805];
	}
	// end inline asm
	// begin inline asm
	{	
ld.global.ca.u64 %rd26809, [%rd26807];
	}
	// end inline asm
	// begin inline asm
	{	
ld.global.ca.u64 %rd26811, [%rd26809];
	}
	// end inline asm
	// begin inline asm
	{	
ld.global.ca.u64 %rd26813, [%rd26811];
	}
	// end inline asm
	// begin inline asm
	{	
ld.global.ca.u64 %rd26815, [%rd26813];
	}
	// end inline asm
	// begin inline asm
	{	
ld.global.ca.u64 %rd26817, [%rd26815];
	}
	// end inline asm
	// begin inline asm
	{	
ld.global.ca.u64 %rd26819, [%rd26817];
	}
	// end inline asm
	// begin inline asm
	{	
ld.global.ca.u64 %rd26821, [%rd26819];
	}
	// end inline asm
	// begin inline asm
	{	
ld.global.ca.u64 %rd26823, [%rd26821];
	}
	// end inline asm
	// begin inline asm
	{	
ld.global.ca.u64 %rd26825, [%rd26823];
	}
	// end inline asm
	// begin inline asm
	{	
ld.global.ca.u64 %rd26827, [%rd26825];
	}
	// end inline asm
	// begin inline asm
	{	
ld.global.ca.u64 %rd26829, [%rd26827];
	}
	// end inline asm
	// begin inline asm
	{	
ld.global.ca.u64 %rd26831, [%rd26829];
	}
	// end inline asm
	// begin inline asm
	{	
ld.global.ca.u64 %rd26833, [%rd26831];
	}
	// end inline asm
	// begin inline asm
	{	
ld.global.ca.u64 %rd26835, [%rd26833];
	}
	// end inline asm
	// begin inline asm
	{	
ld.global.ca.u64 %rd26837, [%rd26835];
	}
	// end inline asm
	// begin inline asm
	{	
ld.global.ca.u64 %rd26839, [%rd26837];
	}
	// end inline asm
	// begin inline asm
	{	
ld.global.ca.u64 %rd26841, [%rd26839];
	}
	// end inline asm
	// begin inline asm
	{	
ld.global.ca.u64 %rd26843, [%rd26841];
	}
	// end inline asm
	// begin inline asm
	{	
ld.global.ca.u64 %rd26845, [%rd26843];
	}
	// end inline asm
	// begin inline asm
	{	
ld.global.ca.u64 %rd26847, [%rd26845];
	}
	// end inline asm
	// begin inline asm
	{	
ld.global.ca.u64 %rd26849, [%rd26847];
	}
	// end inline asm
	// begin inline asm
	{	
ld.global.ca.u64 %rd26851, [%rd26849];
	}
	// end inline asm
	// begin inline asm
	{	
ld.global.ca.u64 %rd26853, [%rd26851];
	}
	// end inline asm
	// begin inline asm
	{	
ld.global.ca.u64 %rd26855, [%rd26853];
	}
	// end inline asm
	// begin inline asm
	{	
ld.global.ca.u64 %rd26857, [%rd26855];
	}
	// end inline asm
	// begin inline asm
	{	
ld.global.ca.u64 %rd26859, [%rd26857];
	}
	// end inline asm
	// begin inline asm
	{	
ld.global.ca.u64 %rd26861, [%rd26859];
	}
	// end inline asm
	// begin inline asm
	{	
ld.global.ca.u64 %rd26863, [%rd26861];
	}
	// end inline asm
	// begin inline asm
	{	
ld.global.ca.u64 %rd26865, [%rd26863];
	}
	// end inline asm
	// begin inline asm
	{	
ld.global.ca.u64 %rd26867, [%rd26865];
	}
	// end inline asm
	// begin inline asm
	{	
ld.global.ca.u64 %rd26869, [%rd26867];
	}
	// end inline asm
	// begin inline asm
	{	
ld.global.ca.u64 %rd26871, [%rd26869];
	}
	// end inline asm
	// begin inline asm
	{	
ld.global.ca.u64 %rd26873, [%rd26871];
	}
	// end inline asm
	// begin inline asm
	{	
ld.global.ca.u64 %rd26875, [%rd26873];
	}
	// end inline asm
	// begin inline asm
	{	
ld.global.ca.u64 %rd26877, [%rd26875];
	}
	// end inline asm
	// begin inline asm
	{	
ld.global.ca.u64 %rd26879, [%rd26877];
	}
	// end inline asm
	// begin inline asm
	{	
ld.global.ca.u64 %rd26881, [%rd26879];
	}
	// end inline asm
	// begin inline asm
	{	
ld.global.ca.u64 %rd26883, [%rd26881];
	}
	// end inline asm
	// begin inline asm
	{	
ld.global.ca.u64 %rd26885, [%rd26883];
	}
	// end inline asm
	// begin inline asm
	{	
ld.global.ca.u64 %rd26887, [%rd26885];
	}
	// end inline asm
	// begin inline asm
	{	
ld.global.ca.u64 %rd26889, [%rd26887];
	}
	// end inline asm
	// begin inline asm
	{	
ld.global.ca.u64 %rd26891, [%rd26889];
	}
	// end inline asm
	// begin inline asm
	{	
ld.global.ca.u64 %rd26893, [%rd26891];
	}
	// end inline asm
	// begin inline asm
	{	
ld.global.ca.u64 %rd26895, [%rd26893];
	}
	// end inline asm
	// begin inline asm
	{	
ld.global.ca.u64 %rd26897, [%rd26895];
	}
	// end inline asm
	// begin inline asm
	{	
ld.global.ca.u64 %rd26899, [%rd26897];
	}
	// end inline asm
	// begin inline asm
	{	
ld.global.ca.u64 %rd26901, [%rd26899];
	}
	// end inline asm
	// begin inline asm
	{	
ld.global.ca.u64 %rd26903, [%rd26901];
	}
	// end inline asm
	// begin inline asm
	{	
ld.global.ca.u64 %rd26905, [%rd26903];
	}
	// end inline asm
	// begin inline asm
	{	
ld.global.ca.u64 %rd26907, [%rd26905];
	}
	// end inline asm
	// begin inline asm
	{	
ld.global.ca.u64 %rd26909, [%rd26907];
	}
	// end inline asm
	// begin inline asm
	{	
ld.global.ca.u64 %rd26911, [%rd26909];
	}
	// end inline asm
	// begin inline asm
	{	
ld.global.ca.u64 %rd26913, [%rd26911];
	}
	// end inline asm
	// begin inline asm
	{	
ld.global.ca.u64 %rd26915, [%rd26913];
	}
	// end inline asm
	// begin inline asm
	{	
ld.global.ca.u64 %rd26917, [%rd26915];
	}
	// end inline asm
	// begin inline asm
	{	
ld.global.ca.u64 %rd26919, [%rd26917];
	}
	// end inline asm
	// begin inline asm
	{	
ld.global.ca.u64 %rd26921, [%rd26919];
	}
	// end inline asm
	// begin inline asm
	{	
ld.global.ca.u64 %rd26923, [%rd26921];
	}
	// end inline asm
	// begin inline asm
	{	
ld.global.ca.u64 %rd26925, [%rd26923];
	}
	// end inline asm
	// begin inline asm
	{	
ld.global.ca.u64 %rd26927, [%rd26925];
	}
	// end inline asm
	// begin inline asm
	{	
ld.global.ca.u64 %rd26929, [%rd26927];
	}
	// end inline asm
	// begin inline asm
	{	
ld.global.ca.u64 %rd26931, [%rd26929];
	}
	// end inline asm
	// begin inline asm
	{	
ld.global.ca.u64 %rd26933, [%rd26931];
	}
	// end inline asm
	// begin inline asm
	{	
ld.global.ca.u64 %rd26935, [%rd26933];
	}
	// end inline asm
	// begin inline asm
	{	
ld.global.ca.u64 %rd26937, [%rd26935];
	}
	// end inline asm
	// begin inline asm
	{	
ld.global.ca.u64 %rd26939, [%rd26937];
	}
	// end inline asm
	// begin inline asm
	{	
ld.global.ca.u64 %rd26941, [%rd26939];
	}
	// end inline asm
	// begin inline asm
	{	
ld.global.ca.u64 %rd26943, [%rd26941];
	}
	// end inline asm
	// begin inline asm
	{	
ld.global.ca.u64 %rd26945, [%rd26943];
	}
	// end inline asm
	// begin inline asm
	{	
ld.global.ca.u64 %rd26947, [%rd26945];
	}
	// end inline asm
	// begin inline asm
	{	
ld.global.ca.u64 %rd26949, [%rd26947];
	}
	// end inline asm
	// begin inline asm
	{	
ld.global.ca.u64 %rd26951, [%rd26949];
	}
	// end inline asm
	// begin inline asm
	{	
ld.global.ca.u64 %rd26953, [%rd26951];
	}
	// end inline asm
	// begin inline asm
	{	
ld.global.ca.u64 %rd26955, [%rd26953];
	}
	// end inline asm
	// begin inline asm
	{	
ld.global.ca.u64 %rd26957, [%rd26955];
	}
	// end inline asm
	// begin inline asm
	{	
ld.global.ca.u64 %rd26959, [%rd26957];
	}
	// end inline asm
	// begin inline asm
	{	
ld.global.ca.u64 %rd26961, [%rd26959];
	}
	// end inline asm
	// begin inline asm
	{	
ld.global.ca.u64 %rd26963, [%rd26961];
	}
	// end inline asm
	// begin inline asm
	{	
ld.global.ca.u64 %rd26965, [%rd26963];
	}
	// end inline asm
	// begin inline asm
	{	
ld.global.ca.u64 %rd26967, [%rd26965];
	}
	// end inline asm
	// begin inline asm
	{	
ld.global.ca.u64 %rd26969, [%rd26967];
	}
	// end inline asm
	// begin inline asm
	{	
ld.global.ca.u64 %rd26971, [%rd26969];
	}
	// end inline asm
	// begin inline asm
	{	
ld.global.ca.u64 %rd26973, [%rd26971];
	}
	// end inline asm
	// begin inline asm
	{	
ld.global.ca.u64 %rd26975, [%rd26973];
	}
	// end inline asm
	// begin inline asm
	{	
ld.global.ca.u64 %rd26977, [%rd26975];
	}
	// end inline asm
	// begin inline asm
	{	
ld.global.ca.u64 %rd26979, [%rd26977];
	}
	// end inline asm
	// begin inline asm
	{	
ld.global.ca.u64 %rd26981, [%rd26979];
	}
	// end inline asm
	// begin inline asm
	{	
ld.global.ca.u64 %rd26983, [%rd26981];
	}
	// end inline asm
	// begin inline asm
	{	
ld.global.ca.u64 %rd26985, [%rd26983];
	}
	// end inline asm
	// begin inline asm
	{	
ld.global.ca.u64 %rd26987, [%rd26985];
	}
	// end inline asm
	// begin inline asm
	{	
ld.global.ca.u64 %rd26989, [%rd26987];
	}
	// end inline asm
	// begin inline asm
	{	
ld.global.ca.u64 %rd26991, [%rd26989];
	}
	// end inline asm
	// begin inline asm
	{	
ld.global.ca.u64 %rd26993, [%rd26991];
	}
	// end inline asm
	// begin inline asm
	{	
ld.global.ca.u64 %rd26995, [%rd26993];
	}
	// end inline asm
	// begin inline asm
	{	
ld.global.ca.u64 %rd26997, [%rd26995];
	}
	// end inline asm
	// begin inline asm
	{	
ld.global.ca.u64 %rd26999, [%rd26997];
	}
	// end inline asm
	// begin inline asm
	{	
ld.global.ca.u64 %rd27001, [%rd26999];
	}
	// end inline asm
	// begin inline asm
	{	
ld.global.ca.u64 %rd27003, [%rd27001];
	}
	// end inline asm
	// begin inline asm
	{	
ld.global.ca.u64 %rd27005, [%rd27003];
	}
	// end inline asm
	// begin inline asm
	{	
ld.global.ca.u64 %rd27007, [%rd27005];
	}
	// end inline asm
	// begin inline asm
	{	
ld.global.ca.u64 %rd27009, [%rd27007];
	}
	// end inline asm
	// begin inline asm
	{	
ld.global.ca.u64 %rd27011, [%rd27009];
	}
	// end inline asm
	// begin inline asm
	{	
ld.global.ca.u64 %rd27013, [%rd27011];
	}
	// end inline asm
	// begin inline asm
	{	
ld.global.ca.u64 %rd27015, [%rd27013];
	}
	// end inline asm
	// begin inline asm
	{	
ld.global.ca.u64 %rd27017, [%rd27015];
	}
	// end inline asm
	// begin inline asm
	{	
ld.global.ca.u64 %rd27019, [%rd27017];
	}
	// end inline asm
	// begin inline asm
	{	
ld.global.ca.u64 %rd27021, [%rd27019];
	}
	// end inline asm
	// begin inline asm
	{	
ld.global.ca.u64 %rd27023, [%rd27021];
	}
	// end inline asm
	// begin inline asm
	{	
ld.global.ca.u64 %rd27025, [%rd27023];
	}
	// end inline asm
	// begin inline asm
	{	
ld.global.ca.u64 %rd27027, [%rd27025];
	}
	// end inline asm
	// begin inline asm
	{	
ld.global.ca.u64 %rd27029, [%rd27027];
	}
	// end inline asm
	// begin inline asm
	{	
ld.global.ca.u64 %rd27031, [%rd27029];
	}
	// end inline asm
	// begin inline asm
	{	
ld.global.ca.u64 %rd27033, [%rd27031];
	}
	// end inline asm
	// begin inline asm
	{	
ld.global.ca.u64 %rd27035, [%rd27033];
	}
	// end inline asm
	// begin inline asm
	{	
ld.global.ca.u64 %rd27037, [%rd27035];
	}
	// end inline asm
	// begin inline asm
	{	
ld.global.ca.u64 %rd27039, [%rd27037];
	}
	// end inline asm
	// begin inline asm
	{	
ld.global.ca.u64 %rd27041, [%rd27039];
	}
	// end inline asm
	// begin inline asm
	{	
ld.global.ca.u64 %rd27043, [%rd27041];
	}
	// end inline asm
	// begin inline asm
	{	
ld.global.ca.u64 %rd27045, [%rd27043];
	}
	// end inline asm
	// begin inline asm
	{	
ld.global.ca.u64 %rd27047, [%rd27045];
	}
	// end inline asm
	// begin inline asm
	{	
ld.global.ca.u64 %rd27049, [%rd27047];
	}
	// end inline asm
	// begin inline asm
	{	
ld.global.ca.u64 %rd27051, [%rd27049];
	}
	// end inline asm
	// begin inline asm
	{	
ld.global.ca.u64 %rd27053, [%rd27051];
	}
	// end inline asm
	// begin inline asm
	{	
ld.global.ca.u64 %rd27055, [%rd27053];
	}
	// end inline asm
	// begin inline asm
	{	
ld.global.ca.u64 %rd27057, [%rd27055];
	}
	// end inline asm
	// begin inline asm
	{	
ld.global.ca.u64 %rd27059, [%rd27057];
	}
	// end inline asm
	// begin inline asm
	{	
ld.global.ca.u64 %rd27061, [%rd27059];
	}
	// end inline asm
	// begin inline asm
	{	
ld.global.ca.u64 %rd27063, [%rd27061];
	}
	// end inline asm
	// begin inline asm
	{	
ld.global.ca.u64 %rd27065, [%rd27063];
	}
	// end inline asm
	// begin inline asm
	{	
ld.global.ca.u64 %rd27067, [%rd27065];
	}
	// end inline asm
	// begin inline asm
	{	
ld.global.ca.u64 %rd27069, [%rd27067];
	}
	// end inline asm
	// begin inline asm
	{	
ld.global.ca.u64 %rd27071, [%rd27069];
	}
	// end inline asm
	// begin inline asm
	{	
ld.global.ca.u64 %rd27073, [%rd27071];
	}
	// end inline asm
	// begin inline asm
	{	
ld.global.ca.u64 %rd27075, [%rd27073];
	}
	// end inline asm
	// begin inline asm
	{	
ld.global.ca.u64 %rd27077, [%rd27075];
	}
	// end inline asm
	// begin inline asm
	{	
ld.global.ca.u64 %rd27079, [%rd27077];
	}
	// end inline asm
	// begin inline asm
	{	
ld.global.ca.u64 %rd27081, [%rd27079];
	}
	// end inline asm
	// begin inline asm
	{	
ld.global.ca.u64 %rd27083, [%rd27081];
	}
	// end inline asm
	// begin inline asm
	{	
ld.global.ca.u64 %rd27085, [%rd27083];
	}
	// end inline asm
	// begin inline asm
	{	
ld.global.ca.u64 %rd27087, [%rd27085];
	}
	// end inline asm
	// begin inline asm
	{	
ld.global.ca.u64 %rd27089, [%rd27087];
	}
	// end inline asm
	// begin inline asm
	{	
ld.global.ca.u64 %rd27091, [%rd27089];
	}
	// end inline asm
	// begin inline asm
	{	
ld.global.ca.u64 %rd27093, [%rd27091];
	}
	// end inline asm
	// begin inline asm
	{	
ld.global.ca.u64 %rd27095, [%rd27093];
	}
	// end inline asm
	// begin inline asm
	{	
ld.global.ca.u64 %rd27097, [%rd27095];
	}
	// end inline asm
	// begin inline asm
	{	
ld.global.ca.u64 %rd27099, [%rd27097];
	}
	// end inline asm
	// begin inline asm
	{	
ld.global.ca.u64 %rd27101, [%rd27099];
	}
	// end inline asm
	// begin inline asm
	{	
ld.global.ca.u64 %rd27103, [%rd27101];
	}
	// end inline asm
	// begin inline asm
	{	
ld.global.ca.u64 %rd27105, [%rd27103];
	}
	// end inline asm
	// begin inline asm
	{	
ld.global.ca.u64 %rd27107, [%rd27105];
	}
	// end inline asm
	// begin inline asm
	{	
ld.global.ca.u64 %rd27109, [%rd27107];
	}
	// end inline asm
	// begin inline asm
	{	
ld.global.ca.u64 %rd27111, [%rd27109];
	}
	// end inline asm
	// begin inline asm
	{	
ld.global.ca.u64 %rd27113, [%rd27111];
	}
	// end inline asm
	// begin inline asm
	{	
ld.global.ca.u64 %rd27115, [%rd27113];
	}
	// end inline asm
	// begin inline asm
	{	
ld.global.ca.u64 %rd27117, [%rd27115];
	}
	// end inline asm
	// begin inline asm
	{	
ld.global.ca.u64 %rd27119, [%rd27117];
	}
	// end inline asm
	// begin inline asm
	{	
ld.global.ca.u64 %rd27121, [%rd27119];
	}
	// end inline asm
	// begin inline asm
	{	
ld.global.ca.u64 %rd27123, [%rd27121];
	}
	// end inline asm
	// begin inline asm
	{	
ld.global.ca.u64 %rd27125, [%rd27123];
	}
	// end inline asm
	// begin inline asm
	{	
ld.global.ca.u64 %rd27127, [%rd27125];
	}
	// end inline asm
	// begin inline asm
	{	
ld.global.ca.u64 %rd27129, [%rd27127];
	}
	// end inline asm
	// begin inline asm
	{	
ld.global.ca.u64 %rd27131, [%rd27129];
	}
	// end inline asm
	// begin inline asm
	{	
ld.global.ca.u64 %rd27133, [%rd27131];
	}
	// end inline asm
	// begin inline asm
	{	
ld.global.ca.u64 %rd27135, [%rd27133];
	}
	// end inline asm
	// begin inline asm
	{	
ld.global.ca.u64 %rd27137, [%rd27135];
	}
	// end inline asm
	// begin inline asm
	{	
ld.global.ca.u64 %rd27139, [%rd27137];
	}
	// end inline asm
	// begin inline asm
	{	
ld.global.ca.u64 %rd27141, [%rd27139];
	}
	// end inline asm
	// begin inline asm
	{	
ld.global.ca.u64 %rd27143, [%rd27141];
	}
	// end inline asm
	// begin inline asm
	{	
ld.global.ca.u64 %rd27145, [%rd27143];
	}
	// end inline asm
	// begin inline asm
	{	
ld.global.ca.u64 %rd27147, [%rd27145];
	}
	// end inline asm
	// begin inline asm
	{	
ld.global.ca.u64 %rd27149, [%rd27147];
	}
	// end inline asm
	// begin inline asm
	{	
ld.global.ca.u64 %rd27151, [%rd27149];
	}
	// end inline asm
	// begin inline asm
	{	
ld.global.ca.u64 %rd27153, [%rd27151];
	}
	// end inline asm
	// begin inline asm
	{	
ld.global.ca.u64 %rd27155, [%rd27153];
	}
	// end inline asm
	// begin inline asm
	{	
ld.global.ca.u64 %rd27157, [%rd27155];
	}
	// end inline asm
	// begin inline asm
	{	
ld.global.ca.u64 %rd27159, [%rd27157];
	}
	// end inline asm
	// begin inline asm
	{	
ld.global.ca.u64 %rd27161, [%rd27159];
	}
	// end inline asm
	// begin inline asm
	{	
ld.global.ca.u64 %rd27163, [%rd27161];
	}
	// end inline asm
	// begin inline asm
	{	
ld.global.ca.u64 %rd27165, [%rd27163];
	}
	// end inline asm
	// begin inline asm
	{	
ld.global.ca.u64 %rd27167, [%rd27165];
	}
	// end inline asm
	// begin inline asm
	{	
ld.global.ca.u64 %rd27169, [%rd27167];
	}
	// end inline asm
	// begin inline asm
	{	
ld.global.ca.u64 %rd27171, [%rd27169];
	}
	// end inline asm
	// begin inline asm
	{	
ld.global.ca.u64 %rd27173, [%rd27171];
	}
	// end inline asm
	// begin inline asm
	{	
ld.global.ca.u64 %rd27175, [%rd27173];
	}
	// end inline asm
	// begin inline asm
	{	
ld.global.ca.u64 %rd27177, [%rd27175];
	}
	// end inline asm
	// begin inline asm
	{	
ld.global.ca.u64 %rd27179, [%rd27177];
	}
	// end inline asm
	// begin inline asm
	{	
ld.global.ca.u64 %rd27181, [%rd27179];
	}
	// end inline asm
	// begin inline asm
	{	
ld.global.ca.u64 %rd27183, [%rd27181];
	}
	// end inline asm
	// begin inline asm
	{	
ld.global.ca.u64 %rd27185, [%rd27183];
	}
	// end inline asm
	// begin inline asm
	{	
ld.global.ca.u64 %rd27187, [%rd27185];
	}
	// end inline asm
	// begin inline asm
	{	
ld.global.ca.u64 %rd27189, [%rd27187];
	}
	// end inline asm
	// begin inline asm
	{	
ld.global.ca.u64 %rd27191, [%rd27189];
	}
	// end inline asm
	// begin inline asm
	{	
ld.global.ca.u64 %rd27193, [%rd27191];
	}
	// end inline asm
	// begin inline asm
	{	
ld.global.ca.u64 %rd27195, [%rd27193];
	}
	// end inline asm
	// begin inline asm
	{	
ld.global.ca.u64 %rd27197, [%rd27195];
	}
	// end inline asm
	// begin inline asm
	{	
ld.global.ca.u64 %rd27199, [%rd27197];
	}
	// end inline asm
	// begin inline asm
	{	
ld.global.ca.u64 %rd27201, [%rd27199];
	}
	// end inline asm
	// begin inline asm
	{	
ld.global.ca.u64 %rd27203, [%rd27201];
	}
	// end inline asm
	// begin inline asm
	{	
ld.global.ca.u64 %rd27205, [%rd27203];
	}
	// end inline asm
	// begin inline asm
	{	
ld.global.ca.u64 %rd27207, [%rd27205];
	}
	// end inline asm
	// begin inline asm
	{	
ld.global.ca.u64 %rd27209, [%rd27207];
	}
	// end inline asm
	// begin inline asm
	{	
ld.global.ca.u64 %rd27211, [%rd27209];
	}
	// end inline asm
	// begin inline asm
	{	
ld.global.ca.u64 %rd27213, [%rd27211];
	}
	// end inline asm
	// begin inline asm
	{	
ld.global.ca.u64 %rd27215, [%rd27213];
	}
	// end inline asm
	// begin inline asm
	{	
ld.global.ca.u64 %rd27217, [%rd27215];
	}
	// end inline asm
	// begin inline asm
	{	
ld.global.ca.u64 %rd27219, [%rd27217];
	}
	// end inline asm
	// begin inline asm
	{	
ld.global.ca.u64 %rd27221, [%rd27219];
	}
	// end inline asm
	// begin inline asm
	{	
ld.global.ca.u64 %rd27223, [%rd27221];
	}
	// end inline asm
	// begin inline asm
	{	
ld.global.ca.u64 %rd27225, [%rd27223];
	}
	// end inline asm
	// begin inline asm
	{	
ld.global.ca.u64 %rd27227, [%rd27225];
	}
	// end inline asm
	// begin inline asm
	{	
ld.global.ca.u64 %rd27229, [%rd27227];
	}
	// end inline asm
	// begin inline asm
	{	
ld.global.ca.u64 %rd27231, [%rd27229];
	}
	// end inline asm
	// begin inline asm
	{	
ld.global.ca.u64 %rd27233, [%rd27231];
	}
	// end inline asm
	// begin inline asm
	{	
ld.global.ca.u64 %rd27235, [%rd27233];
	}
	// end inline asm
	// begin inline asm
	{	
ld.global.ca.u64 %rd27237, [%rd27235];
	}
	// end inline asm
	// begin inline asm
	{	
ld.global.ca.u64 %rd27239, [%rd27237];
	}
	// end inline asm
	// begin inline asm
	{	
ld.global.ca.u64 %rd27241, [%rd27239];
	}
	// end inline asm
	// begin inline asm
	{	
ld.global.ca.u64 %rd27243, [%rd27241];
	}
	// end inline asm
	// begin inline asm
	{	
ld.global.ca.u64 %rd27245, [%rd27243];
	}
	// end inline asm
	// begin inline asm
	{	
ld.global.ca.u64 %rd27247, [%rd27245];
	}
	// end inline asm
	// begin inline asm
	{	
ld.global.ca.u64 %rd27249, [%rd27247];
	}
	// end inline asm
	// begin inline asm
	{	
ld.global.ca.u64 %rd27251, [%rd27249];
	}
	// end inline asm
	// begin inline asm
	{	
ld.global.ca.u64 %rd27253, [%rd27251];
	}
	// end inline asm
	// begin inline asm
	{	
ld.global.ca.u64 %rd27255, [%rd27253];
	}
	// end inline asm
	// begin inline asm
	{	
ld.global.ca.u64 %rd27257, [%rd27255];
	}
	// end inline asm
	// begin inline asm
	{	
ld.global.ca.u64 %rd27259, [%rd27257];
	}
	// end inline asm
	// begin inline asm
	{	
ld.global.ca.u64 %rd27261, [%rd27259];
	}
	// end inline asm
	// begin inline asm
	{	
ld.global.ca.u64 %rd27263, [%rd27261];
	}
	// end inline asm
	// begin inline asm
	{	
ld.global.ca.u64 %rd27265, [%rd27263];
	}
	// end inline asm
	// begin inline asm
	{	
ld.global.ca.u64 %rd27267, [%rd27265];
	}
	// end inline asm
	// begin inline asm
	{	
ld.global.ca.u64 %rd27269, [%rd27267];
	}
	// end inline asm
	// begin inline asm
	{	
ld.global.ca.u64 %rd27271, [%rd27269];
	}
	// end inline asm
	// begin inline asm
	{	
ld.global.ca.u64 %rd27273, [%rd27271];
	}
	// end inline asm
	// begin inline asm
	{	
ld.global.ca.u64 %rd27275, [%rd27273];
	}
	// end inline asm
	// begin inline asm
	{	
ld.global.ca.u64 %rd27277, [%rd27275];
	}
	// end inline asm
	// begin inline asm
	{	
ld.global.ca.u64 %rd27279, [%rd27277];
	}
	// end inline asm
	// begin inline asm
	{	
ld.global.ca.u64 %rd27281, [%rd27279];
	}
	// end inline asm
	// begin inline asm
	{	
ld.global.ca.u64 %rd27283, [%rd27281];
	}
	// end inline asm
	// begin inline asm
	{	
ld.global.ca.u64 %rd27285, [%rd27283];
	}
	// end inline asm
	// begin inline asm
	{	
ld.global.ca.u64 %rd27287, [%rd27285];
	}
	// end inline asm
	// begin inline asm
	{	
ld.global.ca.u64 %rd27289, [%rd27287];
	}
	// end inline asm
	// begin inline asm
	{	
ld.global.ca.u64 %rd27291, [%rd27289];
	}
	// end inline asm
	// begin inline asm
	{	
ld.global.ca.u64 %rd27293, [%rd27291];
	}
	// end inline asm
	// begin inline asm
	{	
ld.global.ca.u64 %rd27295, [%rd27293];
	}
	// end inline asm
	// begin inline asm
	{	
ld.global.ca.u64 %rd27297, [%rd27295];
	}
	// end inline asm
	// begin inline asm
	{	
ld.global.ca.u64 %rd27299, [%rd27297];
	}
	// end inline asm
	// begin inline asm
	{	
ld.global.ca.u64 %rd27301, [%rd27299];
	}
	// end inline asm
	// begin inline asm
	{	
ld.global.ca.u64 %rd27303, [%rd27301];
	}
	// end inline asm
	// begin inline asm
	{	
ld.global.ca.u64 %rd27305, [%rd27303];
	}
	// end inline asm
	// begin inline asm
	{	
ld.global.ca.u64 %rd27307, [%rd27305];
	}
	// end inline asm
	// begin inline asm
	{	
ld.global.ca.u64 %rd27309, [%rd27307];
	}
	// end inline asm
	// begin inline asm
	{	
ld.global.ca.u64 %rd27311, [%rd27309];
	}
	// end inline asm
	// begin inline asm
	{	
ld.global.ca.u64 %rd27313, [%rd27311];
	}
	// end inline asm
	// begin inline asm
	{	
ld.global.ca.u64 %rd27315, [%rd27313];
	}
	// end inline asm
	// begin inline asm
	{	
ld.global.ca.u64 %rd27317, [%rd27315];
	}
	// end inline asm
	// begin inline asm
	{	
ld.global.ca.u64 %rd27319, [%rd27317];
	}
	// end inline asm
	// begin inline asm
	{	
ld.global.ca.u64 %rd27321, [%rd27319];
	}
	// end inline asm
	// begin inline asm
	{	
ld.global.ca.u64 %rd27323, [%rd27321];
	}
	// end inline asm
	// begin inline asm
	{	
ld.global.ca.u64 %rd27325, [%rd27323];
	}
	// end inline asm
	// begin inline asm
	{	
ld.global.ca.u64 %rd27327, [%rd27325];
	}
	// end inline asm
	// begin inline asm
	{	
ld.global.ca.u64 %rd27329, [%rd27327];
	}
	// end inline asm
	// begin inline asm
	{	
ld.global.ca.u64 %rd27331, [%rd27329];
	}
	// end inline asm
	// begin inline asm
	{	
ld.global.ca.u64 %rd27333, [%rd27331];
	}
	// end inline asm
	// begin inline asm
	{	
ld.global.ca.u64 %rd27335, [%rd27333];
	}
	// end inline asm
	// begin inline asm
	{	
ld.global.ca.u64 %rd27337, [%rd27335];
	}
	// end inline asm
	// begin inline asm
	{	
ld.global.ca.u64 %rd27339, [%rd27337];
	}
	// end inline asm
	// begin inline asm
	{	
ld.global.ca.u64 %rd27341, [%rd27339];
	}
	// end inline asm
	// begin inline asm
	{	
ld.global.ca.u64 %rd27343, [%rd27341];
	}
	// end inline asm
	// begin inline asm
	{	
ld.global.ca.u64 %rd27345, [%rd27343];
	}
	// end inline asm
	// begin inline asm
	{	
ld.global.ca.u64 %rd27347, [%rd27345];
	}
	// end inline asm
	// begin inline asm
	{	
ld.global.ca.u64 %rd27349, [%rd27347];
	}
	// end inline asm
	// begin inline asm
	{	
ld.global.ca.u64 %rd27351, [%rd27349];
	}
	// end inline asm
	// begin inline asm
	{	
ld.global.ca.u64 %rd27353, [%rd27351];
	}
	// end inline asm
	// begin inline asm
	{	
ld.global.ca.u64 %rd27355, [%rd27353];
	}
	// end inline asm
	// begin inline asm
	{	
ld.global.ca.u64 %rd27357, [%rd27355];
	}
	// end inline asm
	// begin inline asm
	{	
ld.global.ca.u64 %rd27359, [%rd27357];
	}
	// end inline asm
	// begin inline asm
	{	
ld.global.ca.u64 %rd27361, [%rd27359];
	}
	// end inline asm
	// begin inline asm
	{	
ld.global.ca.u64 %rd27363, [%rd27361];
	}
	// end inline asm
	// begin inline asm
	{	
ld.global.ca.u64 %rd27365, [%rd27363];
	}
	// end inline asm
	// begin inline asm
	{	
ld.global.ca.u64 %rd27367, [%rd27365];
	}
	// end inline asm
	// begin inline asm
	{	
ld.global.ca.u64 %rd27369, [%rd27367];
	}
	// end inline asm
	// begin inline asm
	{	
ld.global.ca.u64 %rd27371, [%rd27369];
	}
	// end inline asm
	// begin inline asm
	{	
ld.global.ca.u64 %rd27373, [%rd27371];
	}
	// end inline asm
	// begin inline asm
	{	
ld.global.ca.u64 %rd27375, [%rd27373];
	}
	// end inline asm
	// begin inline asm
	{	
ld.global.ca.u64 %rd27377, [%rd27375];
	}
	// end inline asm
	// begin inline asm
	{	
ld.global.ca.u64 %rd27379, [%rd27377];
	}
	// end inline asm
	// begin inline asm
	{	
ld.global.ca.u64 %rd27381, [%rd27379];
	}
	// end inline asm
	// begin inline asm
	{	
ld.global.ca.u64 %rd27383, [%rd27381];
	}
	// end inline asm
	// begin inline asm
	{	
ld.global.ca.u64 %rd27385, [%rd27383];
	}
	// end inline asm
	// begin inline asm
	{	
ld.global.ca.u64 %rd27387, [%rd27385];
	}
	// end inline asm
	// begin inline asm
	{	
ld.global.ca.u64 %rd27389, [%rd27387];
	}
	// end inline asm
	// begin inline asm
	{	
ld.global.ca.u64 %rd27391, [%rd27389];
	}
	// end inline asm
	// begin inline asm
	{	
ld.global.ca.u64 %rd27393, [%rd27391];
	}
	// end inline asm
	// begin inline asm
	{	
ld.global.ca.u64 %rd27395, [%rd27393];
	}
	// end inline asm
	// begin inline asm
	{	
ld.global.ca.u64 %rd27397, [%rd27395];
	}
	// end inline asm
	// begin inline asm
	{	
ld.global.ca.u64 %rd27399, [%rd27397];
	}
	// end inline asm
	// begin inline asm
	{	
ld.global.ca.u64 %rd27401, [%rd27399];
	}
	// end inline asm
	// begin inline asm
	{	
ld.global.ca.u64 %rd27403, [%rd27401];
	}
	// end inline asm
	// begin inline asm
	{	
ld.global.ca.u64 %rd27405, [%rd27403];
	}
	// end inline asm
	// begin inline asm
	{	
ld.global.ca.u64 %rd27407, [%rd27405];
	}
	// end inline asm
	// begin inline asm
	{	
ld.global.ca.u64 %rd27409, [%rd27407];
	}
	// end inline asm
	// begin inline asm
	{	
ld.global.ca.u64 %rd27411, [%rd27409];
	}
	// end inline asm
	// begin inline asm
	{	
ld.global.ca.u64 %rd27413, [%rd27411];
	}
	// end inline asm
	// begin inline asm
	{	
ld.global.ca.u64 %rd27415, [%rd27413];
	}
	// end inline asm
	// begin inline asm
	{	
ld.global.ca.u64 %rd27417, [%rd27415];
	}
	// end inline asm
	// begin inline asm
	{	
ld.global.ca.u64 %rd27419, [%rd27417];
	}
	// end inline asm
	// begin inline asm
	{	
ld.global.ca.u64 %rd27421, [%rd27419];
	}
	// end inline asm
	// begin inline asm
	{	
ld.global.ca.u64 %rd27423, [%rd27421];
	}
	// end inline asm
	// begin inline asm
	{	
ld.global.ca.u64 %rd27425, [%rd27423];
	}
	// end inline asm
	// begin inline asm
	{	
ld.global.ca.u64 %rd27427, [%rd27425];
	}
	// end inline asm
	// begin inline asm
	{	
ld.global.ca.u64 %rd27429, [%rd27427];
	}
	// end inline asm
	// begin inline asm
	{	
ld.global.ca.u64 %rd27431, [%rd27429];
	}
	// end inline asm
	// begin inline asm
	{	
ld.global.ca.u64 %rd27433, [%rd27431];
	}
	// end inline asm
	// begin inline asm
	{	
ld.global.ca.u64 %rd27435, [%rd27433];
	}
	// end inline asm
	// begin inline asm
	{	
ld.global.ca.u64 %rd27437, [%rd27435];
	}
	// end inline asm
	// begin inline asm
	{	
ld.global.ca.u64 %rd27439, [%rd27437];
	}
	// end inline asm
	// begin inline asm
	{	
ld.global.ca.u64 %rd27441, [%rd27439];
	}
	// end inline asm
	// begin inline asm
	{	
ld.global.ca.u64 %rd27443, [%rd27441];
	}
	// end inline asm
	// begin inline asm
	{	
ld.global.ca.u64 %rd27445, [%rd27443];
	}
	// end inline asm
	// begin inline asm
	{	
ld.global.ca.u64 %rd27447, [%rd27445];
	}
	// end inline asm
	// begin inline asm
	{	
ld.global.ca.u64 %rd27449, [%rd27447];
	}
	// end inline asm
	// begin inline asm
	{	
ld.global.ca.u64 %rd27451, [%rd27449];
	}
	// end inline asm
	// begin inline asm
	{	
ld.global.ca.u64 %rd27453, [%rd27451];
	}
	// end inline asm
	// begin inline asm
	{	
ld.global.ca.u64 %rd27455, [%rd27453];
	}
	// end inline asm
	// begin inline asm
	{	
ld.global.ca.u64 %rd27457, [%rd27455];
	}
	// end inline asm
	// begin inline asm
	{	
ld.global.ca.u64 %rd27459, [%rd27457];
	}
	// end inline asm
	// begin inline asm
	{	
ld.global.ca.u64 %rd27461, [%rd27459];
	}
	// end inline asm
	// begin inline asm
	{	
ld.global.ca.u64 %rd27463, [%rd27461];
	}
	// end inline asm
	// begin inline asm
	{	
ld.global.ca.u64 %rd27465, [%rd27463];
	}
	// end inline asm
	// begin inline asm
	{	
ld.global.ca.u64 %rd27467, [%rd27465];
	}
	// end inline asm
	// begin inline asm
	{	
ld.global.ca.u64 %rd27469, [%rd27467];
	}
	// end inline asm
	// begin inline asm
	{	
ld.global.ca.u64 %rd27471, [%rd27469];
	}
	// end inline asm
	// begin inline asm
	{	
ld.global.ca.u64 %rd27473, [%rd27471];
	}
	// end inline asm
	// begin inline asm
	{	
ld.global.ca.u64 %rd27475, [%rd27473];
	}
	// end inline asm
	// begin inline asm
	{	
ld.global.ca.u64 %rd27477, [%rd27475];
	}
	// end inline asm
	// begin inline asm
	{	
ld.global.ca.u64 %rd27479, [%rd27477];
	}
	// end inline asm
	// begin inline asm
	{	
ld.global.ca.u64 %rd27481, [%rd27479];
	}
	// end inline asm
	// begin inline asm
	{	
ld.global.ca.u64 %rd27483, [%rd27481];
	}
	// end inline asm
	// begin inline asm
	{	
ld.global.ca.u64 %rd27485, [%rd27483];
	}
	// end inline asm
	// begin inline asm
	{	
ld.global.ca.u64 %rd27487, [%rd27485];
	}
	// end inline asm
	// begin inline asm
	{	
ld.global.ca.u64 %rd27489, [%rd27487];
	}
	// end inline asm
	// begin inline asm
	{	
ld.global.ca.u64 %rd27491, [%rd27489];
	}
	// end inline asm
	// begin inline asm
	{	
ld.global.ca.u64 %rd27493, [%rd27491];
	}
	// end inline asm
	// begin inline asm
	{	
ld.global.ca.u64 %rd27495, [%rd27493];
	}
	// end inline asm
	// begin inline asm
	{	
ld.global.ca.u64 %rd27497, [%rd27495];
	}
	// end inline asm
	// begin inline asm
	{	
ld.global.ca.u64 %rd27499, [%rd27497];
	}
	// end inline asm
	// begin inline asm
	{	
ld.global.ca.u64 %rd27501, [%rd27499];
	}
	// end inline asm
	// begin inline asm
	{	
ld.global.ca.u64 %rd27503, [%rd27501];
	}
	// end inline asm
	// begin inline asm
	{	
ld.global.ca.u64 %rd27505, [%rd27503];
	}
	// end inline asm
	// begin inline asm
	{	
ld.global.ca.u64 %rd27507, [%rd27505];
	}
	// end inline asm
	// begin inline asm
	{	
ld.global.ca.u64 %rd27509, [%rd27507];
	}
	// end inline asm
	// begin inline asm
	{	
ld.global.ca.u64 %rd27511, [%rd27509];
	}
	// end inline asm
	// begin inline asm
	{	
ld.global.ca.u64 %rd27513, [%rd27511];
	}
	// end inline asm
	// begin inline asm
	{	
ld.global.ca.u64 %rd27515, [%rd27513];
	}
	// end inline asm
	// begin inline asm
	{	
ld.global.ca.u64 %rd27517, [%rd27515];
	}
	// end inline asm
	// begin inline asm
	{	
ld.global.ca.u64 %rd27519, [%rd27517];
	}
	// end inline asm
	// begin inline asm
	{	
ld.global.ca.u64 %rd27521, [%rd27519];
	}
	// end inline asm
	// begin inline asm
	{	
ld.global.ca.u64 %rd27523, [%rd27521];
	}
	// end inline asm
	// begin inline asm
	{	
ld.global.ca.u64 %rd27525, [%rd27523];
	}
	// end inline asm
	// begin inline asm
	{	
ld.global.ca.u64 %rd27527, [%rd27525];
	}
	// end inline asm
	// begin inline asm
	{	
ld.global.ca.u64 %rd27529, [%rd27527];
	}
	// end inline asm
	// begin inline asm
	{	
ld.global.ca.u64 %rd27531, [%rd27529];
	}
	// end inline asm
	// begin inline asm
	{	
ld.global.ca.u64 %rd27533, [%rd27531];
	}
	// end inline asm
	// begin inline asm
	{	
ld.global.ca.u64 %rd27535, [%rd27533];
	}
	// end inline asm
	// begin inline asm
	{	
ld.global.ca.u64 %rd27537, [%rd27535];
	}
	// end inline asm
	// begin inline asm
	{	
ld.global.ca.u64 %rd27539, [%rd27537];
	}
	// end inline asm
	// begin inline asm
	{	
ld.global.ca.u64 %rd27541, [%rd27539];
	}
	// end inline asm
	// begin inline asm
	{	
ld.global.ca.u64 %rd27543, [%rd27541];
	}
	// end inline asm
	// begin inline asm
	{	
ld.global.ca.u64 %rd27545, [%rd27543];
	}
	// end inline asm
	// begin inline asm
	{	
ld.global.ca.u64 %rd27547, [%rd27545];
	}
	// end inline asm
	// begin inline asm
	{	
ld.global.ca.u64 %rd27549, [%rd27547];
	}
	// end inline asm
	// begin inline asm
	{	
ld.global.ca.u64 %rd27551, [%rd27549];
	}
	// end inline asm
	// begin inline asm
	{	
ld.global.ca.u64 %rd27553, [%rd27551];
	}
	// end inline asm
	// begin inline asm
	{	
ld.global.ca.u64 %rd27555, [%rd27553];
	}
	// end inline asm
	// begin inline asm
	{	
ld.global.ca.u64 %rd27557, [%rd27555];
	}
	// end inline asm
	// begin inline asm
	{	
ld.global.ca.u64 %rd27559, [%rd27557];
	}
	// end inline asm
	// begin inline asm
	{	
ld.global.ca.u64 %rd27561, [%rd27559];
	}
	// end inline asm
	// begin inline asm
	{	
ld.global.ca.u64 %rd27563, [%rd27561];
	}
	// end inline asm
	// begin inline asm
	{	
ld.global.ca.u64 %rd27565, [%rd27563];
	}
	// end inline asm
	// begin inline asm
	{	
ld.global.ca.u64 %rd27567, [%rd27565];
	}
	// end inline asm
	// begin inline asm
	{	
ld.global.ca.u64 %rd27569, [%rd27567];
	}
	// end inline asm
	// begin inline asm
	{	
ld.global.ca.u64 %rd27571, [%rd27569];
	}
	// end inline asm
	// begin inline asm
	{	
ld.global.ca.u64 %rd27573, [%rd27571];
	}
	// end inline asm
	// begin inline asm
	{	
ld.global.ca.u64 %rd27575, [%rd27573];
	}
	// end inline asm
	// begin inline asm
	{	
ld.global.ca.u64 %rd27577, [%rd27575];
	}
	// end inline asm
	// begin inline asm
	{	
ld.global.ca.u64 %rd27579, [%rd27577];
	}
	// end inline asm
	// begin inline asm
	{	
ld.global.ca.u64 %rd27581, [%rd27579];
	}
	// end inline asm
	// begin inline asm
	{	
ld.global.ca.u64 %rd27583, [%rd27581];
	}
	// end inline asm
	// begin inline asm
	{	
ld.global.ca.u64 %rd27585, [%rd27583];
	}
	// end inline asm
	// begin inline asm
	{	
ld.global.ca.u64 %rd27587, [%rd27585];
	}
	// end inline asm
	// begin inline asm
	{	
ld.global.ca.u64 %rd27589, [%rd27587];
	}
	// end inline asm
	// begin inline asm
	{	
ld.global.ca.u64 %rd27591, [%rd27589];
	}
	// end inline asm
	// begin inline asm
	{	
ld.global.ca.u64 %rd27593, [%rd27591];
	}
	// end inline asm
	// begin inline asm
	{	
ld.global.ca.u64 %rd27595, [%rd27593];
	}
	// end inline asm
	// begin inline asm
	{	
ld.global.ca.u64 %rd27597, [%rd27595];
	}
	// end inline asm
	// begin inline asm
	{	
ld.global.ca.u64 %rd27599, [%rd27597];
	}
	// end inline asm
	// begin inline asm
	{	
ld.global.ca.u64 %rd27601, [%rd27599];
	}
	// end inline asm
	// begin inline asm
	{	
ld.global.ca.u64 %rd27603, [%rd27601];
	}
	// end inline asm
	// begin inline asm
	{	
ld.global.ca.u64 %rd27605, [%rd27603];
	}
	// end inline asm
	// begin inline asm
	{	
ld.global.ca.u64 %rd27607, [%rd27605];
	}
	// end inline asm
	// begin inline asm
	{	
ld.global.ca.u64 %rd27609, [%rd27607];
	}
	// end inline asm
	// begin inline asm
	{	
ld.global.ca.u64 %rd27611, [%rd27609];
	}
	// end inline asm
	// begin inline asm
	{	
ld.global.ca.u64 %rd27613, [%rd27611];
	}
	// end inline asm
	// begin inline asm
	{	
ld.global.ca.u64 %rd27615, [%rd27613];
	}
	// end inline asm
	// begin inline asm
	{	
ld.global.ca.u64 %rd27617, [%rd27615];
	}
	// end inline asm
	// begin inline asm
	{	
ld.global.ca.u64 %rd27619, [%rd27617];
	}
	// end inline asm
	// begin inline asm
	{	
ld.global.ca.u64 %rd27621, [%rd27619];
	}
	// end inline asm
	// begin inline asm
	{	
ld.global.ca.u64 %rd27623, [%rd27621];
	}
	// end inline asm
	// begin inline asm
	{	
ld.global.ca.u64 %rd27625, [%rd27623];
	}
	// end inline asm
	// begin inline asm
	{	
ld.global.ca.u64 %rd27627, [%rd27625];
	}
	// end inline asm
	// begin inline asm
	{	
ld.global.ca.u64 %rd27629, [%rd27627];
	}
	// end inline asm
	// begin inline asm
	{	
ld.global.ca.u64 %rd27631, [%rd27629];
	}
	// end inline asm
	// begin inline asm
	{	
ld.global.ca.u64 %rd27633, [%rd27631];
	}
	// end inline asm
	// begin inline asm
	{	
ld.global.ca.u64 %rd27635, [%rd27633];
	}
	// end inline asm
	// begin inline asm
	{	
ld.global.ca.u64 %rd27637, [%rd27635];
	}
	// end inline asm
	// begin inline asm
	{	
ld.global.ca.u64 %rd27639, [%rd27637];
	}
	// end inline asm
	// begin inline asm
	{	
ld.global.ca.u64 %rd27641, [%rd27639];
	}
	// end inline asm
	// begin inline asm
	{	
ld.global.ca.u64 %rd27643, [%rd27641];
	}
	// end inline asm
	// begin inline asm
	{	
ld.global.ca.u64 %rd27645, [%rd27643];
	}
	// end inline asm
	// begin inline asm
	{	
ld.global.ca.u64 %rd27647, [%rd27645];
	}
	// end inline asm
	// begin inline asm
	{	
ld.global.ca.u64 %rd27649, [%rd27647];
	}
	// end inline asm
	// begin inline asm
	{	
ld.global.ca.u64 %rd27651, [%rd27649];
	}
	// end inline asm
	// begin inline asm
	{	
ld.global.ca.u64 %rd27653, [%rd27651];
	}
	// end inline asm
	// begin inline asm
	{	
ld.global.ca.u64 %rd27655, [%rd27653];
	}
	// end inline asm
	// begin inline asm
	{	
ld.global.ca.u64 %rd27657, [%rd27655];
	}
	// end inline asm
	// begin inline asm
	{	
ld.global.ca.u64 %rd27659, [%rd27657];
	}
	// end inline asm
	// begin inline asm
	{	
ld.global.ca.u64 %rd27661, [%rd27659];
	}
	// end inline asm
	// begin inline asm
	{	
ld.global.ca.u64 %rd27663, [%rd27661];
	}
	// end inline asm
	// begin inline asm
	{	
ld.global.ca.u64 %rd27665, [%rd27663];
	}
	// end inline asm
	// begin inline asm
	{	
ld.global.ca.u64 %rd27667, [%rd27665];
	}
	// end inline asm
	// begin inline asm
	{	
ld.global.ca.u64 %rd27669, [%rd27667];
	}
	// end inline asm
	// begin inline asm
	{	
ld.global.ca.u64 %rd27671, [%rd27669];
	}
	// end inline asm
	// begin inline asm
	{	
ld.global.ca.u64 %rd27673, [%rd27671];
	}
	// end inline asm
	// begin inline asm
	{	
ld.global.ca.u64 %rd27675, [%rd27673];
	}
	// end inline asm
	// begin inline asm
	{	
ld.global.ca.u64 %rd27677, [%rd27675];
	}
	// end inline asm
	// begin inline asm
	{	
ld.global.ca.u64 %rd27679, [%rd27677];
	}
	// end inline asm
	// begin inline asm
	{	
ld.global.ca.u64 %rd27681, [%rd27679];
	}
	// end inline asm
	// begin inline asm
	{	
ld.global.ca.u64 %rd27683, [%rd27681];
	}
	// end inline asm
	// begin inline asm
	{	
ld.global.ca.u64 %rd27685, [%rd27683];
	}
	// end inline asm
	// begin inline asm
	{	
ld.global.ca.u64 %rd27687, [%rd27685];
	}
	// end inline asm
	// begin inline asm
	{	
ld.global.ca.u64 %rd27689, [%rd27687];
	}
	// end inline asm
	// begin inline asm
	{	
ld.global.ca.u64 %rd27691, [%rd27689];
	}
	// end inline asm
	// begin inline asm
	{	
ld.global.ca.u64 %rd27693, [%rd27691];
	}
	// end inline asm
	// begin inline asm
	{	
ld.global.ca.u64 %rd27695, [%rd27693];
	}
	// end inline asm
	// begin inline asm
	{	
ld.global.ca.u64 %rd27697, [%rd27695];
	}
	// end inline asm
	// begin inline asm
	{	
ld.global.ca.u64 %rd27699, [%rd27697];
	}
	// end inline asm
	// begin inline asm
	{	
ld.global.ca.u64 %rd27701, [%rd27699];
	}
	// end inline asm
	// begin inline asm
	{	
ld.global.ca.u64 %rd27703, [%rd27701];
	}
	// end inline asm
	// begin inline asm
	{	
ld.global.ca.u64 %rd27705, [%rd27703];
	}
	// end inline asm
	// begin inline asm
	{	
ld.global.ca.u64 %rd27707, [%rd27705];
	}
	// end inline asm
	// begin inline asm
	{	
ld.global.ca.u64 %rd27709, [%rd27707];
	}
	// end inline asm
	// begin inline asm
	{	
ld.global.ca.u64 %rd27711, [%rd27709];
	}
	// end inline asm
	// begin inline asm
	{	
ld.global.ca.u64 %rd27713, [%rd27711];
	}
	// end inline asm
	// begin inline asm
	{	
ld.global.ca.u64 %rd27715, [%rd27713];
	}
	// end inline asm
	// begin inline asm
	{	
ld.global.ca.u64 %rd27717, [%rd27715];
	}
	// end inline asm
	// begin inline asm
	{	
ld.global.ca.u64 %rd27719, [%rd27717];
	}
	// end inline asm
	// begin inline asm
	{	
ld.global.ca.u64 %rd27721, [%rd27719];
	}
	// end inline asm
	// begin inline asm
	{	
ld.global.ca.u64 %rd27723, [%rd27721];
	}
	// end inline asm
	// begin inline asm
	{	
ld.global.ca.u64 %rd27725, [%rd27723];
	}
	// end inline asm
	// begin inline asm
	{	
ld.global.ca.u64 %rd27727, [%rd27725];
	}
	// end inline asm
	// begin inline asm
	{	
ld.global.ca.u64 %rd27729, [%rd27727];
	}
	// end inline asm
	// begin inline asm
	{	
ld.global.ca.u64 %rd27731, [%rd27729];
	}
	// end inline asm
	// begin inline asm
	{	
ld.global.ca.u64 %rd27733, [%rd27731];
	}
	// end inline asm
	// begin inline asm
	{	
ld.global.ca.u64 %rd27735, [%rd27733];
	}
	// end inline asm
	// begin inline asm
	{	
ld.global.ca.u64 %rd27737, [%rd27735];
	}
	// end inline asm
	// begin inline asm
	{	
ld.global.ca.u64 %rd27739, [%rd27737];
	}
	// end inline asm
	// begin inline asm
	{	
ld.global.ca.u64 %rd27741, [%rd27739];
	}
	// end inline asm
	// begin inline asm
	{	
ld.global.ca.u64 %rd27743, [%rd27741];
	}
	// end inline asm
	// begin inline asm
	{	
ld.global.ca.u64 %rd27745, [%rd27743];
	}
	// end inline asm
	// begin inline asm
	{	
ld.global.ca.u64 %rd27747, [%rd27745];
	}
	// end inline asm
	// begin inline asm
	{	
ld.global.ca.u64 %rd27749, [%rd27747];
	}
	// end inline asm
	// begin inline asm
	{	
ld.global.ca.u64 %rd27751, [%rd27749];
	}
	// end inline asm
	// begin inline asm
	{	
ld.global.ca.u64 %rd27753, [%rd27751];
	}
	// end inline asm
	// begin inline asm
	{	
ld.global.ca.u64 %rd27755, [%rd27753];
	}
	// end inline asm
	// begin inline asm
	{	
ld.global.ca.u64 %rd27757, [%rd27755];
	}
	// end inline asm
	// begin inline asm
	{	
ld.global.ca.u64 %rd27759, [%rd27757];
	}
	// end inline asm
	// begin inline asm
	{	
ld.global.ca.u64 %rd27761, [%rd27759];
	}
	// end inline asm
	// begin inline asm
	{	
ld.global.ca.u64 %rd27763, [%rd27761];
	}
	// end inline asm
	// begin inline asm
	{	
ld.global.ca.u64 %rd27765, [%rd27763];
	}
	// end inline asm
	// begin inline asm
	{	
ld.global.ca.u64 %rd27767, [%rd27765];
	}
	// end inline asm
	// begin inline asm
	{	
ld.global.ca.u64 %rd27769, [%rd27767];
	}
	// end inline asm
	// begin inline asm
	{	
ld.global.ca.u64 %rd27771, [%rd27769];
	}
	// end inline asm
	// begin inline asm
	{	
ld.global.ca.u64 %rd27773, [%rd27771];
	}
	// end inline asm
	// begin inline asm
	{	
ld.global.ca.u64 %rd27775, [%rd27773];
	}
	// end inline asm
	// begin inline asm
	{	
ld.global.ca.u64 %rd27777, [%rd27775];
	}
	// end inline asm
	// begin inline asm
	{	
ld.global.ca.u64 %rd27779, [%rd27777];
	}
	// end inline asm
	// begin inline asm
	{	
ld.global.ca.u64 %rd27781, [%rd27779];
	}
	// end inline asm
	// begin inline asm
	{	
ld.global.ca.u64 %rd27783, [%rd27781];
	}
	// end inline asm
	// begin inline asm
	{	
ld.global.ca.u64 %rd27785, [%rd27783];
	}
	// end inline asm
	// begin inline asm
	{	
ld.global.ca.u64 %rd27787, [%rd27785];
	}
	// end inline asm
	// begin inline asm
	{	
ld.global.ca.u64 %rd27789, [%rd27787];
	}
	// end inline asm
	// begin inline asm
	{	
ld.global.ca.u64 %rd27791, [%rd27789];
	}
	// end inline asm
	// begin inline asm
	{	
ld.global.ca.u64 %rd27793, [%rd27791];
	}
	// end inline asm
	// begin inline asm
	{	
ld.global.ca.u64 %rd27795, [%rd27793];
	}
	// end inline asm
	// begin inline asm
	{	
ld.global.ca.u64 %rd27797, [%rd27795];
	}
	// end inline asm
	// begin inline asm
	{	
ld.global.ca.u64 %rd27799, [%rd27797];
	}
	// end inline asm
	// begin inline asm
	{	
ld.global.ca.u64 %rd27801, [%rd27799];
	}
	// end inline asm
	// begin inline asm
	{	
ld.global.ca.u64 %rd27803, [%rd27801];
	}
	// end inline asm
	// begin inline asm
	{	
ld.global.ca.u64 %rd27805, [%rd27803];
	}
	// end inline asm
	// begin inline asm
	{	
ld.global.ca.u64 %rd27807, [%rd27805];
	}
	// end inline asm
	// begin inline asm
	{	
ld.global.ca.u64 %rd27809, [%rd27807];
	}
	// end inline asm
	// begin inline asm
	{	
ld.global.ca.u64 %rd27811, [%rd27809];
	}
	// end inline asm
	// begin inline asm
	{	
ld.global.ca.u64 %rd27813, [%rd27811];
	}
	// end inline asm
	// begin inline asm
	{	
ld.global.ca.u64 %rd27815, [%rd27813];
	}
	// end inline asm
	// begin inline asm
	{	
ld.global.ca.u64 %rd27817, [%rd27815];
	}
	// end inline asm
	// begin inline asm
	{	
ld.global.ca.u64 %rd27819, [%rd27817];
	}
	// end inline asm
	// begin inline asm
	{	
ld.global.ca.u64 %rd27821, [%rd27819];
	}
	// end inline asm
	// begin inline asm
	{	
ld.global.ca.u64 %rd27823, [%rd27821];
	}
	// end inline asm
	// begin inline asm
	{	
ld.global.ca.u64 %rd27825, [%rd27823];
	}
	// end inline asm
	// begin inline asm
	{	
ld.global.ca.u64 %rd27827, [%rd27825];
	}
	// end inline asm
	// begin inline asm
	{	
ld.global.ca.u64 %rd27829, [%rd27827];
	}
	// end inline asm
	// begin inline asm
	{	
ld.global.ca.u64 %rd27831, [%rd27829];
	}
	// end inline asm
	// begin inline asm
	{	
ld.global.ca.u64 %rd27833, [%rd27831];
	}
	// end inline asm
	// begin inline asm
	{	
ld.global.ca.u64 %rd27835, [%rd27833];
	}
	// end inline asm
	// begin inline asm
	{	
ld.global.ca.u64 %rd27837, [%rd27835];
	}
	// end inline asm
	// begin inline asm
	{	
ld.global.ca.u64 %rd27839, [%rd27837];
	}
	// end inline asm
	// begin inline asm
	{	
ld.global.ca.u64 %rd27841, [%rd27839];
	}
	// end inline asm
	// begin inline asm
	{	
ld.global.ca.u64 %rd27843, [%rd27841];
	}
	// end inline asm
	// begin inline asm
	{	
ld.global.ca.u64 %rd27845, [%rd27843];
	}
	// end inline asm
	// begin inline asm
	{	
ld.global.ca.u64 %rd27847, [%rd27845];
	}
	// end inline asm
	// begin inline asm
	{	
ld.global.ca.u64 %rd27849, [%rd27847];
	}
	// end inline asm
	// begin inline asm
	{	
ld.global.ca.u64 %rd27851, [%rd27849];
	}
	// end inline asm
	// begin inline asm
	{	
ld.global.ca.u64 %rd27853, [%rd27851];
	}
	// end inline asm
	// begin inline asm
	{	
ld.global.ca.u64 %rd27855, [%rd27853];
	}
	// end inline asm
	// begin inline asm
	{	
ld.global.ca.u64 %rd27857, [%rd27855];
	}
	// end inline asm
	// begin inline asm
	{	
ld.global.ca.u64 %rd27859, [%rd27857];
	}
	// end inline asm
	// begin inline asm
	{	
ld.global.ca.u64 %rd27861, [%rd27859];
	}
	// end inline asm
	// begin inline asm
	{	
ld.global.ca.u64 %rd27863, [%rd27861];
	}
	// end inline asm
	// begin inline asm
	{	
ld.global.ca.u64 %rd27865, [%rd27863];
	}
	// end inline asm
	// begin inline asm
	{	
ld.global.ca.u64 %rd27867, [%rd27865];
	}
	// end inline asm
	// begin inline asm
	{	
ld.global.ca.u64 %rd27869, [%rd27867];
	}
	// end inline asm
	// begin inline asm
	{	
ld.global.ca.u64 %rd27871, [%rd27869];
	}
	// end inline asm
	// begin inline asm
	{	
ld.global.ca.u64 %rd27873, [%rd27871];
	}
	// end inline asm
	// begin inline asm
	{	
ld.global.ca.u64 %rd27875, [%rd27873];
	}
	// end inline asm
	// begin inline asm
	{	
ld.global.ca.u64 %rd27877, [%rd27875];
	}
	// end inline asm
	// begin inline asm
	{	
ld.global.ca.u64 %rd27879, [%rd27877];
	}
	// end inline asm
	// begin inline asm
	{	
ld.global.ca.u64 %rd27881, [%rd27879];
	}
	// end inline asm
	// begin inline asm
	{	
ld.global.ca.u64 %rd27883, [%rd27881];
	}
	// end inline asm
	// begin inline asm
	{	
ld.global.ca.u64 %rd27885, [%rd27883];
	}
	// end inline asm
	// begin inline asm
	{	
ld.global.ca.u64 %rd27887, [%rd27885];
	}
	// end inline asm
	// begin inline asm
	{	
ld.global.ca.u64 %rd27889, [%rd27887];
	}
	// end inline asm
	// begin inline asm
	{	
ld.global.ca.u64 %rd27891, [%rd27889];
	}
	// end inline asm
	// begin inline asm
	{	
ld.global.ca.u64 %rd27893, [%rd27891];
	}
	// end inline asm
	// begin inline asm
	{	
ld.global.ca.u64 %rd27895, [%rd27893];
	}
	// end inline asm
	// begin inline asm
	{	
ld.global.ca.u64 %rd27897, [%rd27895];
	}
	// end inline asm
	// begin inline asm
	{	
ld.global.ca.u64 %rd27899, [%rd27897];
	}
	// end inline asm
	// begin inline asm
	{	
ld.global.ca.u64 %rd27901, [%rd27899];
	}
	// end inline asm
	// begin inline asm
	{	
ld.global.ca.u64 %rd27903, [%rd27901];
	}
	// end inline asm
	// begin inline asm
	{	
ld.global.ca.u64 %rd27905, [%rd27903];
	}
	// end inline asm
	// begin inline asm
	{	
ld.global.ca.u64 %rd27907, [%rd27905];
	}
	// end inline asm
	// begin inline asm
	{	
ld.global.ca.u64 %rd27909, [%rd27907];
	}
	// end inline asm
	// begin inline asm
	{	
ld.global.ca.u64 %rd27911, [%rd27909];
	}
	// end inline asm
	// begin inline asm
	{	
ld.global.ca.u64 %rd27913, [%rd27911];
	}
	// end inline asm
	// begin inline asm
	{	
ld.global.ca.u64 %rd27915, [%rd27913];
	}
	// end inline asm
	// begin inline asm
	{	
ld.global.ca.u64 %rd27917, [%rd27915];
	}
	// end inline asm
	// begin inline asm
	{	
ld.global.ca.u64 %rd27919, [%rd27917];
	}
	// end inline asm
	// begin inline asm
	{	
ld.global.ca.u64 %rd27921, [%rd27919];
	}
	// end inline asm
	// begin inline asm
	{	
ld.global.ca.u64 %rd27923, [%rd27921];
	}
	// end inline asm
	// begin inline asm
	{	
ld.global.ca.u64 %rd27925, [%rd27923];
	}
	// end inline asm
	// begin inline asm
	{	
ld.global.ca.u64 %rd27927, [%rd27925];
	}
	// end inline asm
	// begin inline asm
	{	
ld.global.ca.u64 %rd27929, [%rd27927];
	}
	// end inline asm
	// begin inline asm
	{	
ld.global.ca.u64 %rd27931, [%rd27929];
	}
	// end inline asm
	// begin inline asm
	{	
ld.global.ca.u64 %rd27933, [%rd27931];
	}
	// end inline asm
	// begin inline asm
	{	
ld.global.ca.u64 %rd27935, [%rd27933];
	}
	// end inline asm
	// begin inline asm
	{	
ld.global.ca.u64 %rd27937, [%rd27935];
	}
	// end inline asm
	// begin inline asm
	{	
ld.global.ca.u64 %rd27939, [%rd27937];
	}
	// end inline asm
	// begin inline asm
	{	
ld.global.ca.u64 %rd27941, [%rd27939];
	}
	// end inline asm
	// begin inline asm
	{	
ld.global.ca.u64 %rd27943, [%rd27941];
	}
	// end inline asm
	// begin inline asm
	{	
ld.global.ca.u64 %rd27945, [%rd27943];
	}
	// end inline asm
	// begin inline asm
	{	
ld.global.ca.u64 %rd27947, [%rd27945];
	}
	// end inline asm
	// begin inline asm
	{	
ld.global.ca.u64 %rd27949, [%rd27947];
	}
	// end inline asm
	// begin inline asm
	{	
ld.global.ca.u64 %rd27951, [%rd27949];
	}
	// end inline asm
	// begin inline asm
	{	
ld.global.ca.u64 %rd27953, [%rd27951];
	}
	// end inline asm
	// begin inline asm
	{	
ld.global.ca.u64 %rd27955, [%rd27953];
	}
	// end inline asm
	// begin inline asm
	{	
ld.global.ca.u64 %rd27957, [%rd27955];
	}
	// end inline asm
	// begin inline asm
	{	
ld.global.ca.u64 %rd27959, [%rd27957];
	}
	// end inline asm
	// begin inline asm
	{	
ld.global.ca.u64 %rd27961, [%rd27959];
	}
	// end inline asm
	// begin inline asm
	{	
ld.global.ca.u64 %rd27963, [%rd27961];
	}
	// end inline asm
	// begin inline asm
	{	
ld.global.ca.u64 %rd27965, [%rd27963];
	}
	// end inline asm
	// begin inline asm
	{	
ld.global.ca.u64 %rd27967, [%rd27965];
	}
	// end inline asm
	// begin inline asm
	{	
ld.global.ca.u64 %rd27969, [%rd27967];
	}
	// end inline asm
	// begin inline asm
	{	
ld.global.ca.u64 %rd27971, [%rd27969];
	}
	// end inline asm
	// begin inline asm
	{	
ld.global.ca.u64 %rd27973, [%rd27971];
	}
	// end inline asm
	// begin inline asm
	{	
ld.global.ca.u64 %rd27975, [%rd27973];
	}
	// end inline asm
	// begin inline asm
	{	
ld.global.ca.u64 %rd27977, [%rd27975];
	}
	// end inline asm
	// begin inline asm
	{	
ld.global.ca.u64 %rd27979, [%rd27977];
	}
	// end inline asm
	// begin inline asm
	{	
ld.global.ca.u64 %rd27981, [%rd27979];
	}
	// end inline asm
	// begin inline asm
	{	
ld.global.ca.u64 %rd27983, [%rd27981];
	}
	// end inline asm
	// begin inline asm
	{	
ld.global.ca.u64 %rd27985, [%rd27983];
	}
	// end inline asm
	// begin inline asm
	{	
ld.global.ca.u64 %rd27987, [%rd27985];
	}
	// end inline asm
	// begin inline asm
	{	
ld.global.ca.u64 %rd27989, [%rd27987];
	}
	// end inline asm
	// begin inline asm
	{	
ld.global.ca.u64 %rd27991, [%rd27989];
	}
	// end inline asm
	// begin inline asm
	{	
ld.global.ca.u64 %rd27993, [%rd27991];
	}
	// end inline asm
	// begin inline asm
	{	
ld.global.ca.u64 %rd27995, [%rd27993];
	}
	// end inline asm
	// begin inline asm
	{	
ld.global.ca.u64 %rd27997, [%rd27995];
	}
	// end inline asm
	// begin inline asm
	{	
ld.global.ca.u64 %rd27999, [%rd27997];
	}
	// end inline asm
	// begin inline asm
	{	
ld.global.ca.u64 %rd28001, [%rd27999];
	}
	// end inline asm
	// begin inline asm
	{	
ld.global.ca.u64 %rd28003, [%rd28001];
	}
	// end inline asm
	// begin inline asm
	{	
ld.global.ca.u64 %rd28005, [%rd28003];
	}
	// end inline asm
	// begin inline asm
	{	
ld.global.ca.u64 %rd28007, [%rd28005];
	}
	// end inline asm
	// begin inline asm
	{	
ld.global.ca.u64 %rd28009, [%rd28007];
	}
	// end inline asm
	// begin inline asm
	{	
ld.global.ca.u64 %rd28011, [%rd28009];
	}
	// end inline asm
	// begin inline asm
	{	
ld.global.ca.u64 %rd28013, [%rd28011];
	}
	// end inline asm
	// begin inline asm
	{	
ld.global.ca.u64 %rd28015, [%rd28013];
	}
	// end inline asm
	// begin inline asm
	{	
ld.global.ca.u64 %rd28017, [%rd28015];
	}
	// end inline asm
	// begin inline asm
	{	
ld.global.ca.u64 %rd28019, [%rd28017];
	}
	// end inline asm
	// begin inline asm
	{	
ld.global.ca.u64 %rd28021, [%rd28019];
	}
	// end inline asm
	// begin inline asm
	{	
ld.global.ca.u64 %rd28023, [%rd28021];
	}
	// end inline asm
	// begin inline asm
	{	
ld.global.ca.u64 %rd28025, [%rd28023];
	}
	// end inline asm
	// begin inline asm
	{	
ld.global.ca.u64 %rd28027, [%rd28025];
	}
	// end inline asm
	// begin inline asm
	{	
ld.global.ca.u64 %rd28029, [%rd28027];
	}
	// end inline asm
	// begin inline asm
	{	
ld.global.ca.u64 %rd28031, [%rd28029];
	}
	// end inline asm
	// begin inline asm
	{	
ld.global.ca.u64 %rd28033, [%rd28031];
	}
	// end inline asm
	// begin inline asm
	{	
ld.global.ca.u64 %rd28035, [%rd28033];
	}
	// end inline asm
	// begin inline asm
	{	
ld.global.ca.u64 %rd28037, [%rd28035];
	}
	// end inline asm
	// begin inline asm
	{	
ld.global.ca.u64 %rd28039, [%rd28037];
	}
	// end inline asm
	// begin inline asm
	{	
ld.global.ca.u64 %rd28041, [%rd28039];
	}
	// end inline asm
	// begin inline asm
	{	
ld.global.ca.u64 %rd28043, [%rd28041];
	}
	// end inline asm
	// begin inline asm
	{	
ld.global.ca.u64 %rd28045, [%rd28043];
	}
	// end inline asm
	// begin inline asm
	{	
ld.global.ca.u64 %rd28047, [%rd28045];
	}
	// end inline asm
	// begin inline asm
	{	
ld.global.ca.u64 %rd28049, [%rd28047];
	}
	// end inline asm
	// begin inline asm
	{	
ld.global.ca.u64 %rd28051, [%rd28049];
	}
	// end inline asm
	// begin inline asm
	{	
ld.global.ca.u64 %rd28053, [%rd28051];
	}
	// end inline asm
	// begin inline asm
	{	
ld.global.ca.u64 %rd28055, [%rd28053];
	}
	// end inline asm
	// begin inline asm
	{	
ld.global.ca.u64 %rd28057, [%rd28055];
	}
	// end inline asm
	// begin inline asm
	{	
ld.global.ca.u64 %rd28059, [%rd28057];
	}
	// end inline asm
	// begin inline asm
	{	
ld.global.ca.u64 %rd28061, [%rd28059];
	}
	// end inline asm
	// begin inline asm
	{	
ld.global.ca.u64 %rd28063, [%rd28061];
	}
	// end inline asm
	// begin inline asm
	{	
ld.global.ca.u64 %rd28065, [%rd28063];
	}
	// end inline asm
	// begin inline asm
	{	
ld.global.ca.u64 %rd28067, [%rd28065];
	}
	// end inline asm
	// begin inline asm
	{	
ld.global.ca.u64 %rd28069, [%rd28067];
	}
	// end inline asm
	// begin inline asm
	{	
ld.global.ca.u64 %rd28071, [%rd28069];
	}
	// end inline asm
	// begin inline asm
	{	
ld.global.ca.u64 %rd28073, [%rd28071];
	}
	// end inline asm
	// begin inline asm
	{	
ld.global.ca.u64 %rd28075, [%rd28073];
	}
	// end inline asm
	// begin inline asm
	{	
ld.global.ca.u64 %rd28077, [%rd28075];
	}
	// end inline asm
	// begin inline asm
	{	
ld.global.ca.u64 %rd28079, [%rd28077];
	}
	// end inline asm
	// begin inline asm
	{	
ld.global.ca.u64 %rd28081, [%rd28079];
	}
	// end inline asm
	// begin inline asm
	{	
ld.global.ca.u64 %rd28083, [%rd28081];
	}
	// end inline asm
	// begin inline asm
	{	
ld.global.ca.u64 %rd28085, [%rd28083];
	}
	// end inline asm
	// begin inline asm
	{	
ld.global.ca.u64 %rd28087, [%rd28085];
	}
	// end inline asm
	// begin inline asm
	{	
ld.global.ca.u64 %rd28089, [%rd28087];
	}
	// end inline asm
	// begin inline asm
	{	
ld.global.ca.u64 %rd28091, [%rd28089];
	}
	// end inline asm
	// begin inline asm
	{	
ld.global.ca.u64 %rd28093, [%rd28091];
	}
	// end inline asm
	// begin inline asm
	{	
ld.global.ca.u64 %rd28095, [%rd28093];
	}
	// end inline asm
	// begin inline asm
	{	
ld.global.ca.u64 %rd28097, [%rd28095];
	}
	// end inline asm
	// begin inline asm
	{	
ld.global.ca.u64 %rd28099, [%rd28097];
	}
	// end inline asm
	// begin inline asm
	{	
ld.global.ca.u64 %rd28101, [%rd28099];
	}
	// end inline asm
	// begin inline asm
	{	
ld.global.ca.u64 %rd28103, [%rd28101];
	}
	// end inline asm
	// begin inline asm
	{	
ld.global.ca.u64 %rd28105, [%rd28103];
	}
	// end inline asm
	// begin inline asm
	{	
ld.global.ca.u64 %rd28107, [%rd28105];
	}
	// end inline asm
	// begin inline asm
	{	
ld.global.ca.u64 %rd28109, [%rd28107];
	}
	// end inline asm
	// begin inline asm
	{	
ld.global.ca.u64 %rd28111, [%rd28109];
	}
	// end inline asm
	// begin inline asm
	{	
ld.global.ca.u64 %rd28113, [%rd28111];
	}
	// end inline asm
	// begin inline asm
	{	
ld.global.ca.u64 %rd28115, [%rd28113];
	}
	// end inline asm
	// begin inline asm
	{	
ld.global.ca.u64 %rd28117, [%rd28115];
	}
	// end inline asm
	// begin inline asm
	{	
ld.global.ca.u64 %rd28119, [%rd28117];
	}
	// end inline asm
	// begin inline asm
	{	
ld.global.ca.u64 %rd28121, [%rd28119];
	}
	// end inline asm
	// begin inline asm
	{	
ld.global.ca.u64 %rd28123, [%rd28121];
	}
	// end inline asm
	// begin inline asm
	{	
ld.global.ca.u64 %rd28125, [%rd28123];
	}
	// end inline asm
	// begin inline asm
	{	
ld.global.ca.u64 %rd28127, [%rd28125];
	}
	// end inline asm
	// begin inline asm
	{	
ld.global.ca.u64 %rd28129, [%rd28127];
	}
	// end inline asm
	// begin inline asm
	{	
ld.global.ca.u64 %rd28131, [%rd28129];
	}
	// end inline asm
	// begin inline asm
	{	
ld.global.ca.u64 %rd28133, [%rd28131];
	}
	// end inline asm
	// begin inline asm
	{	
ld.global.ca.u64 %rd28135, [%rd28133];
	}
	// end inline asm
	// begin inline asm
	{	
ld.global.ca.u64 %rd28137, [%rd28135];
	}
	// end inline asm
	// begin inline asm
	{	
ld.global.ca.u64 %rd28139, [%rd28137];
	}
	// end inline asm
	// begin inline asm
	{	
ld.global.ca.u64 %rd28141, [%rd28139];
	}
	// end inline asm
	// begin inline asm
	{	
ld.global.ca.u64 %rd28143, [%rd28141];
	}
	// end inline asm
	// begin inline asm
	{	
ld.global.ca.u64 %rd28145, [%rd28143];
	}
	// end inline asm
	// begin inline asm
	{	
ld.global.ca.u64 %rd28147, [%rd28145];
	}
	// end inline asm
	// begin inline asm
	{	
ld.global.ca.u64 %rd28149, [%rd28147];
	}
	// end inline asm
	// begin inline asm
	{	
ld.global.ca.u64 %rd28151, [%rd28149];
	}
	// end inline asm
	// begin inline asm
	{	
ld.global.ca.u64 %rd28153, [%rd28151];
	}
	// end inline asm
	// begin inline asm
	{	
ld.global.ca.u64 %rd28155, [%rd28153];
	}
	// end inline asm
	// begin inline asm
	{	
ld.global.ca.u64 %rd28157, [%rd28155];
	}
	// end inline asm
	// begin inline asm
	{	
ld.global.ca.u64 %rd28159, [%rd28157];
	}
	// end inline asm
	// begin inline asm
	{	
ld.global.ca.u64 %rd28161, [%rd28159];
	}
	// end inline asm
	// begin inline asm
	{	
ld.global.ca.u64 %rd28163, [%rd28161];
	}
	// end inline asm
	// begin inline asm
	{	
ld.global.ca.u64 %rd28165, [%rd28163];
	}
	// end inline asm
	// begin inline asm
	{	
ld.global.ca.u64 %rd28167, [%rd28165];
	}
	// end inline asm
	// begin inline asm
	{	
ld.global.ca.u64 %rd28169, [%rd28167];
	}
	// end inline asm
	// begin inline asm
	{	
ld.global.ca.u64 %rd28171, [%rd28169];
	}
	// end inline asm
	// begin inline asm
	{	
ld.global.ca.u64 %rd28173, [%rd28171];
	}
	// end inline asm
	// begin inline asm
	{	
ld.global.ca.u64 %rd28175, [%rd28173];
	}
	// end inline asm
	// begin inline asm
	{	
ld.global.ca.u64 %rd28177, [%rd28175];
	}
	// end inline asm
	// begin inline asm
	{	
ld.global.ca.u64 %rd28179, [%rd28177];
	}
	// end inline asm
	// begin inline asm
	{	
ld.global.ca.u64 %rd28181, [%rd28179];
	}
	// end inline asm
	// begin inline asm
	{	
ld.global.ca.u64 %rd28183, [%rd28181];
	}
	// end inline asm
	// begin inline asm
	{	
ld.global.ca.u64 %rd28185, [%rd28183];
	}
	// end inline asm
	// begin inline asm
	{	
ld.global.ca.u64 %rd28187, [%rd28185];
	}
	// end inline asm
	// begin inline asm
	{	
ld.global.ca.u64 %rd28189, [%rd28187];
	}
	// end inline asm
	// begin inline asm
	{	
ld.global.ca.u64 %rd28191, [%rd28189];
	}
	// end inline asm
	// begin inline asm
	{	
ld.global.ca.u64 %rd28193, [%rd28191];
	}
	// end inline asm
	// begin inline asm
	{	
ld.global.ca.u64 %rd28195, [%rd28193];
	}
	// end inline asm
	// begin inline asm
	{	
ld.global.ca.u64 %rd28197, [%rd28195];
	}
	// end inline asm
	// begin inline asm
	{	
ld.global.ca.u64 %rd28199, [%rd28197];
	}
	// end inline asm
	// begin inline asm
	{	
ld.global.ca.u64 %rd28201, [%rd28199];
	}
	// end inline asm
	// begin inline asm
	{	
ld.global.ca.u64 %rd28203, [%rd28201];
	}
	// end inline asm
	// begin inline asm
	{	
ld.global.ca.u64 %rd28205, [%rd28203];
	}
	// end inline asm
	// begin inline asm
	{	
ld.global.ca.u64 %rd28207, [%rd28205];
	}
	// end inline asm
	// begin inline asm
	{	
ld.global.ca.u64 %rd28209, [%rd28207];
	}
	// end inline asm
	// begin inline asm
	{	
ld.global.ca.u64 %rd28211, [%rd28209];
	}
	// end inline asm
	// begin inline asm
	{	
ld.global.ca.u64 %rd28213, [%rd28211];
	}
	// end inline asm
	// begin inline asm
	{	
ld.global.ca.u64 %rd28215, [%rd28213];
	}
	// end inline asm
	// begin inline asm
	{	
ld.global.ca.u64 %rd28217, [%rd28215];
	}
	// end inline asm
	// begin inline asm
	{	
ld.global.ca.u64 %rd28219, [%rd28217];
	}
	// end inline asm
	// begin inline asm
	{	
ld.global.ca.u64 %rd28221, [%rd28219];
	}
	// end inline asm
	// begin inline asm
	{	
ld.global.ca.u64 %rd28223, [%rd28221];
	}
	// end inline asm
	// begin inline asm
	{	
ld.global.ca.u64 %rd28225, [%rd28223];
	}
	// end inline asm
	// begin inline asm
	{	
ld.global.ca.u64 %rd28227, [%rd28225];
	}
	// end inline asm
	// begin inline asm
	{	
ld.global.ca.u64 %rd28229, [%rd28227];
	}
	// end inline asm
	// begin inline asm
	{	
ld.global.ca.u64 %rd28231, [%rd28229];
	}
	// end inline asm
	// begin inline asm
	{	
ld.global.ca.u64 %rd28233, [%rd28231];
	}
	// end inline asm
	// begin inline asm
	{	
ld.global.ca.u64 %rd28235, [%rd28233];
	}
	// end inline asm
	// begin inline asm
	{	
ld.global.ca.u64 %rd28237, [%rd28235];
	}
	// end inline asm
	// begin inline asm
	{	
ld.global.ca.u64 %rd28239, [%rd28237];
	}
	// end inline asm
	// begin inline asm
	{	
ld.global.ca.u64 %rd28241, [%rd28239];
	}
	// end inline asm
	// begin inline asm
	{	
ld.global.ca.u64 %rd28243, [%rd28241];
	}
	// end inline asm
	// begin inline asm
	{	
ld.global.ca.u64 %rd28245, [%rd28243];
	}
	// end inline asm
	// begin inline asm
	{	
ld.global.ca.u64 %rd28247, [%rd28245];
	}
	// end inline asm
	// begin inline asm
	{	
ld.global.ca.u64 %rd28249, [%rd28247];
	}
	// end inline asm
	// begin inline asm
	{	
ld.global.ca.u64 %rd28251, [%rd28249];
	}
	// end inline asm
	// begin inline asm
	{	
ld.global.ca.u64 %rd28253, [%rd28251];
	}
	// end inline asm
	// begin inline asm
	{	
ld.global.ca.u64 %rd28255, [%rd28253];
	}
	// end inline asm
	// begin inline asm
	{	
ld.global.ca.u64 %rd28257, [%rd28255];
	}
	// end inline asm
	// begin inline asm
	{	
ld.global.ca.u64 %rd28259, [%rd28257];
	}
	// end inline asm
	// begin inline asm
	{	
ld.global.ca.u64 %rd28261, [%rd28259];
	}
	// end inline asm
	// begin inline asm
	{	
ld.global.ca.u64 %rd28263, [%rd28261];
	}
	// end inline asm
	// begin inline asm
	{	
ld.global.ca.u64 %rd28265, [%rd28263];
	}
	// end inline asm
	// begin inline asm
	{	
ld.global.ca.u64 %rd28267, [%rd28265];
	}
	// end inline asm
	// begin inline asm
	{	
ld.global.ca.u64 %rd28269, [%rd28267];
	}
	// end inline asm
	// begin inline asm
	{	
ld.global.ca.u64 %rd28271, [%rd28269];
	}
	// end inline asm
	// begin inline asm
	{	
ld.global.ca.u64 %rd28273, [%rd28271];
	}
	// end inline asm
	// begin inline asm
	{	
ld.global.ca.u64 %rd28275, [%rd28273];
	}
	// end inline asm
	// begin inline asm
	{	
ld.global.ca.u64 %rd28277, [%rd28275];
	}
	// end inline asm
	// begin inline asm
	{	
ld.global.ca.u64 %rd28279, [%rd28277];
	}
	// end inline asm
	// begin inline asm
	{	
ld.global.ca.u64 %rd28281, [%rd28279];
	}
	// end inline asm
	// begin inline asm
	{	
ld.global.ca.u64 %rd28283, [%rd28281];
	}
	// end inline asm
	// begin inline asm
	{	
ld.global.ca.u64 %rd28285, [%rd28283];
	}
	// end inline asm
	// begin inline asm
	{	
ld.global.ca.u64 %rd28287, [%rd28285];
	}
	// end inline asm
	// begin inline asm
	{	
ld.global.ca.u64 %rd28289, [%rd28287];
	}
	// end inline asm
	// begin inline asm
	{	
ld.global.ca.u64 %rd28291, [%rd28289];
	}
	// end inline asm
	// begin inline asm
	{	
ld.global.ca.u64 %rd28293, [%rd28291];
	}
	// end inline asm
	// begin inline asm
	{	
ld.global.ca.u64 %rd28295, [%rd28293];
	}
	// end inline asm
	// begin inline asm
	{	
ld.global.ca.u64 %rd28297, [%rd28295];
	}
	// end inline asm
	// begin inline asm
	{	
ld.global.ca.u64 %rd28299, [%rd28297];
	}
	// end inline asm
	// begin inline asm
	{	
ld.global.ca.u64 %rd28301, [%rd28299];
	}
	// end inline asm
	// begin inline asm
	{	
ld.global.ca.u64 %rd28303, [%rd28301];
	}
	// end inline asm
	// begin inline asm
	{	
ld.global.ca.u64 %rd28305, [%rd28303];
	}
	// end inline asm
	// begin inline asm
	{	
ld.global.ca.u64 %rd28307, [%rd28305];
	}
	// end inline asm
	// begin inline asm
	{	
ld.global.ca.u64 %rd28309, [%rd28307];
	}
	// end inline asm
	// begin inline asm
	{	
ld.global.ca.u64 %rd28311, [%rd28309];
	}
	// end inline asm
	// begin inline asm
	{	
ld.global.ca.u64 %rd28313, [%rd28311];
	}
	// end inline asm
	// begin inline asm
	{	
ld.global.ca.u64 %rd28315, [%rd28313];
	}
	// end inline asm
	// begin inline asm
	{	
ld.global.ca.u64 %rd28317, [%rd28315];
	}
	// end inline asm
	// begin inline asm
	{	
ld.global.ca.u64 %rd28319, [%rd28317];
	}
	// end inline asm
	// begin inline asm
	{	
ld.global.ca.u64 %rd28321, [%rd28319];
	}
	// end inline asm
	// begin inline asm
	{	
ld.global.ca.u64 %rd28323, [%rd28321];
	}
	// end inline asm
	// begin inline asm
	{	
ld.global.ca.u64 %rd28325, [%rd28323];
	}
	// end inline asm
	// begin inline asm
	{	
ld.global.ca.u64 %rd28327, [%rd28325];
	}
	// end inline asm
	// begin inline asm
	{	
ld.global.ca.u64 %rd28329, [%rd28327];
	}
	// end inline asm
	// begin inline asm
	{	
ld.global.ca.u64 %rd28331, [%rd28329];
	}
	// end inline asm
	// begin inline asm
	{	
ld.global.ca.u64 %rd28333, [%rd28331];
	}
	// end inline asm
	// begin inline asm
	{	
ld.global.ca.u64 %rd28335, [%rd28333];
	}
	// end inline asm
	// begin inline asm
	{	
ld.global.ca.u64 %rd28337, [%rd28335];
	}
	// end inline asm
	// begin inline asm
	{	
ld.global.ca.u64 %rd28339, [%rd28337];
	}
	// end inline asm
	// begin inline asm
	{	
ld.global.ca.u64 %rd28341, [%rd28339];
	}
	// end inline asm
	// begin inline asm
	{	
ld.global.ca.u64 %rd28343, [%rd28341];
	}
	// end inline asm
	// begin inline asm
	{	
ld.global.ca.u64 %rd28345, [%rd28343];
	}
	// end inline asm
	// begin inline asm
	{	
ld.global.ca.u64 %rd28347, [%rd28345];
	}
	// end inline asm
	// begin inline asm
	{	
ld.global.ca.u64 %rd28349, [%rd28347];
	}
	// end inline asm
	// begin inline asm
	{	
ld.global.ca.u64 %rd28351, [%rd28349];
	}
	// end inline asm
	// begin inline asm
	{	
ld.global.ca.u64 %rd28353, [%rd28351];
	}
	// end inline asm
	// begin inline asm
	{	
ld.global.ca.u64 %rd28355, [%rd28353];
	}
	// end inline asm
	// begin inline asm
	{	
ld.global.ca.u64 %rd28357, [%rd28355];
	}
	// end inline asm
	// begin inline asm
	{	
ld.global.ca.u64 %rd28359, [%rd28357];
	}
	// end inline asm
	// begin inline asm
	{	
ld.global.ca.u64 %rd28361, [%rd28359];
	}
	// end inline asm
	// begin inline asm
	{	
ld.global.ca.u64 %rd28363, [%rd28361];
	}
	// end inline asm
	// begin inline asm
	{	
ld.global.ca.u64 %rd28365, [%rd28363];
	}
	// end inline asm
	// begin inline asm
	{	
ld.global.ca.u64 %rd28367, [%rd28365];
	}
	// end inline asm
	// begin inline asm
	{	
ld.global.ca.u64 %rd28369, [%rd28367];
	}
	// end inline asm
	// begin inline asm
	{	
ld.global.ca.u64 %rd28371, [%rd28369];
	}
	// end inline asm
	// begin inline asm
	{	
ld.global.ca.u64 %rd28373, [%rd28371];
	}
	// end inline asm
	// begin inline asm
	{	
ld.global.ca.u64 %rd28375, [%rd28373];
	}
	// end inline asm
	// begin inline asm
	{	
ld.global.ca.u64 %rd28377, [%rd28375];
	}
	// end inline asm
	// begin inline asm
	{	
ld.global.ca.u64 %rd28379, [%rd28377];
	}
	// end inline asm
	// begin inline asm
	{	
ld.global.ca.u64 %rd28381, [%rd28379];
	}
	// end inline asm
	// begin inline asm
	{	
ld.global.ca.u64 %rd28383, [%rd28381];
	}
	// end inline asm
	// begin inline asm
	{	
ld.global.ca.u64 %rd28385, [%rd28383];
	}
	// end inline asm
	// begin inline asm
	{	
ld.global.ca.u64 %rd28387, [%rd28385];
	}
	// end inline asm
	// begin inline asm
	{	
ld.global.ca.u64 %rd28389, [%rd28387];
	}
	// end inline asm
	// begin inline asm
	{	
ld.global.ca.u64 %rd28391, [%rd28389];
	}
	// end inline asm
	// begin inline asm
	{	
ld.global.ca.u64 %rd28393, [%rd28391];
	}
	// end inline asm
	// begin inline asm
	{	
ld.global.ca.u64 %rd28395, [%rd28393];
	}
	// end inline asm
	// begin inline asm
	{	
ld.global.ca.u64 %rd28397, [%rd28395];
	}
	// end inline asm
	// begin inline asm
	{	
ld.global.ca.u64 %rd28399, [%rd28397];
	}
	// end inline asm
	// begin inline asm
	{	
ld.global.ca.u64 %rd28401, [%rd28399];
	}
	// end inline asm
	// begin inline asm
	{	
ld.global.ca.u64 %rd28403, [%rd28401];
	}
	// end inline asm
	// begin inline asm
	{	
ld.global.ca.u64 %rd28405, [%rd28403];
	}
	// end inline asm
	// begin inline asm
	{	
ld.global.ca.u64 %rd28407, [%rd28405];
	}
	// end inline asm
	// begin inline asm
	{	
ld.global.ca.u64 %rd28409, [%rd28407];
	}
	// end inline asm
	// begin inline asm
	{	
ld.global.ca.u64 %rd28411, [%rd28409];
	}
	// end inline asm
	// begin inline asm
	{	
ld.global.ca.u64 %rd28413, [%rd28411];
	}
	// end inline asm
	// begin inline asm
	{	
ld.global.ca.u64 %rd28415, [%rd28413];
	}
	// end inline asm
	// begin inline asm
	{	
ld.global.ca.u64 %rd28417, [%rd28415];
	}
	// end inline asm
	// begin inline asm
	{	
ld.global.ca.u64 %rd28419, [%rd28417];
	}
	// end inline asm
	// begin inline asm
	{	
ld.global.ca.u64 %rd28421, [%rd28419];
	}
	// end inline asm
	// begin inline asm
	{	
ld.global.ca.u64 %rd28423, [%rd28421];
	}
	// end inline asm
	// begin inline asm
	{	
ld.global.ca.u64 %rd28425, [%rd28423];
	}
	// end inline asm
	// begin inline asm
	{	
ld.global.ca.u64 %rd28427, [%rd28425];
	}
	// end inline asm
	// begin inline asm
	{	
ld.global.ca.u64 %rd28429, [%rd28427];
	}
	// end inline asm
	// begin inline asm
	{	
ld.global.ca.u64 %rd28431, [%rd28429];
	}
	// end inline asm
	// begin inline asm
	{	
ld.global.ca.u64 %rd28433, [%rd28431];
	}
	// end inline asm
	// begin inline asm
	{	
ld.global.ca.u64 %rd28435, [%rd28433];
	}
	// end inline asm
	// begin inline asm
	{	
ld.global.ca.u64 %rd28437, [%rd28435];
	}
	// end inline asm
	// begin inline asm
	{	
ld.global.ca.u64 %rd28439, [%rd28437];
	}
	// end inline asm
	// begin inline asm
	{	
ld.global.ca.u64 %rd28441, [%rd28439];
	}
	// end inline asm
	// begin inline asm
	{	
ld.global.ca.u64 %rd28443, [%rd28441];
	}
	// end inline asm
	// begin inline asm
	{	
ld.global.ca.u64 %rd28445, [%rd28443];
	}
	// end inline asm
	// begin inline asm
	{	
ld.global.ca.u64 %rd28447, [%rd28445];
	}
	// end inline asm
	// begin inline asm
	{	
ld.global.ca.u64 %rd28449, [%rd28447];
	}
	// end inline asm
	// begin inline asm
	{	
ld.global.ca.u64 %rd28451, [%rd28449];
	}
	// end inline asm
	// begin inline asm
	{	
ld.global.ca.u64 %rd28453, [%rd28451];
	}
	// end inline asm
	// begin inline asm
	{	
ld.global.ca.u64 %rd28455, [%rd28453];
	}
	// end inline asm
	// begin inline asm
	{	
ld.global.ca.u64 %rd28457, [%rd28455];
	}
	// end inline asm
	// begin inline asm
	{	
ld.global.ca.u64 %rd28459, [%rd28457];
	}
	// end inline asm
	// begin inline asm
	{	
ld.global.ca.u64 %rd28461, [%rd28459];
	}
	// end inline asm
	// begin inline asm
	{	
ld.global.ca.u64 %rd28463, [%rd28461];
	}
	// end inline asm
	// begin inline asm
	{	
ld.global.ca.u64 %rd28465, [%rd28463];
	}
	// end inline asm
	// begin inline asm
	{	
ld.global.ca.u64 %rd28467, [%rd28465];
	}
	// end inline asm
	// begin inline asm
	{	
ld.global.ca.u64 %rd28469, [%rd28467];
	}
	// end inline asm
	// begin inline asm
	{	
ld.global.ca.u64 %rd28471, [%rd28469];
	}
	// end inline asm
	// begin inline asm
	{	
ld.global.ca.u64 %rd28473, [%rd28471];
	}
	// end inline asm
	// begin inline asm
	{	
ld.global.ca.u64 %rd28475, [%rd28473];
	}
	// end inline asm
	// begin inline asm
	{	
ld.global.ca.u64 %rd28477, [%rd28475];
	}
	// end inline asm
	// begin inline asm
	{	
ld.global.ca.u64 %rd28479, [%rd28477];
	}
	// end inline asm
	// begin inline asm
	{	
ld.global.ca.u64 %rd28481, [%rd28479];
	}
	// end inline asm
	// begin inline asm
	{	
ld.global.ca.u64 %rd28483, [%rd28481];
	}
	// end inline asm
	// begin inline asm
	{	
ld.global.ca.u64 %rd28485, [%rd28483];
	}
	// end inline asm
	// begin inline asm
	{	
ld.global.ca.u64 %rd28487, [%rd28485];
	}
	// end inline asm
	// begin inline asm
	{	
ld.global.ca.u64 %rd28489, [%rd28487];
	}
	// end inline asm
	// begin inline asm
	{	
ld.global.ca.u64 %rd28491, [%rd28489];
	}
	// end inline asm
	// begin inline asm
	{	
ld.global.ca.u64 %rd28493, [%rd28491];
	}
	// end inline asm
	// begin inline asm
	{	
ld.global.ca.u64 %rd28495, [%rd28493];
	}
	// end inline asm
	// begin inline asm
	{	
ld.global.ca.u64 %rd28497, [%rd28495];
	}
	// end inline asm
	// begin inline asm
	{	
ld.global.ca.u64 %rd28499, [%rd28497];
	}
	// end inline asm
	// begin inline asm
	{	
ld.global.ca.u64 %rd28501, [%rd28499];
	}
	// end inline asm
	// begin inline asm
	{	
ld.global.ca.u64 %rd28503, [%rd28501];
	}
	// end inline asm
	// begin inline asm
	{	
ld.global.ca.u64 %rd28505, [%rd28503];
	}
	// end inline asm
	// begin inline asm
	{	
ld.global.ca.u64 %rd28507, [%rd28505];
	}
	// end inline asm
	// begin inline asm
	{	
ld.global.ca.u64 %rd28509, [%rd28507];
	}
	// end inline asm
	// begin inline asm
	{	
ld.global.ca.u64 %rd28511, [%rd28509];
	}
	// end inline asm
	// begin inline asm
	{	
ld.global.ca.u64 %rd28513, [%rd28511];
	}
	// end inline asm
	// begin inline asm
	{	
ld.global.ca.u64 %rd28515, [%rd28513];
	}
	// end inline asm
	// begin inline asm
	{	
ld.global.ca.u64 %rd28517, [%rd28515];
	}
	// end inline asm
	// begin inline asm
	{	
ld.global.ca.u64 %rd28519, [%rd28517];
	}
	// end inline asm
	// begin inline asm
	{	
ld.global.ca.u64 %rd28521, [%rd28519];
	}
	// end inline asm
	// begin inline asm
	{	
ld.global.ca.u64 %rd28523, [%rd28521];
	}
	// end inline asm
	// begin inline asm
	{	
ld.global.ca.u64 %rd28525, [%rd28523];
	}
	// end inline asm
	// begin inline asm
	{	
ld.global.ca.u64 %rd28527, [%rd28525];
	}
	// end inline asm
	// begin inline asm
	{	
ld.global.ca.u64 %rd28529, [%rd28527];
	}
	// end inline asm
	// begin inline asm
	{	
ld.global.ca.u64 %rd28531, [%rd28529];
	}
	// end inline asm
	// begin inline asm
	{	
ld.global.ca.u64 %rd28533, [%rd28531];
	}
	// end inline asm
	// begin inline asm
	{	
ld.global.ca.u64 %rd28535, [%rd28533];
	}
	// end inline asm
	// begin inline asm
	{	
ld.global.ca.u64 %rd28537, [%rd28535];
	}
	// end inline asm
	// begin inline asm
	{	
ld.global.ca.u64 %rd28539, [%rd28537];
	}
	// end inline asm
	// begin inline asm
	{	
ld.global.ca.u64 %rd28541, [%rd28539];
	}
	// end inline asm
	// begin inline asm
	{	
ld.global.ca.u64 %rd28543, [%rd28541];
	}
	// end inline asm
	// begin inline asm
	{	
ld.global.ca.u64 %rd28545, [%rd28543];
	}
	// end inline asm
	// begin inline asm
	{	
ld.global.ca.u64 %rd28547, [%rd28545];
	}
	// end inline asm
	// begin inline asm
	{	
ld.global.ca.u64 %rd28549, [%rd28547];
	}
	// end inline asm
	// begin inline asm
	{	
ld.global.ca.u64 %rd28551, [%rd28549];
	}
	// end inline asm
	// begin inline asm
	{	
ld.global.ca.u64 %rd28553, [%rd28551];
	}
	// end inline asm
	// begin inline asm
	{	
ld.global.ca.u64 %rd28555, [%rd28553];
	}
	// end inline asm
	// begin inline asm
	{	
ld.global.ca.u64 %rd28557, [%rd28555];
	}
	// end inline asm
	// begin inline asm
	{	
ld.global.ca.u64 %rd28559, [%rd28557];
	}
	// end inline asm
	// begin inline asm
	{	
ld.global.ca.u64 %rd28561, [%rd28559];
	}
	// end inline asm
	// begin inline asm
	{	
ld.global.ca.u64 %rd28563, [%rd28561];
	}
	// end inline asm
	// begin inline asm
	{	
ld.global.ca.u64 %rd28565, [%rd28563];
	}
	// end inline asm
	// begin inline asm
	{	
ld.global.ca.u64 %rd28567, [%rd28565];
	}
	// end inline asm
	// begin inline asm
	{	
ld.global.ca.u64 %rd28569, [%rd28567];
	}
	// end inline asm
	// begin inline asm
	{	
ld.global.ca.u64 %rd28571, [%rd28569];
	}
	// end inline asm
	// begin inline asm
	{	
ld.global.ca.u64 %rd28573, [%rd28571];
	}
	// end inline asm
	// begin inline asm
	{	
ld.global.ca.u64 %rd28575, [%rd28573];
	}
	// end inline asm
	// begin inline asm
	{	
ld.global.ca.u64 %rd28577, [%rd28575];
	}
	// end inline asm
	// begin inline asm
	{	
ld.global.ca.u64 %rd28579, [%rd28577];
	}
	// end inline asm
	// begin inline asm
	{	
ld.global.ca.u64 %rd28581, [%rd28579];
	}
	// end inline asm
	// begin inline asm
	{	
ld.global.ca.u64 %rd28583, [%rd28581];
	}
	// end inline asm
	// begin inline asm
	{	
ld.global.ca.u64 %rd28585, [%rd28583];
	}
	// end inline asm
	// begin inline asm
	{	
ld.global.ca.u64 %rd28587, [%rd28585];
	}
	// end inline asm
	// begin inline asm
	{	
ld.global.ca.u64 %rd28589, [%rd28587];
	}
	// end inline asm
	// begin inline asm
	{	
ld.global.ca.u64 %rd28591, [%rd28589];
	}
	// end inline asm
	// begin inline asm
	{	
ld.global.ca.u64 %rd28593, [%rd28591];
	}
	// end inline asm
	// begin inline asm
	{	
ld.global.ca.u64 %rd28595, [%rd28593];
	}
	// end inline asm
	// begin inline asm
	{	
ld.global.ca.u64 %rd28597, [%rd28595];
	}
	// end inline asm
	// begin inline asm
	{	
ld.global.ca.u64 %rd28599, [%rd28597];
	}
	// end inline asm
	// begin inline asm
	{	
ld.global.ca.u64 %rd28601, [%rd28599];
	}
	// end inline asm
	// begin inline asm
	{	
ld.global.ca.u64 %rd28603, [%rd28601];
	}
	// end inline asm
	// begin inline asm
	{	
ld.global.ca.u64 %rd28605, [%rd28603];
	}
	// end inline asm
	// begin inline asm
	{	
ld.global.ca.u64 %rd28607, [%rd28605];
	}
	// end inline asm
	// begin inline asm
	{	
ld.global.ca.u64 %rd28609, [%rd28607];
	}
	// end inline asm
	// begin inline asm
	{	
ld.global.ca.u64 %rd28611, [%rd28609];
	}
	// end inline asm
	// begin inline asm
	{	
ld.global.ca.u64 %rd28613, [%rd28611];
	}
	// end inline asm
	// begin inline asm
	{	
ld.global.ca.u64 %rd28615, [%rd28613];
	}
	// end inline asm
	// begin inline asm
	{	
ld.global.ca.u64 %rd28617, [%rd28615];
	}
	// end inline asm
	// begin inline asm
	{	
ld.global.ca.u64 %rd28619, [%rd28617];
	}
	// end inline asm
	// begin inline asm
	{	
ld.global.ca.u64 %rd28621, [%rd28619];
	}
	// end inline asm
	// begin inline asm
	{	
ld.global.ca.u64 %rd28623, [%rd28621];
	}
	// end inline asm
	// begin inline asm
	{	
ld.global.ca.u64 %rd28625, [%rd28623];
	}
	// end inline asm
	// begin inline asm
	{	
ld.global.ca.u64 %rd28627, [%rd28625];
	}
	// end inline asm
	// begin inline asm
	{	
ld.global.ca.u64 %rd28629, [%rd28627];
	}
	// end inline asm
	// begin inline asm
	{	
ld.global.ca.u64 %rd28631, [%rd28629];
	}
	// end inline asm
	// begin inline asm
	{	
ld.global.ca.u64 %rd28633, [%rd28631];
	}
	// end inline asm
	// begin inline asm
	{	
ld.global.ca.u64 %rd28635, [%rd28633];
	}
	// end inline asm
	// begin inline asm
	{	
ld.global.ca.u64 %rd28637, [%rd28635];
	}
	// end inline asm
	// begin inline asm
	{	
ld.global.ca.u64 %rd28639, [%rd28637];
	}
	// end inline asm
	// begin inline asm
	{	
ld.global.ca.u64 %rd28641, [%rd28639];
	}
	// end inline asm
	// begin inline asm
	{	
ld.global.ca.u64 %rd28643, [%rd28641];
	}
	// end inline asm
	// begin inline asm
	{	
ld.global.ca.u64 %rd28645, [%rd28643];
	}
	// end inline asm
	// begin inline asm
	{	
ld.global.ca.u64 %rd28647, [%rd28645];
	}
	// end inline asm
	// begin inline asm
	{	
ld.global.ca.u64 %rd28649, [%rd28647];
	}
	// end inline asm
	// begin inline asm
	{	
ld.global.ca.u64 %rd28651, [%rd28649];
	}
	// end inline asm
	// begin inline asm
	{	
ld.global.ca.u64 %rd28653, [%rd28651];
	}
	// end inline asm
	// begin inline asm
	{	
ld.global.ca.u64 %rd28655, [%rd28653];
	}
	// end inline asm
	// begin inline asm
	{	
ld.global.ca.u64 %rd28657, [%rd28655];
	}
	// end inline asm
	// begin inline asm
	{	
ld.global.ca.u64 %rd28659, [%rd28657];
	}
	// end inline asm
	// begin inline asm
	{	
ld.global.ca.u64 %rd28661, [%rd28659];
	}
	// end inline asm
	// begin inline asm
	{	
ld.global.ca.u64 %rd28663, [%rd28661];
	}
	// end inline asm
	// begin inline asm
	{	
ld.global.ca.u64 %rd28665, [%rd28663];
	}
	// end inline asm
	// begin inline asm
	{	
ld.global.ca.u64 %rd28667, [%rd28665];
	}
	// end inline asm
	// begin inline asm
	{	
ld.global.ca.u64 %rd28669, [%rd28667];
	}
	// end inline asm
	// begin inline asm
	{	
ld.global.ca.u64 %rd28671, [%rd28669];
	}
	// end inline asm
	// begin inline asm
	{	
ld.global.ca.u64 %rd28673, [%rd28671];
	}
	// end inline asm
	// begin inline asm
	{	
ld.global.ca.u64 %rd28675, [%rd28673];
	}
	// end inline asm
	// begin inline asm
	{	
ld.global.ca.u64 %rd28677, [%rd28675];
	}
	// end inline asm
	// begin inline asm
	{	
ld.global.ca.u64 %rd28679, [%rd28677];
	}
	// end inline asm
	// begin inline asm
	{	
ld.global.ca.u64 %rd28681, [%rd28679];
	}
	// end inline asm
	// begin inline asm
	{	
ld.global.ca.u64 %rd28683, [%rd28681];
	}
	// end inline asm
	// begin inline asm
	{	
ld.global.ca.u64 %rd28685, [%rd28683];
	}
	// end inline asm
	// begin inline asm
	{	
ld.global.ca.u64 %rd28687, [%rd28685];
	}
	// end inline asm
	// begin inline asm
	{	
ld.global.ca.u64 %rd28689, [%rd28687];
	}
	// end inline asm
	// begin inline asm
	{	
ld.global.ca.u64 %rd28691, [%rd28689];
	}
	// end inline asm
	// begin inline asm
	{	
ld.global.ca.u64 %rd28693, [%rd28691];
	}
	// end inline asm
	// begin inline asm
	{	
ld.global.ca.u64 %rd28695, [%rd28693];
	}
	// end inline asm
	// begin inline asm
	{	
ld.global.ca.u64 %rd28697, [%rd28695];
	}
	// end inline asm
	// begin inline asm
	{	
ld.global.ca.u64 %rd28699, [%rd28697];
	}
	// end inline asm
	// begin inline asm
	{	
ld.global.ca.u64 %rd28701, [%rd28699];
	}
	// end inline asm
	// begin inline asm
	{	
ld.global.ca.u64 %rd28703, [%rd28701];
	}
	// end inline asm
	// begin inline asm
	{	
ld.global.ca.u64 %rd28705, [%rd28703];
	}
	// end inline asm
	// begin inline asm
	{	
ld.global.ca.u64 %rd28707, [%rd28705];
	}
	// end inline asm
	// begin inline asm
	{	
ld.global.ca.u64 %rd28709, [%rd28707];
	}
	// end inline asm
	// begin inline asm
	{	
ld.global.ca.u64 %rd28711, [%rd28709];
	}
	// end inline asm
	// begin inline asm
	{	
ld.global.ca.u64 %rd28713, [%rd28711];
	}
	// end inline asm
	// begin inline asm
	{	
ld.global.ca.u64 %rd28715, [%rd28713];
	}
	// end inline asm
	// begin inline asm
	{	
ld.global.ca.u64 %rd28717, [%rd28715];
	}
	// end inline asm
	// begin inline asm
	{	
ld.global.ca.u64 %rd28719, [%rd28717];
	}
	// end inline asm
	// begin inline asm
	{	
ld.global.ca.u64 %rd28721, [%rd28719];
	}
	// end inline asm
	// begin inline asm
	{	
ld.global.ca.u64 %rd28723, [%rd28721];
	}
	// end inline asm
	// begin inline asm
	{	
ld.global.ca.u64 %rd28725, [%rd28723];
	}
	// end inline asm
	// begin inline asm
	{	
ld.global.ca.u64 %rd28727, [%rd28725];
	}
	// end inline asm
	// begin inline asm
	{	
ld.global.ca.u64 %rd28729, [%rd28727];
	}
	// end inline asm
	// begin inline asm
	{	
ld.global.ca.u64 %rd28731, [%rd28729];
	}
	// end inline asm
	// begin inline asm
	{	
ld.global.ca.u64 %rd28733, [%rd28731];
	}
	// end inline asm
	// begin inline asm
	{	
ld.global.ca.u64 %rd28735, [%rd28733];
	}
	// end inline asm
	// begin inline asm
	{	
ld.global.ca.u64 %rd28737, [%rd28735];
	}
	// end inline asm
	// begin inline asm
	{	
ld.global.ca.u64 %rd28739, [%rd28737];
	}
	// end inline asm
	// begin inline asm
	{	
ld.global.ca.u64 %rd28741, [%rd28739];
	}
	// end inline asm
	// begin inline asm
	{	
ld.global.ca.u64 %rd28743, [%rd28741];
	}
	// end inline asm
	// begin inline asm
	{	
ld.global.ca.u64 %rd28745, [%rd28743];
	}
	// end inline asm
	// begin inline asm
	{	
ld.global.ca.u64 %rd28747, [%rd28745];
	}
	// end inline asm
	// begin inline asm
	{	
ld.global.ca.u64 %rd28749, [%rd28747];
	}
	// end inline asm
	// begin inline asm
	{	
ld.global.ca.u64 %rd28751, [%rd28749];
	}
	// end inline asm
	// begin inline asm
	{	
ld.global.ca.u64 %rd28753, [%rd28751];
	}
	// end inline asm
	// begin inline asm
	{	
ld.global.ca.u64 %rd28755, [%rd28753];
	}
	// end inline asm
	// begin inline asm
	{	
ld.global.ca.u64 %rd28757, [%rd28755];
	}
	// end inline asm
	// begin inline asm
	{	
ld.global.ca.u64 %rd28759, [%rd28757];
	}
	// end inline asm
	// begin inline asm
	{	
ld.global.ca.u64 %rd28761, [%rd28759];
	}
	// end inline asm
	// begin inline asm
	{	
ld.global.ca.u64 %rd28763, [%rd28761];
	}
	// end inline asm
	// begin inline asm
	{	
ld.global.ca.u64 %rd28765, [%rd28763];
	}
	// end inline asm
	// begin inline asm
	{	
ld.global.ca.u64 %rd28767, [%rd28765];
	}
	// end inline asm
	// begin inline asm
	{	
ld.global.ca.u64 %rd28769, [%rd28767];
	}
	// end inline asm
	// begin inline asm
	{	
ld.global.ca.u64 %rd28771, [%rd28769];
	}
	// end inline asm
	// begin inline asm
	{	
ld.global.ca.u64 %rd28773, [%rd28771];
	}
	// end inline asm
	// begin inline asm
	{	
ld.global.ca.u64 %rd28775, [%rd28773];
	}
	// end inline asm
	// begin inline asm
	{	
ld.global.ca.u64 %rd28777, [%rd28775];
	}
	// end inline asm
	// begin inline asm
	{	
ld.global.ca.u64 %rd28779, [%rd28777];
	}
	// end inline asm
	// begin inline asm
	{	
ld.global.ca.u64 %rd28781, [%rd28779];
	}
	// end inline asm
	// begin inline asm
	{	
ld.global.ca.u64 %rd28783, [%rd28781];
	}
	// end inline asm
	// begin inline asm
	{	
ld.global.ca.u64 %rd28785, [%rd28783];
	}
	// end inline asm
	// begin inline asm
	{	
ld.global.ca.u64 %rd28787, [%rd28785];
	}
	// end inline asm
	// begin inline asm
	{	
ld.global.ca.u64 %rd28789, [%rd28787];
	}
	// end inline asm
	// begin inline asm
	{	
ld.global.ca.u64 %rd28791, [%rd28789];
	}
	// end inline asm
	// begin inline asm
	{	
ld.global.ca.u64 %rd28793, [%rd28791];
	}
	// end inline asm
	// begin inline asm
	{	
ld.global.ca.u64 %rd28795, [%rd28793];
	}
	// end inline asm
	// begin inline asm
	{	
ld.global.ca.u64 %rd28797, [%rd28795];
	}
	// end inline asm
	// begin inline asm
	{	
ld.global.ca.u64 %rd28799, [%rd28797];
	}
	// end inline asm
	// begin inline asm
	{	
ld.global.ca.u64 %rd28801, [%rd28799];
	}
	// end inline asm
	// begin inline asm
	{	
ld.global.ca.u64 %rd28803, [%rd28801];
	}
	// end inline asm
	// begin inline asm
	{	
ld.global.ca.u64 %rd28805, [%rd28803];
	}
	// end inline asm
	// begin inline asm
	{	
ld.global.ca.u64 %rd28807, [%rd28805];
	}
	// end inline asm
	// begin inline asm
	{	
ld.global.ca.u64 %rd28809, [%rd28807];
	}
	// end inline asm
	// begin inline asm
	{	
ld.global.ca.u64 %rd28811, [%rd28809];
	}
	// end inline asm
	// begin inline asm
	{	
ld.global.ca.u64 %rd28813, [%rd28811];
	}
	// end inline asm
	// begin inline asm
	{	
ld.global.ca.u64 %rd28815, [%rd28813];
	}
	// end inline asm
	// begin inline asm
	{	
ld.global.ca.u64 %rd28817, [%rd28815];
	}
	// end inline asm
	// begin inline asm
	{	
ld.global.ca.u64 %rd28819, [%rd28817];
	}
	// end inline asm
	// begin inline asm
	{	
ld.global.ca.u64 %rd28821, [%rd28819];
	}
	// end inline asm
	// begin inline asm
	{	
ld.global.ca.u64 %rd28823, [%rd28821];
	}
	// end inline asm
	// begin inline asm
	{	
ld.global.ca.u64 %rd28825, [%rd28823];
	}
	// end inline asm
	// begin inline asm
	{	
ld.global.ca.u64 %rd28827, [%rd28825];
	}
	// end inline asm
	// begin inline asm
	{	
ld.global.ca.u64 %rd28829, [%rd28827];
	}
	// end inline asm
	// begin inline asm
	{	
ld.global.ca.u64 %rd28831, [%rd28829];
	}
	// end inline asm
	// begin inline asm
	{	
ld.global.ca.u64 %rd28833, [%rd28831];
	}
	// end inline asm
	// begin inline asm
	{	
ld.global.ca.u64 %rd28835, [%rd28833];
	}
	// end inline asm
	// begin inline asm
	{	
ld.global.ca.u64 %rd28837, [%rd28835];
	}
	// end inline asm
	// begin inline asm
	{	
ld.global.ca.u64 %rd28839, [%rd28837];
	}
	// end inline asm
	// begin inline asm
	{	
ld.global.ca.u64 %rd28841, [%rd28839];
	}
	// end inline asm
	// begin inline asm
	{	
ld.global.ca.u64 %rd28843, [%rd28841];
	}
	// end inline asm
	// begin inline asm
	{	
ld.global.ca.u64 %rd28845, [%rd28843];
	}
	// end inline asm
	// begin inline asm
	{	
ld.global.ca.u64 %rd28847, [%rd28845];
	}
	// end inline asm
	// begin inline asm
	{	
ld.global.ca.u64 %rd28849, [%rd28847];
	}
	// end inline asm
	// begin inline asm
	{	
ld.global.ca.u64 %rd28851, [%rd28849];
	}
	// end inline asm
	// begin inline asm
	{	
ld.global.ca.u64 %rd28853, [%rd28851];
	}
	// end inline asm
	// begin inline asm
	{	
ld.global.ca.u64 %rd28855, [%rd28853];
	}
	// end inline asm
	// begin inline asm
	{	
ld.global.ca.u64 %rd28857, [%rd28855];
	}
	// end inline asm
	// begin inline asm
	{	
ld.global.ca.u64 %rd28859, [%rd28857];
	}
	// end inline asm
	// begin inline asm
	{	
ld.global.ca.u64 %rd28861, [%rd28859];
	}
	// end inline asm
	// begin inline asm
	{	
ld.global.ca.u64 %rd28863, [%rd28861];
	}
	// end inline asm
	// begin inline asm
	{	
ld.global.ca.u64 %rd28865, [%rd28863];
	}
	// end inline asm
	// begin inline asm
	{	
ld.global.ca.u64 %rd28867, [%rd28865];
	}
	// end inline asm
	// begin inline asm
	{	
ld.global.ca.u64 %rd28869, [%rd28867];
	}
	// end inline asm
	// begin inline asm
	{	
ld.global.ca.u64 %rd28871, [%rd28869];
	}
	// end inline asm
	// begin inline asm
	{	
ld.global.ca.u64 %rd28873, [%rd28871];
	}
	// end inline asm
	// begin inline asm
	{	
ld.global.ca.u64 %rd28875, [%rd28873];
	}
	// end inline asm
	// begin inline asm
	{	
ld.global.ca.u64 %rd28877, [%rd28875];
	}
	// end inline asm
	// begin inline asm
	{	
ld.global.ca.u64 %rd28879, [%rd28877];
	}
	// end inline asm
	// begin inline asm
	{	
ld.global.ca.u64 %rd28881, [%rd28879];
	}
	// end inline asm
	// begin inline asm
	{	
ld.global.ca.u64 %rd28883, [%rd28881];
	}
	// end inline asm
	// begin inline asm
	{	
ld.global.ca.u64 %rd28885, [%rd28883];
	}
	// end inline asm
	// begin inline asm
	{	
ld.global.ca.u64 %rd28887, [%rd28885];
	}
	// end inline asm
	// begin inline asm
	{	
ld.global.ca.u64 %rd28889, [%rd28887];
	}
	// end inline asm
	// begin inline asm
	{	
ld.global.ca.u64 %rd28891, [%rd28889];
	}
	// end inline asm
	// begin inline asm
	{	
ld.global.ca.u64 %rd28893, [%rd28891];
	}
	// end inline asm
	// begin inline asm
	{	
ld.global.ca.u64 %rd28895, [%rd28893];
	}
	// end inline asm
	// begin inline asm
	{	
ld.global.ca.u64 %rd28897, [%rd28895];
	}
	// end inline asm
	// begin inline asm
	{	
ld.global.ca.u64 %rd28899, [%rd28897];
	}
	// end inline asm
	// begin inline asm
	{	
ld.global.ca.u64 %rd28901, [%rd28899];
	}
	// end inline asm
	// begin inline asm
	{	
ld.global.ca.u64 %rd28903, [%rd28901];
	}
	// end inline asm
	// begin inline asm
	{	
ld.global.ca.u64 %rd28905, [%rd28903];
	}
	// end inline asm
	// begin inline asm
	{	
ld.global.ca.u64 %rd28907, [%rd28905];
	}
	// end inline asm
	// begin inline asm
	{	
ld.global.ca.u64 %rd28909, [%rd28907];
	}
	// end inline asm
	// begin inline asm
	{	
ld.global.ca.u64 %rd28911, [%rd28909];
	}
	// end inline asm
	// begin inline asm
	{	
ld.global.ca.u64 %rd28913, [%rd28911];
	}
	// end inline asm
	// begin inline asm
	{	
ld.global.ca.u64 %rd28915, [%rd28913];
	}
	// end inline asm
	// begin inline asm
	{	
ld.global.ca.u64 %rd28917, [%rd28915];
	}
	// end inline asm
	// begin inline asm
	{	
ld.global.ca.u64 %rd28919, [%rd28917];
	}
	// end inline asm
	// begin inline asm
	{	
ld.global.ca.u64 %rd28921, [%rd28919];
	}
	// end inline asm
	// begin inline asm
	{	
ld.global.ca.u64 %rd28923, [%rd28921];
	}
	// end inline asm
	// begin inline asm
	{	
ld.global.ca.u64 %rd28925, [%rd28923];
	}
	// end inline asm
	// begin inline asm
	{	
ld.global.ca.u64 %rd28927, [%rd28925];
	}
	// end inline asm
	// begin inline asm
	{	
ld.global.ca.u64 %rd28929, [%rd28927];
	}
	// end inline asm
	// begin inline asm
	{	
ld.global.ca.u64 %rd28931, [%rd28929];
	}
	// end inline asm
	// begin inline asm
	{	
ld.global.ca.u64 %rd28933, [%rd28931];
	}
	// end inline asm
	// begin inline asm
	{	
ld.global.ca.u64 %rd28935, [%rd28933];
	}
	// end inline asm
	// begin inline asm
	{	
ld.global.ca.u64 %rd28937, [%rd28935];
	}
	// end inline asm
	// begin inline asm
	{	
ld.global.ca.u64 %rd28939, [%rd28937];
	}
	// end inline asm
	// begin inline asm
	{	
ld.global.ca.u64 %rd28941, [%rd28939];
	}
	// end inline asm
	// begin inline asm
	{	
ld.global.ca.u64 %rd28943, [%rd28941];
	}
	// end inline asm
	// begin inline asm
	{	
ld.global.ca.u64 %rd28945, [%rd28943];
	}
	// end inline asm
	// begin inline asm
	{	
ld.global.ca.u64 %rd28947, [%rd28945];
	}
	// end inline asm
	// begin inline asm
	{	
ld.global.ca.u64 %rd28949, [%rd28947];
	}
	// end inline asm
	// begin inline asm
	{	
ld.global.ca.u64 %rd28951, [%rd28949];
	}
	// end inline asm
	// begin inline asm
	{	
ld.global.ca.u64 %rd28953, [%rd28951];
	}
	// end inline asm
	// begin inline asm
	{	
ld.global.ca.u64 %rd28955, [%rd28953];
	}
	// end inline asm
	// begin inline asm
	{	
ld.global.ca.u64 %rd28957, [%rd28955];
	}
	// end inline asm
	// begin inline asm
	{	
ld.global.ca.u64 %rd28959, [%rd28957];
	}
	// end inline asm
	// begin inline asm
	{	
ld.global.ca.u64 %rd28961, [%rd28959];
	}
	// end inline asm
	// begin inline asm
	{	
ld.global.ca.u64 %rd28963, [%rd28961];
	}
	// end inline asm
	// begin inline asm
	{	
ld.global.ca.u64 %rd28965, [%rd28963];
	}
	// end inline asm
	// begin inline asm
	{	
ld.global.ca.u64 %rd28967, [%rd28965];
	}
	// end inline asm
	// begin inline asm
	{	
ld.global.ca.u64 %rd28969, [%rd28967];
	}
	// end inline asm
	// begin inline asm
	{	
ld.global.ca.u64 %rd28971, [%rd28969];
	}
	// end inline asm
	// begin inline asm
	{	
ld.global.ca.u64 %rd28973, [%rd28971];
	}
	// end inline asm
	// begin inline asm
	{	
ld.global.ca.u64 %rd28975, [%rd28973];
	}
	// end inline asm
	// begin inline asm
	{	
ld.global.ca.u64 %rd28977, [%rd28975];
	}
	// end inline asm
	// begin inline asm
	{	
ld.global.ca.u64 %rd28979, [%rd28977];
	}
	// end inline asm
	// begin inline asm
	{	
ld.global.ca.u64 %rd28981, [%rd28979];
	}
	// end inline asm
	// begin inline asm
	{	
ld.global.ca.u64 %rd28983, [%rd28981];
	}
	// end inline asm
	// begin inline asm
	{	
ld.global.ca.u64 %rd28985, [%rd28983];
	}
	// end inline asm
	// begin inline asm
	{	
ld.global.ca.u64 %rd28987, [%rd28985];
	}
	// end inline asm
	// begin inline asm
	{	
ld.global.ca.u64 %rd28989, [%rd28987];
	}
	// end inline asm
	// begin inline asm
	{	
ld.global.ca.u64 %rd28991, [%rd28989];
	}
	// end inline asm
	// begin inline asm
	{	
ld.global.ca.u64 %rd28993, [%rd28991];
	}
	// end inline asm
	// begin inline asm
	{	
ld.global.ca.u64 %rd28995, [%rd28993];
	}
	// end inline asm
	// begin inline asm
	{	
ld.global.ca.u64 %rd28997, [%rd28995];
	}
	// end inline asm
	// begin inline asm
	{	
ld.global.ca.u64 %rd28999, [%rd28997];
	}
	// end inline asm
	// begin inline asm
	{	
ld.global.ca.u64 %rd29001, [%rd28999];
	}
	// end inline asm
	// begin inline asm
	{	
ld.global.ca.u64 %rd29003, [%rd29001];
	}
	// end inline asm
	// begin inline asm
	{	
ld.global.ca.u64 %rd29005, [%rd29003];
	}
	// end inline asm
	// begin inline asm
	{	
ld.global.ca.u64 %rd29007, [%rd29005];
	}
	// end inline asm
	// begin inline asm
	{	
ld.global.ca.u64 %rd29009, [%rd29007];
	}
	// end inline asm
	// begin inline asm
	{	
ld.global.ca.u64 %rd29011, [%rd29009];
	}
	// end inline asm
	// begin inline asm
	{	
ld.global.ca.u64 %rd29013, [%rd29011];
	}
	// end inline asm
	// begin inline asm
	{	
ld.global.ca.u64 %rd29015, [%rd29013];
	}
	// end inline asm
	// begin inline asm
	{	
ld.global.ca.u64 %rd29017, [%rd29015];
	}
	// end inline asm
	// begin inline asm
	{	
ld.global.ca.u64 %rd29019, [%rd29017];
	}
	// end inline asm
	// begin inline asm
	{	
ld.global.ca.u64 %rd29021, [%rd29019];
	}
	// end inline asm
	// begin inline asm
	{	
ld.global.ca.u64 %rd29023, [%rd29021];
	}
	// end inline asm
	// begin inline asm
	{	
ld.global.ca.u64 %rd29025, [%rd29023];
	}
	// end inline asm
	// begin inline asm
	{	
ld.global.ca.u64 %rd29027, [%rd29025];
	}
	// end inline asm
	// begin inline asm
	{	
ld.global.ca.u64 %rd29029, [%rd29027];
	}
	// end inline asm
	// begin inline asm
	{	
ld.global.ca.u64 %rd29031, [%rd29029];
	}
	// end inline asm
	// begin inline asm
	{	
ld.global.ca.u64 %rd29033, [%rd29031];
	}
	// end inline asm
	// begin inline asm
	{	
ld.global.ca.u64 %rd29035, [%rd29033];
	}
	// end inline asm
	// begin inline asm
	{	
ld.global.ca.u64 %rd29037, [%rd29035];
	}
	// end inline asm
	// begin inline asm
	{	
ld.global.ca.u64 %rd29039, [%rd29037];
	}
	// end inline asm
	// begin inline asm
	{	
ld.global.ca.u64 %rd29041, [%rd29039];
	}
	// end inline asm
	// begin inline asm
	{	
ld.global.ca.u64 %rd29043, [%rd29041];
	}
	// end inline asm
	// begin inline asm
	{	
ld.global.ca.u64 %rd29045, [%rd29043];
	}
	// end inline asm
	// begin inline asm
	{	
ld.global.ca.u64 %rd29047, [%rd29045];
	}
	// end inline asm
	// begin inline asm
	{	
ld.global.ca.u64 %rd29049, [%rd29047];
	}
	// end inline asm
	// begin inline asm
	{	
ld.global.ca.u64 %rd29051, [%rd29049];
	}
	// end inline asm
	// begin inline asm
	{	
ld.global.ca.u64 %rd29053, [%rd29051];
	}
	// end inline asm
	// begin inline asm
	{	
ld.global.ca.u64 %rd29055, [%rd29053];
	}
	// end inline asm
	// begin inline asm
	{	
ld.global.ca.u64 %rd29057, [%rd29055];
	}
	// end inline asm
	// begin inline asm
	{	
ld.global.ca.u64 %rd29059, [%rd29057];
	}
	// end inline asm
	// begin inline asm
	{	
ld.global.ca.u64 %rd29061, [%rd29059];
	}
	// end inline asm
	// begin inline asm
	{	
ld.global.ca.u64 %rd29063, [%rd29061];
	}
	// end inline asm
	// begin inline asm
	{	
ld.global.ca.u64 %rd29065, [%rd29063];
	}
	// end inline asm
	// begin inline asm
	{	
ld.global.ca.u64 %rd29067, [%rd29065];
	}
	// end inline asm
	// begin inline asm
	{	
ld.global.ca.u64 %rd29069, [%rd29067];
	}
	// end inline asm
	// begin inline asm
	{	
ld.global.ca.u64 %rd29071, [%rd29069];
	}
	// end inline asm
	// begin inline asm
	{	
ld.global.ca.u64 %rd29073, [%rd29071];
	}
	// end inline asm
	// begin inline asm
	{	
ld.global.ca.u64 %rd29075, [%rd29073];
	}
	// end inline asm
	// begin inline asm
	{	
ld.global.ca.u64 %rd29077, [%rd29075];
	}
	// end inline asm
	// begin inline asm
	{	
ld.global.ca.u64 %rd29079, [%rd29077];
	}
	// end inline asm
	// begin inline asm
	{	
ld.global.ca.u64 %rd29081, [%rd29079];
	}
	// end inline asm
	// begin inline asm
	{	
ld.global.ca.u64 %rd29083, [%rd29081];
	}
	// end inline asm
	// begin inline asm
	{	
ld.global.ca.u64 %rd29085, [%rd29083];
	}
	// end inline asm
	// begin inline asm
	{	
ld.global.ca.u64 %rd29087, [%rd29085];
	}
	// end inline asm
	// begin inline asm
	{	
ld.global.ca.u64 %rd29089, [%rd29087];
	}
	// end inline asm
	// begin inline asm
	{	
ld.global.ca.u64 %rd29091, [%rd29089];
	}
	// end inline asm
	// begin inline asm
	{	
ld.global.ca.u64 %rd29093, [%rd29091];
	}
	// end inline asm
	// begin inline asm
	{	
ld.global.ca.u64 %rd29095, [%rd29093];
	}
	// end inline asm
	// begin inline asm
	{	
ld.global.ca.u64 %rd29097, [%rd29095];
	}
	// end inline asm
	// begin inline asm
	{	
ld.global.ca.u64 %rd29099, [%rd29097];
	}
	// end inline asm
	// begin inline asm
	{	
ld.global.ca.u64 %rd29101, [%rd29099];
	}
	// end inline asm
	// begin inline asm
	{	
ld.global.ca.u64 %rd29103, [%rd29101];
	}
	// end inline asm
	// begin inline asm
	{	
ld.global.ca.u64 %rd29105, [%rd29103];
	}
	// end inline asm
	// begin inline asm
	{	
ld.global.ca.u64 %rd29107, [%rd29105];
	}
	// end inline asm
	// begin inline asm
	{	
ld.global.ca.u64 %rd29109, [%rd29107];
	}
	// end inline asm
	// begin inline asm
	{	
ld.global.ca.u64 %rd29111, [%rd29109];
	}
	// end inline asm
	// begin inline asm
	{	
ld.global.ca.u64 %rd29113, [%rd29111];
	}
	// end inline asm
	// begin inline asm
	{	
ld.global.ca.u64 %rd29115, [%rd29113];
	}
	// end inline asm
	// begin inline asm
	{	
ld.global.ca.u64 %rd29117, [%rd29115];
	}
	// end inline asm
	// begin inline asm
	{	
ld.global.ca.u64 %rd29119, [%rd29117];
	}
	// end inline asm
	// begin inline asm
	{	
ld.global.ca.u64 %rd29121, [%rd29119];
	}
	// end inline asm
	// begin inline asm
	{	
ld.global.ca.u64 %rd29123, [%rd29121];
	}
	// end inline asm
	// begin inline asm
	{	
ld.global.ca.u64 %rd29125, [%rd29123];
	}
	// end inline asm
	// begin inline asm
	{	
ld.global.ca.u64 %rd29127, [%rd29125];
	}
	// end inline asm
	// begin inline asm
	{	
ld.global.ca.u64 %rd29129, [%rd29127];
	}
	// end inline asm
	// begin inline asm
	{	
ld.global.ca.u64 %rd29131, [%rd29129];
	}
	// end inline asm
	// begin inline asm
	{	
ld.global.ca.u64 %rd29133, [%rd29131];
	}
	// end inline asm
	// begin inline asm
	{	
ld.global.ca.u64 %rd29135, [%rd29133];
	}
	// end inline asm
	// begin inline asm
	{	
ld.global.ca.u64 %rd29137, [%rd29135];
	}
	// end inline asm
	// begin inline asm
	{	
ld.global.ca.u64 %rd29139, [%rd29137];
	}
	// end inline asm
	// begin inline asm
	{	
ld.global.ca.u64 %rd29141, [%rd29139];
	}
	// end inline asm
	// begin inline asm
	{	
ld.global.ca.u64 %rd29143, [%rd29141];
	}
	// end inline asm
	// begin inline asm
	{	
ld.global.ca.u64 %rd29145, [%rd29143];
	}
	// end inline asm
	// begin inline asm
	{	
ld.global.ca.u64 %rd29147, [%rd29145];
	}
	// end inline asm
	// begin inline asm
	{	
ld.global.ca.u64 %rd29149, [%rd29147];
	}
	// end inline asm
	// begin inline asm
	{	
ld.global.ca.u64 %rd29151, [%rd29149];
	}
	// end inline asm
	// begin inline asm
	{	
ld.global.ca.u64 %rd29153, [%rd29151];
	}
	// end inline asm
	// begin inline asm
	{	
ld.global.ca.u64 %rd29155, [%rd29153];
	}
	// end inline asm
	// begin inline asm
	{	
ld.global.ca.u64 %rd29157, [%rd29155];
	}
	// end inline asm
	// begin inline asm
	{	
ld.global.ca.u64 %rd29159, [%rd29157];
	}
	// end inline asm
	// begin inline asm
	{	
ld.global.ca.u64 %rd29161, [%rd29159];
	}
	// end inline asm
	// begin inline asm
	{	
ld.global.ca.u64 %rd29163, [%rd29161];
	}
	// end inline asm
	// begin inline asm
	{	
ld.global.ca.u64 %rd29165, [%rd29163];
	}
	// end inline asm
	// begin inline asm
	{	
ld.global.ca.u64 %rd29167, [%rd29165];
	}
	// end inline asm
	// begin inline asm
	{	
ld.global.ca.u64 %rd29169, [%rd29167];
	}
	// end inline asm
	// begin inline asm
	{	
ld.global.ca.u64 %rd29171, [%rd29169];
	}
	// end inline asm
	// begin inline asm
	{	
ld.global.ca.u64 %rd29173, [%rd29171];
	}
	// end inline asm
	// begin inline asm
	{	
ld.global.ca.u64 %rd29175, [%rd29173];
	}
	// end inline asm
	// begin inline asm
	{	
ld.global.ca.u64 %rd29177, [%rd29175];
	}
	// end inline asm
	// begin inline asm
	{	
ld.global.ca.u64 %rd29179, [%rd29177];
	}
	// end inline asm
	// begin inline asm
	{	
ld.global.ca.u64 %rd29181, [%rd29179];
	}
	// end inline asm
	// begin inline asm
	{	
ld.global.ca.u64 %rd29183, [%rd29181];
	}
	// end inline asm
	// begin inline asm
	{	
ld.global.ca.u64 %rd29185, [%rd29183];
	}
	// end inline asm
	// begin inline asm
	{	
ld.global.ca.u64 %rd29187, [%rd29185];
	}
	// end inline asm
	// begin inline asm
	{	
ld.global.ca.u64 %rd29189, [%rd29187];
	}
	// end inline asm
	// begin inline asm
	{	
ld.global.ca.u64 %rd29191, [%rd29189];
	}
	// end inline asm
	// begin inline asm
	{	
ld.global.ca.u64 %rd29193, [%rd29191];
	}
	// end inline asm
	// begin inline asm
	{	
ld.global.ca.u64 %rd29195, [%rd29193];
	}
	// end inline asm
	// begin inline asm
	{	
ld.global.ca.u64 %rd29197, [%rd29195];
	}
	// end inline asm
	// begin inline asm
	{	
ld.global.ca.u64 %rd29199, [%rd29197];
	}
	// end inline asm
	// begin inline asm
	{	
ld.global.ca.u64 %rd29201, [%rd29199];
	}
	// end inline asm
	// begin inline asm
	{	
ld.global.ca.u64 %rd29203, [%rd29201];
	}
	// end inline asm
	// begin inline asm
	{	
ld.global.ca.u64 %rd29205, [%rd29203];
	}
	// end inline asm
	// begin inline asm
	{	
ld.global.ca.u64 %rd29207, [%rd29205];
	}
	// end inline asm
	// begin inline asm
	{	
ld.global.ca.u64 %rd29209, [%rd29207];
	}
	// end inline asm
	// begin inline asm
	{	
ld.global.ca.u64 %rd29211, [%rd29209];
	}
	// end inline asm
	// begin inline asm
	{	
ld.global.ca.u64 %rd29213, [%rd29211];
	}
	// end inline asm
	// begin inline asm
	{	
ld.global.ca.u64 %rd29215, [%rd29213];
	}
	// end inline asm
	// begin inline asm
	{	
ld.global.ca.u64 %rd29217, [%rd29215];
	}
	// end inline asm
	// begin inline asm
	{	
ld.global.ca.u64 %rd29219, [%rd29217];
	}
	// end inline asm
	// begin inline asm
	{	
ld.global.ca.u64 %rd29221, [%rd29219];
	}
	// end inline asm
	// begin inline asm
	{	
ld.global.ca.u64 %rd29223, [%rd29221];
	}
	// end inline asm
	// begin inline asm
	{	
ld.global.ca.u64 %rd29225, [%rd29223];
	}
	// end inline asm
	// begin inline asm
	{	
ld.global.ca.u64 %rd29227, [%rd29225];
	}
	// end inline asm
	// begin inline asm
	{	
ld.global.ca.u64 %rd29229, [%rd29227];
	}
	// end inline asm
	// begin inline asm
	{	
ld.global.ca.u64 %rd29231, [%rd29229];
	}
	// end inline asm
	// begin inline asm
	{	
ld.global.ca.u64 %rd29233, [%rd29231];
	}
	// end inline asm
	// begin inline asm
	{	
ld.global.ca.u64 %rd29235, [%rd29233];
	}
	// end inline asm
	// begin inline asm
	{	
ld.global.ca.u64 %rd29237, [%rd29235];
	}
	// end inline asm
	// begin inline asm
	{	
ld.global.ca.u64 %rd29239, [%rd29237];
	}
	// end inline asm
	// begin inline asm
	{	
ld.global.ca.u64 %rd29241, [%rd29239];
	}
	// end inline asm
	// begin inline asm
	{	
ld.global.ca.u64 %rd29243, [%rd29241];
	}
	// end inline asm
	// begin inline asm
	{	
ld.global.ca.u64 %rd29245, [%rd29243];
	}
	// end inline asm
	// begin inline asm
	{	
ld.global.ca.u64 %rd29247, [%rd29245];
	}
	// end inline asm
	// begin inline asm
	{	
ld.global.ca.u64 %rd29249, [%rd29247];
	}
	// end inline asm
	// begin inline asm
	{	
ld.global.ca.u64 %rd29251, [%rd29249];
	}
	// end inline asm
	// begin inline asm
	{	
ld.global.ca.u64 %rd29253, [%rd29251];
	}
	// end inline asm
	// begin inline asm
	{	
ld.global.ca.u64 %rd29255, [%rd29253];
	}
	// end inline asm
	// begin inline asm
	{	
ld.global.ca.u64 %rd29257, [%rd29255];
	}
	// end inline asm
	// begin inline asm
	{	
ld.global.ca.u64 %rd29259, [%rd29257];
	}
	// end inline asm
	// begin inline asm
	{	
ld.global.ca.u64 %rd29261, [%rd29259];
	}
	// end inline asm
	// begin inline asm
	{	
ld.global.ca.u64 %rd29263, [%rd29261];
	}
	// end inline asm
	// begin inline asm
	{	
ld.global.ca.u64 %rd29265, [%rd29263];
	}
	// end inline asm
	// begin inline asm
	{	
ld.global.ca.u64 %rd29267, [%rd29265];
	}
	// end inline asm
	// begin inline asm
	{	
ld.global.ca.u64 %rd29269, [%rd29267];
	}
	// end inline asm
	// begin inline asm
	{	
ld.global.ca.u64 %rd29271, [%rd29269];
	}
	// end inline asm
	// begin inline asm
	{	
ld.global.ca.u64 %rd29273, [%rd29271];
	}
	// end inline asm
	// begin inline asm
	{	
ld.global.ca.u64 %rd29275, [%rd29273];
	}
	// end inline asm
	// begin inline asm
	{	
ld.global.ca.u64 %rd29277, [%rd29275];
	}
	// end inline asm
	// begin inline asm
	{	
ld.global.ca.u64 %rd29279, [%rd29277];
	}
	// end inline asm
	// begin inline asm
	{	
ld.global.ca.u64 %rd29281, [%rd29279];
	}
	// end inline asm
	// begin inline asm
	{	
ld.global.ca.u64 %rd29283, [%rd29281];
	}
	// end inline asm
	// begin inline asm
	{	
ld.global.ca.u64 %rd29285, [%rd29283];
	}
	// end inline asm
	// begin inline asm
	{	
ld.global.ca.u64 %rd29287, [%rd29285];
	}
	// end inline asm
	// begin inline asm
	{	
ld.global.ca.u64 %rd29289, [%rd29287];
	}
	// end inline asm
	// begin inline asm
	{	
ld.global.ca.u64 %rd29291, [%rd29289];
	}
	// end inline asm
	// begin inline asm
	{	
ld.global.ca.u64 %rd29293, [%rd29291];
	}
	// end inline asm
	// begin inline asm
	{	
ld.global.ca.u64 %rd29295, [%rd29293];
	}
	// end inline asm
	// begin inline asm
	{	
ld.global.ca.u64 %rd29297, [%rd29295];
	}
	// end inline asm
	// begin inline asm
	{	
ld.global.ca.u64 %rd29299, [%rd29297];
	}
	// end inline asm
	// begin inline asm
	{	
ld.global.ca.u64 %rd29301, [%rd29299];
	}
	// end inline asm
	// begin inline asm
	{	
ld.global.ca.u64 %rd29303, [%rd29301];
	}
	// end inline asm
	// begin inline asm
	{	
ld.global.ca.u64 %rd29305, [%rd29303];
	}
	// end inline asm
	// begin inline asm
	{	
ld.global.ca.u64 %rd29307, [%rd29305];
	}
	// end inline asm
	// begin inline asm
	{	
ld.global.ca.u64 %rd29309, [%rd29307];
	}
	// end inline asm
	// begin inline asm
	{	
ld.global.ca.u64 %rd29311, [%rd29309];
	}
	// end inline asm
	// begin inline asm
	{	
ld.global.ca.u64 %rd29313, [%rd29311];
	}
	// end inline asm
	// begin inline asm
	{	
ld.global.ca.u64 %rd29315, [%rd29313];
	}
	// end inline asm
	// begin inline asm
	{	
ld.global.ca.u64 %rd29317, [%rd29315];
	}
	// end inline asm
	// begin inline asm
	{	
ld.global.ca.u64 %rd29319, [%rd29317];
	}
	// end inline asm
	// begin inline asm
	{	
ld.global.ca.u64 %rd29321, [%rd29319];
	}
	// end inline asm
	// begin inline asm
	{	
ld.global.ca.u64 %rd29323, [%rd29321];
	}
	// end inline asm
	// begin inline asm
	{	
ld.global.ca.u64 %rd29325, [%rd29323];
	}
	// end inline asm
	// begin inline asm
	{	
ld.global.ca.u64 %rd29327, [%rd29325];
	}
	// end inline asm
	// begin inline asm
	{	
ld.global.ca.u64 %rd29329, [%rd29327];
	}
	// end inline asm
	// begin inline asm
	{	
ld.global.ca.u64 %rd29331, [%rd29329];
	}
	// end inline asm
	// begin inline asm
	{	
ld.global.ca.u64 %rd29333, [%rd29331];
	}
	// end inline asm
	// begin inline asm
	{	
ld.global.ca.u64 %rd29335, [%rd29333];
	}
	// end inline asm
	// begin inline asm
	{	
ld.global.ca.u64 %rd29337, [%rd29335];
	}
	// end inline asm
	// begin inline asm
	{	
ld.global.ca.u64 %rd29339, [%rd29337];
	}
	// end inline asm
	// begin inline asm
	{	
ld.global.ca.u64 %rd29341, [%rd29339];
	}
	// end inline asm
	// begin inline asm
	{	
ld.global.ca.u64 %rd29343, [%rd29341];
	}
	// end inline asm
	// begin inline asm
	{	
ld.global.ca.u64 %rd29345, [%rd29343];
	}
	// end inline asm
	// begin inline asm
	{	
ld.global.ca.u64 %rd29347, [%rd29345];
	}
	// end inline asm
	// begin inline asm
	{	
ld.global.ca.u64 %rd29349, [%rd29347];
	}
	// end inline asm
	// begin inline asm
	{	
ld.global.ca.u64 %rd29351, [%rd29349];
	}
	// end inline asm
	// begin inline asm
	{	
ld.global.ca.u64 %rd29353, [%rd29351];
	}
	// end inline asm
	// begin inline asm
	{	
ld.global.ca.u64 %rd29355, [%rd29353];
	}
	// end inline asm
	// begin inline asm
	{	
ld.global.ca.u64 %rd29357, [%rd29355];
	}
	// end inline asm
	// begin inline asm
	{	
ld.global.ca.u64 %rd29359, [%rd29357];
	}
	// end inline asm
	// begin inline asm
	{	
ld.global.ca.u64 %rd29361, [%rd29359];
	}
	// end inline asm
	// begin inline asm
	{	
ld.global.ca.u64 %rd29363, [%rd29361];
	}
	// end inline asm
	// begin inline asm
	{	
ld.global.ca.u64 %rd29365, [%rd29363];
	}
	// end inline asm
	// begin inline asm
	{	
ld.global.ca.u64 %rd29367, [%rd29365];
	}
	// end inline asm
	// begin inline asm
	{	
ld.global.ca.u64 %rd29369, [%rd29367];
	}
	// end inline asm
	// begin inline asm
	{	
ld.global.ca.u64 %rd29371, [%rd29369];
	}
	// end inline asm
	// begin inline asm
	{	
ld.global.ca.u64 %rd29373, [%rd29371];
	}
	// end inline asm
	// begin inline asm
	{	
ld.global.ca.u64 %rd29375, [%rd29373];
	}
	// end inline asm
	// begin inline asm
	{	
ld.global.ca.u64 %rd29377, [%rd29375];
	}
	// end inline asm
	// begin inline asm
	{	
ld.global.ca.u64 %rd29379, [%rd29377];
	}
	// end inline asm
	// begin inline asm
	{	
ld.global.ca.u64 %rd29381, [%rd29379];
	}
	// end inline asm
	// begin inline asm
	{	
ld.global.ca.u64 %rd29383, [%rd29381];
	}
	// end inline asm
	// begin inline asm
	{	
ld.global.ca.u64 %rd29385, [%rd29383];
	}
	// end inline asm
	// begin inline asm
	{	
ld.global.ca.u64 %rd29387, [%rd29385];
	}
	// end inline asm
	// begin inline asm
	{	
ld.global.ca.u64 %rd29389, [%rd29387];
	}
	// end inline asm
	// begin inline asm
	{	
ld.global.ca.u64 %rd29391, [%rd29389];
	}
	// end inline asm
	// begin inline asm
	{	
ld.global.ca.u64 %rd29393, [%rd29391];
	}
	// end inline asm
	// begin inline asm
	{	
ld.global.ca.u64 %rd29395, [%rd29393];
	}
	// end inline asm
	// begin inline asm
	{	
ld.global.ca.u64 %rd29397, [%rd29395];
	}
	// end inline asm
	// begin inline asm
	{	
ld.global.ca.u64 %rd29399, [%rd29397];
	}
	// end inline asm
	// begin inline asm
	{	
ld.global.ca.u64 %rd29401, [%rd29399];
	}
	// end inline asm
	// begin inline asm
	{	
ld.global.ca.u64 %rd29403, [%rd29401];
	}
	// end inline asm
	// begin inline asm
	{	
ld.global.ca.u64 %rd29405, [%rd29403];
	}
	// end inline asm
	// begin inline asm
	{	
ld.global.ca.u64 %rd29407, [%rd29405];
	}
	// end inline asm
	// begin inline asm
	{	
ld.global.ca.u64 %rd29409, [%rd29407];
	}
	// end inline asm
	// begin inline asm
	{	
ld.global.ca.u64 %rd29411, [%rd29409];
	}
	// end inline asm
	// begin inline asm
	{	
ld.global.ca.u64 %rd29413, [%rd29411];
	}
	// end inline asm
	// begin inline asm
	{	
ld.global.ca.u64 %rd29415, [%rd29413];
	}
	// end inline asm
	// begin inline asm
	{	
ld.global.ca.u64 %rd29417, [%rd29415];
	}
	// end inline asm
	// begin inline asm
	{	
ld.global.ca.u64 %rd29419, [%rd29417];
	}
	// end inline asm
	// begin inline asm
	{	
ld.global.ca.u64 %rd29421, [%rd29419];
	}
	// end inline asm
	// begin inline asm
	{	
ld.global.ca.u64 %rd29423, [%rd29421];
	}
	// end inline asm
	// begin inline asm
	{	
ld.global.ca.u64 %rd29425, [%rd29423];
	}
	// end inline asm
	// begin inline asm
	{	
ld.global.ca.u64 %rd29427, [%rd29425];
	}
	// end inline asm
	// begin inline asm
	{	
ld.global.ca.u64 %rd29429, [%rd29427];
	}
	// end inline asm
	// begin inline asm
	{	
ld.global.ca.u64 %rd29431, [%rd29429];
	}
	// end inline asm
	// begin inline asm
	{	
ld.global.ca.u64 %rd29433, [%rd29431];
	}
	// end inline asm
	// begin inline asm
	{	
ld.global.ca.u64 %rd29435, [%rd29433];
	}
	// end inline asm
	// begin inline asm
	{	
ld.global.ca.u64 %rd29437, [%rd29435];
	}
	// end inline asm
	// begin inline asm
	{	
ld.global.ca.u64 %rd29439, [%rd29437];
	}
	// end inline asm
	// begin inline asm
	{	
ld.global.ca.u64 %rd29441, [%rd29439];
	}
	// end inline asm
	// begin inline asm
	{	
ld.global.ca.u64 %rd29443, [%rd29441];
	}
	// end inline asm
	// begin inline asm
	{	
ld.global.ca.u64 %rd29445, [%rd29443];
	}
	// end inline asm
	// begin inline asm
	{	
ld.global.ca.u64 %rd29447, [%rd29445];
	}
	// end inline asm
	// begin inline asm
	{	
ld.global.ca.u64 %rd29449, [%rd29447];
	}
	// end inline asm
	// begin inline asm
	{	
ld.global.ca.u64 %rd29451, [%rd29449];
	}
	// end inline asm
	// begin inline asm
	{	
ld.global.ca.u64 %rd29453, [%rd29451];
	}
	// end inline asm
	// begin inline asm
	{	
ld.global.ca.u64 %rd29455, [%rd29453];
	}
	// end inline asm
	// begin inline asm
	{	
ld.global.ca.u64 %rd29457, [%rd29455];
	}
	// end inline asm
	// begin inline asm
	{	
ld.global.ca.u64 %rd29459, [%rd29457];
	}
	// end inline asm
	// begin inline asm
	{	
ld.global.ca.u64 %rd29461, [%rd29459];
	}
	// end inline asm
	// begin inline asm
	{	
ld.global.ca.u64 %rd29463, [%rd29461];
	}
	// end inline asm
	// begin inline asm
	{	
ld.global.ca.u64 %rd29465, [%rd29463];
	}
	// end inline asm
	// begin inline asm
	{	
ld.global.ca.u64 %rd29467, [%rd29465];
	}
	// end inline asm
	// begin inline asm
	{	
ld.global.ca.u64 %rd29469, [%rd29467];
	}
	// end inline asm
	// begin inline asm
	{	
ld.global.ca.u64 %rd29471, [%rd29469];
	}
	// end inline asm
	// begin inline asm
	{	
ld.global.ca.u64 %rd29473, [%rd29471];
	}
	// end inline asm
	// begin inline asm
	{	
ld.global.ca.u64 %rd29475, [%rd29473];
	}
	// end inline asm
	// begin inline asm
	{	
ld.global.ca.u64 %rd29477, [%rd29475];
	}
	// end inline asm
	// begin inline asm
	{	
ld.global.ca.u64 %rd29479, [%rd29477];
	}
	// end inline asm
	// begin inline asm
	{	
ld.global.ca.u64 %rd29481, [%rd29479];
	}
	// end inline asm
	// begin inline asm
	{	
ld.global.ca.u64 %rd29483, [%rd29481];
	}
	// end inline asm
	// begin inline asm
	{	
ld.global.ca.u64 %rd29485, [%rd29483];
	}
	// end inline asm
	// begin inline asm
	{	
ld.global.ca.u64 %rd29487, [%rd29485];
	}
	// end inline asm
	// begin inline asm
	{	
ld.global.ca.u64 %rd29489, [%rd29487];
	}
	// end inline asm
	// begin inline asm
	{	
ld.global.ca.u64 %rd29491, [%rd29489];
	}
	// end inline asm
	// begin inline asm
	{	
ld.global.ca.u64 %rd29493, [%rd29491];
	}
	// end inline asm
	// begin inline asm
	{	
ld.global.ca.u64 %rd29495, [%rd29493];
	}
	// end inline asm
	// begin inline asm
	{	
ld.global.ca.u64 %rd29497, [%rd29495];
	}
	// end inline asm
	// begin inline asm
	{	
ld.global.ca.u64 %rd29499, [%rd29497];
	}
	// end inline asm
	// begin inline asm
	{	
ld.global.ca.u64 %rd29501, [%rd29499];
	}
	// end inline asm
	// begin inline asm
	{	
ld.global.ca.u64 %rd29503, [%rd29501];
	}
	// end inline asm
	// begin inline asm
	{	
ld.global.ca.u64 %rd29505, [%rd29503];
	}
	// end inline asm
	// begin inline asm
	{	
ld.global.ca.u64 %rd29507, [%rd29505];
	}
	// end inline asm
	// begin inline asm
	{	
ld.global.ca.u64 %rd29509, [%rd29507];
	}
	// end inline asm
	// begin inline asm
	{	
ld.global.ca.u64 %rd29511, [%rd29509];
	}
	// end inline asm
	// begin inline asm
	{	
ld.global.ca.u64 %rd29513, [%rd29511];
	}
	// end inline asm
	// begin inline asm
	{	
ld.global.ca.u64 %rd29515, [%rd29513];
	}
	// end inline asm
	// begin inline asm
	{	
ld.global.ca.u64 %rd29517, [%rd29515];
	}
	// end inline asm
	// begin inline asm
	{	
ld.global.ca.u64 %rd29519, [%rd29517];
	}
	// end inline asm
	// begin inline asm
	{	
ld.global.ca.u64 %rd29521, [%rd29519];
	}
	// end inline asm
	// begin inline asm
	{	
ld.global.ca.u64 %rd29523, [%rd29521];
	}
	// end inline asm
	// begin inline asm
	{	
ld.global.ca.u64 %rd29525, [%rd29523];
	}
	// end inline asm
	// begin inline asm
	{	
ld.global.ca.u64 %rd29527, [%rd29525];
	}
	// end inline asm
	// begin inline asm
	{	
ld.global.ca.u64 %rd29529, [%rd29527];
	}
	// end inline asm
	// begin inline asm
	{	
ld.global.ca.u64 %rd29531, [%rd29529];
	}
	// end inline asm
	// begin inline asm
	{	
ld.global.ca.u64 %rd29533, [%rd29531];
	}
	// end inline asm
	// begin inline asm
	{	
ld.global.ca.u64 %rd29535, [%rd29533];
	}
	// end inline asm
	// begin inline asm
	{	
ld.global.ca.u64 %rd29537, [%rd29535];
	}
	// end inline asm
	// begin inline asm
	{	
ld.global.ca.u64 %rd29539, [%rd29537];
	}
	// end inline asm
	// begin inline asm
	{	
ld.global.ca.u64 %rd29541, [%rd29539];
	}
	// end inline asm
	// begin inline asm
	{	
ld.global.ca.u64 %rd29543, [%rd29541];
	}
	// end inline asm
	// begin inline asm
	{	
ld.global.ca.u64 %rd29545, [%rd29543];
	}
	// end inline asm
	// begin inline asm
	{	
ld.global.ca.u64 %rd29547, [%rd29545];
	}
	// end inline asm
	// begin inline asm
	{	
ld.global.ca.u64 %rd29549, [%rd29547];
	}
	// end inline asm
	// begin inline asm
	{	
ld.global.ca.u64 %rd29551, [%rd29549];
	}
	// end inline asm
	// begin inline asm
	{	
ld.global.ca.u64 %rd29553, [%rd29551];
	}
	// end inline asm
	// begin inline asm
	{	
ld.global.ca.u64 %rd29555, [%rd29553];
	}
	// end inline asm
	// begin inline asm
	{	
ld.global.ca.u64 %rd29557, [%rd29555];
	}
	// end inline asm
	// begin inline asm
	{	
ld.global.ca.u64 %rd29559, [%rd29557];
	}
	// end inline asm
	// begin inline asm
	{	
ld.global.ca.u64 %rd29561, [%rd29559];
	}
	// end inline asm
	// begin inline asm
	{	
ld.global.ca.u64 %rd29563, [%rd29561];
	}
	// end inline asm
	// begin inline asm
	{	
ld.global.ca.u64 %rd29565, [%rd29563];
	}
	// end inline asm
	// begin inline asm
	{	
ld.global.ca.u64 %rd29567, [%rd29565];
	}
	// end inline asm
	// begin inline asm
	{	
ld.global.ca.u64 %rd29569, [%rd29567];
	}
	// end inline asm
	// begin inline asm
	{	
ld.global.ca.u64 %rd29571, [%rd29569];
	}
	// end inline asm
	// begin inline asm
	{	
ld.global.ca.u64 %rd29573, [%rd29571];
	}
	// end inline asm
	// begin inline asm
	{	
ld.global.ca.u64 %rd29575, [%rd29573];
	}
	// end inline asm
	// begin inline asm
	{	
ld.global.ca.u64 %rd29577, [%rd29575];
	}
	// end inline asm
	// begin inline asm
	{	
ld.global.ca.u64 %rd29579, [%rd29577];
	}
	// end inline asm
	// begin inline asm
	{	
ld.global.ca.u64 %rd29581, [%rd29579];
	}
	// end inline asm
	// begin inline asm
	{	
ld.global.ca.u64 %rd29583, [%rd29581];
	}
	// end inline asm
	// begin inline asm
	{	
ld.global.ca.u64 %rd29585, [%rd29583];
	}
	// end inline asm
	// begin inline asm
	{	
ld.global.ca.u64 %rd29587, [%rd29585];
	}
	// end inline asm
	// begin inline asm
	{	
ld.global.ca.u64 %rd29589, [%rd29587];
	}
	// end inline asm
	// begin inline asm
	{	
ld.global.ca.u64 %rd29591, [%rd29589];
	}
	// end inline asm
	// begin inline asm
	{	
ld.global.ca.u64 %rd29593, [%rd29591];
	}
	// end inline asm
	// begin inline asm
	{	
ld.global.ca.u64 %rd29595, [%rd29593];
	}
	// end inline asm
	// begin inline asm
	{	
ld.global.ca.u64 %rd29597, [%rd29595];
	}
	// end inline asm
	// begin inline asm
	{	
ld.global.ca.u64 %rd29599, [%rd29597];
	}
	// end inline asm
	// begin inline asm
	{	
ld.global.ca.u64 %rd29601, [%rd29599];
	}
	// end inline asm
	// begin inline asm
	{	
ld.global.ca.u64 %rd29603, [%rd29601];
	}
	// end inline asm
	// begin inline asm
	{	
ld.global.ca.u64 %rd29605, [%rd29603];
	}
	// end inline asm
	// begin inline asm
	{	
ld.global.ca.u64 %rd29607, [%rd29605];
	}
	// end inline asm
	// begin inline asm
	{	
ld.global.ca.u64 %rd29609, [%rd29607];
	}
	// end inline asm
	// begin inline asm
	{	
ld.global.ca.u64 %rd29611, [%rd29609];
	}
	// end inline asm
	// begin inline asm
	{	
ld.global.ca.u64 %rd29613, [%rd29611];
	}
	// end inline asm
	// begin inline asm
	{	
ld.global.ca.u64 %rd29615, [%rd29613];
	}
	// end inline asm
	// begin inline asm
	{	
ld.global.ca.u64 %rd29617, [%rd29615];
	}
	// end inline asm
	// begin inline asm
	{	
ld.global.ca.u64 %rd29619, [%rd29617];
	}
	// end inline asm
	// begin inline asm
	{	
ld.global.ca.u64 %rd29621, [%rd29619];
	}
	// end inline asm
	// begin inline asm
	{	
ld.global.ca.u64 %rd29623, [%rd29621];
	}
	// end inline asm
	// begin inline asm
	{	
ld.global.ca.u64 %rd29625, [%rd29623];
	}
	// end inline asm
	// begin inline asm
	{	
ld.global.ca.u64 %rd29627, [%rd29625];
	}
	// end inline asm
	// begin inline asm
	{	
ld.global.ca.u64 %rd29629, [%rd29627];
	}
	// end inline asm
	// begin inline asm
	{	
ld.global.ca.u64 %rd29631, [%rd29629];
	}
	// end inline asm
	// begin inline asm
	{	
ld.global.ca.u64 %rd29633, [%rd29631];
	}
	// end inline asm
	// begin inline asm
	{	
ld.global.ca.u64 %rd29635, [%rd29633];
	}
	// end inline asm
	// begin inline asm
	{	
ld.global.ca.u64 %rd29637, [%rd29635];
	}
	// end inline asm
	// begin inline asm
	{	
ld.global.ca.u64 %rd29639, [%rd29637];
	}
	// end inline asm
	// begin inline asm
	{	
ld.global.ca.u64 %rd29641, [%rd29639];
	}
	// end inline asm
	// begin inline asm
	{	
ld.global.ca.u64 %rd29643, [%rd29641];
	}
	// end inline asm
	// begin inline asm
	{	
ld.global.ca.u64 %rd29645, [%rd29643];
	}
	// end inline asm
	// begin inline asm
	{	
ld.global.ca.u64 %rd29647, [%rd29645];
	}
	// end inline asm
	// begin inline asm
	{	
ld.global.ca.u64 %rd29649, [%rd29647];
	}
	// end inline asm
	// begin inline asm
	{	
ld.global.ca.u64 %rd29651, [%rd29649];
	}
	// end inline asm
	// begin inline asm
	{	
ld.global.ca.u64 %rd29653, [%rd29651];
	}
	// end inline asm
	// begin inline asm
	{	
ld.global.ca.u64 %rd29655, [%rd29653];
	}
	// end inline asm
	// begin inline asm
	{	
ld.global.ca.u64 %rd29657, [%rd29655];
	}
	// end inline asm
	// begin inline asm
	{	
ld.global.ca.u64 %rd29659, [%rd29657];
	}
	// end inline asm
	// begin inline asm
	{	
ld.global.ca.u64 %rd29661, [%rd29659];
	}
	// end inline asm
	// begin inline asm
	{	
ld.global.ca.u64 %rd29663, [%rd29661];
	}
	// end inline asm
	// begin inline asm
	{	
ld.global.ca.u64 %rd29665, [%rd29663];
	}
	// end inline asm
	// begin inline asm
	{	
ld.global.ca.u64 %rd29667, [%rd29665];
	}
	// end inline asm
	// begin inline asm
	{	
ld.global.ca.u64 %rd29669, [%rd29667];
	}
	// end inline asm
	// begin inline asm
	{	
ld.global.ca.u64 %rd29671, [%rd29669];
	}
	// end inline asm
	// begin inline asm
	{	
ld.global.ca.u64 %rd29673, [%rd29671];
	}
	// end inline asm
	// begin inline asm
	{	
ld.global.ca.u64 %rd29675, [%rd29673];
	}
	// end inline asm
	// begin inline asm
	{	
ld.global.ca.u64 %rd29677, [%rd29675];
	}
	// end inline asm
	// begin inline asm
	{	
ld.global.ca.u64 %rd29679, [%rd29677];
	}
	// end inline asm
	// begin inline asm
	{	
ld.global.ca.u64 %rd29681, [%rd29679];
	}
	// end inline asm
	// begin inline asm
	{	
ld.global.ca.u64 %rd29683, [%rd29681];
	}
	// end inline asm
	// begin inline asm
	{	
ld.global.ca.u64 %rd29685, [%rd29683];
	}
	// end inline asm
	// begin inline asm
	{	
ld.global.ca.u64 %rd29687, [%rd29685];
	}
	// end inline asm
	// begin inline asm
	{	
ld.global.ca.u64 %rd29689, [%rd29687];
	}
	// end inline asm
	// begin inline asm
	{	
ld.global.ca.u64 %rd29691, [%rd29689];
	}
	// end inline asm
	// begin inline asm
	{	
ld.global.ca.u64 %rd29693, [%rd29691];
	}
	// end inline asm
	// begin inline asm
	{	
ld.global.ca.u64 %rd29695, [%rd29693];
	}
	// end inline asm
	// begin inline asm
	{	
ld.global.ca.u64 %rd29697, [%rd29695];
	}
	// end inline asm
	// begin inline asm
	{	
ld.global.ca.u64 %rd29699, [%rd29697];
	}
	// end inline asm
	// begin inline asm
	{	
ld.global.ca.u64 %rd29701, [%rd29699];
	}
	// end inline asm
	// begin inline asm
	{	
ld.global.ca.u64 %rd29703, [%rd29701];
	}
	// end inline asm
	// begin inline asm
	{	
ld.global.ca.u64 %rd29705, [%rd29703];
	}
	// end inline asm
	// begin inline asm
	{	
ld.global.ca.u64 %rd29707, [%rd29705];
	}
	// end inline asm
	// begin inline asm
	{	
ld.global.ca.u64 %rd29709, [%rd29707];
	}
	// end inline asm
	// begin inline asm
	{	
ld.global.ca.u64 %rd29711, [%rd29709];
	}
	// end inline asm
	// begin inline asm
	{	
ld.global.ca.u64 %rd29713, [%rd29711];
	}
	// end inline asm
	// begin inline asm
	{	
ld.global.ca.u64 %rd29715, [%rd29713];
	}
	// end inline asm
	// begin inline asm
	{	
ld.global.ca.u64 %rd29717, [%rd29715];
	}
	// end inline asm
	// begin inline asm
	{	
ld.global.ca.u64 %rd29719, [%rd29717];
	}
	// end inline asm
	// begin inline asm
	{	
ld.global.ca.u64 %rd29721, [%rd29719];
	}
	// end inline asm
	// begin inline asm
	{	
ld.global.ca.u64 %rd29723, [%rd29721];
	}
	// end inline asm
	// begin inline asm
	{	
ld.global.ca.u64 %rd29725, [%rd29723];
	}
	// end inline asm
	// begin inline asm
	{	
ld.global.ca.u64 %rd29727, [%rd29725];
	}
	// end inline asm
	// begin inline asm
	{	
ld.global.ca.u64 %rd29729, [%rd29727];
	}
	// end inline asm
	// begin inline asm
	{	
ld.global.ca.u64 %rd29731, [%rd29729];
	}
	// end inline asm
	// begin inline asm
	{	
ld.global.ca.u64 %rd29733, [%rd29731];
	}
	// end inline asm
	// begin inline asm
	{	
ld.global.ca.u64 %rd29735, [%rd29733];
	}
	// end inline asm
	// begin inline asm
	{	
ld.global.ca.u64 %rd29737, [%rd29735];
	}
	// end inline asm
	// begin inline asm
	{	
ld.global.ca.u64 %rd29739, [%rd29737];
	}
	// end inline asm
	// begin inline asm
	{	
ld.global.ca.u64 %rd29741, [%rd29739];
	}
	// end inline asm
	// begin inline asm
	{	
ld.global.ca.u64 %rd29743, [%rd29741];
	}
	// end inline asm
	// begin inline asm
	{	
ld.global.ca.u64 %rd29745, [%rd29743];
	}
	// end inline asm
	// begin inline asm
	{	
ld.global.ca.u64 %rd29747, [%rd29745];
	}
	// end inline asm
	// begin inline asm
	{	
ld.global.ca.u64 %rd29749, [%rd29747];
	}
	// end inline asm
	// begin inline asm
	{	
ld.global.ca.u64 %rd29751, [%rd29749];
	}
	// end inline asm
	// begin inline asm
	{	
ld.global.ca.u64 %rd29753, [%rd29751];
	}
	// end inline asm
	// begin inline asm
	{	
ld.global.ca.u64 %rd29755, [%rd29753];
	}
	// end inline asm
	// begin inline asm
	{	
ld.global.ca.u64 %rd29757, [%rd29755];
	}
	// end inline asm
	// begin inline asm
	{	
ld.global.ca.u64 %rd29759, [%rd29757];
	}
	// end inline asm
	// begin inline asm
	{	
ld.global.ca.u64 %rd29761, [%rd29759];
	}
	// end inline asm
	// begin inline asm
	{	
ld.global.ca.u64 %rd29763, [%rd29761];
	}
	// end inline asm
	// begin inline asm
	{	
ld.global.ca.u64 %rd29765, [%rd29763];
	}
	// end inline asm
	// begin inline asm
	{	
ld.global.ca.u64 %rd29767, [%rd29765];
	}
	// end inline asm
	// begin inline asm
	{	
ld.global.ca.u64 %rd29769, [%rd29767];
	}
	// end inline asm
	// begin inline asm
	{	
ld.global.ca.u64 %rd29771, [%rd29769];
	}
	// end inline asm
	// begin inline asm
	{	
ld.global.ca.u64 %rd29773, [%rd29771];
	}
	// end inline asm
	// begin inline asm
	{	
ld.global.ca.u64 %rd29775, [%rd29773];
	}
	// end inline asm
	// begin inline asm
	{	
ld.global.ca.u64 %rd29777, [%rd29775];
	}
	// end inline asm
	// begin inline asm
	{	
ld.global.ca.u64 %rd29779, [%rd29777];
	}
	// end inline asm
	// begin inline asm
	{	
ld.global.ca.u64 %rd29781, [%rd29779];
	}
	// end inline asm
	// begin inline asm
	{	
ld.global.ca.u64 %rd29783, [%rd29781];
	}
	// end inline asm
	// begin inline asm
	{	
ld.global.ca.u64 %rd29785, [%rd29783];
	}
	// end inline asm
	// begin inline asm
	{	
ld.global.ca.u64 %rd29787, [%rd29785];
	}
	// end inline asm
	// begin inline asm
	{	
ld.global.ca.u64 %rd29789, [%rd29787];
	}
	// end inline asm
	// begin inline asm
	{	
ld.global.ca.u64 %rd29791, [%rd29789];
	}
	// end inline asm
	// begin inline asm
	{	
ld.global.ca.u64 %rd29793, [%rd29791];
	}
	// end inline asm
	// begin inline asm
	{	
ld.global.ca.u64 %rd29795, [%rd29793];
	}
	// end inline asm
	// begin inline asm
	{	
ld.global.ca.u64 %rd29797, [%rd29795];
	}
	// end inline asm
	// begin inline asm
	{	
ld.global.ca.u64 %rd29799, [%rd29797];
	}
	// end inline asm
	// begin inline asm
	{	
ld.global.ca.u64 %rd29801, [%rd29799];
	}
	// end inline asm
	// begin inline asm
	{	
ld.global.ca.u64 %rd29803, [%rd29801];
	}
	// end inline asm
	// begin inline asm
	{	
ld.global.ca.u64 %rd29805, [%rd29803];
	}
	// end inline asm
	// begin inline asm
	{	
ld.global.ca.u64 %rd29807, [%rd29805];
	}
	// end inline asm
	// begin inline asm
	{	
ld.global.ca.u64 %rd29809, [%rd29807];
	}
	// end inline asm
	// begin inline asm
	{	
ld.global.ca.u64 %rd29811, [%rd29809];
	}
	// end inline asm
	// begin inline asm
	{	
ld.global.ca.u64 %rd29813, [%rd29811];
	}
	// end inline asm
	// begin inline asm
	{	
ld.global.ca.u64 %rd29815, [%rd29813];
	}
	// end inline asm
	// begin inline asm
	{	
ld.global.ca.u64 %rd29817, [%rd29815];
	}
	// end inline asm
	// begin inline asm
	{	
ld.global.ca.u64 %rd29819, [%rd29817];
	}
	// end inline asm
	// begin inline asm
	{	
ld.global.ca.u64 %rd29821, [%rd29819];
	}
	// end inline asm
	// begin inline asm
	{	
ld.global.ca.u64 %rd29823, [%rd29821];
	}
	// end inline asm
	// begin inline asm
	{	
ld.global.ca.u64 %rd29825, [%rd29823];
	}
	// end inline asm
	// begin inline asm
	{	
ld.global.ca.u64 %rd29827, [%rd29825];
	}
	// end inline asm
	// begin inline asm
	{	
ld.global.ca.u64 %rd29829, [%rd29827];
	}
	// end inline asm
	// begin inline asm
	{	
ld.global.ca.u64 %rd29831, [%rd29829];
	}
	// end inline asm
	// begin inline asm
	{	
ld.global.ca.u64 %rd29833, [%rd29831];
	}
	// end inline asm
	// begin inline asm
	{	
ld.global.ca.u64 %rd29835, [%rd29833];
	}
	// end inline asm
	// begin inline asm
	{	
ld.global.ca.u64 %rd29837, [%rd29835];
	}
	// end inline asm
	// begin inline asm
	{	
ld.global.ca.u64 %rd29839, [%rd29837];
	}
	// end inline asm
	// begin inline asm
	{	
ld.global.ca.u64 %rd29841, [%rd29839];
	}
	// end inline asm
	// begin inline asm
	{	
ld.global.ca.u64 %rd29843, [%rd29841];
	}
	// end inline asm
	// begin inline asm
	{	
ld.global.ca.u64 %rd29845, [%rd29843];
	}
	// end inline asm
	// begin inline asm
	{	
ld.global.ca.u64 %rd29847, [%rd29845];
	}
	// end inline asm
	// begin inline asm
	{	
ld.global.ca.u64 %rd29849, [%rd29847];
	}
	// end inline asm
	// begin inline asm
	{	
ld.global.ca.u64 %rd29851, [%rd29849];
	}
	// end inline asm
	// begin inline asm
	{	
ld.global.ca.u64 %rd29853, [%rd29851];
	}
	// end inline asm
	// begin inline asm
	{	
ld.global.ca.u64 %rd29855, [%rd29853];
	}
	// end inline asm
	// begin inline asm
	{	
ld.global.ca.u64 %rd29857, [%rd29855];
	}
	// end inline asm
	// begin inline asm
	{	
ld.global.ca.u64 %rd29859, [%rd29857];
	}
	// end inline asm
	// begin inline asm
	{	
ld.global.ca.u64 %rd29861, [%rd29859];
	}
	// end inline asm
	// begin inline asm
	{	
ld.global.ca.u64 %rd29863, [%rd29861];
	}
	// end inline asm
	// begin inline asm
	{	
ld.global.ca.u64 %rd29865, [%rd29863];
	}
	// end inline asm
	// begin inline asm
	{	
ld.global.ca.u64 %rd29867, [%rd29865];
	}
	// end inline asm
	// begin inline asm
	{	
ld.global.ca.u64 %rd29869, [%rd29867];
	}
	// end inline asm
	// begin inline asm
	{	
ld.global.ca.u64 %rd29871, [%rd29869];
	}
	// end inline asm
	// begin inline asm
	{	
ld.global.ca.u64 %rd29873, [%rd29871];
	}
	// end inline asm
	// begin inline asm
	{	
ld.global.ca.u64 %rd29875, [%rd29873];
	}
	// end inline asm
	// begin inline asm
	{	
ld.global.ca.u64 %rd29877, [%rd29875];
	}
	// end inline asm
	// begin inline asm
	{	
ld.global.ca.u64 %rd29879, [%rd29877];
	}
	// end inline asm
	// begin inline asm
	{	
ld.global.ca.u64 %rd29881, [%rd29879];
	}
	// end inline asm
	// begin inline asm
	{	
ld.global.ca.u64 %rd29883, [%rd29881];
	}
	// end inline asm
	// begin inline asm
	{	
ld.global.ca.u64 %rd29885, [%rd29883];
	}
	// end inline asm
	// begin inline asm
	{	
ld.global.ca.u64 %rd29887, [%rd29885];
	}
	// end inline asm
	// begin inline asm
	{	
ld.global.ca.u64 %rd29889, [%rd29887];
	}
	// end inline asm
	// begin inline asm
	{	
ld.global.ca.u64 %rd29891, [%rd29889];
	}
	// end inline asm
	// begin inline asm
	{	
ld.global.ca.u64 %rd29893, [%rd29891];
	}
	// end inline asm
	// begin inline asm
	{	
ld.global.ca.u64 %rd29895, [%rd29893];
	}
	// end inline asm
	// begin inline asm
	{	
ld.global.ca.u64 %rd29897, [%rd29895];
	}
	// end inline asm
	// begin inline asm
	{	
ld.global.ca.u64 %rd29899, [%rd29897];
	}
	// end inline asm
	// begin inline asm
	{	
ld.global.ca.u64 %rd29901, [%rd29899];
	}
	// end inline asm
	// begin inline asm
	{	
ld.global.ca.u64 %rd29903, [%rd29901];
	}
	// end inline asm
	// begin inline asm
	{	
ld.global.ca.u64 %rd29905, [%rd29903];
	}
	// end inline asm
	// begin inline asm
	{	
ld.global.ca.u64 %rd29907, [%rd29905];
	}
	// end inline asm
	// begin inline asm
	{	
ld.global.ca.u64 %rd29909, [%rd29907];
	}
	// end inline asm
	// begin inline asm
	{	
ld.global.ca.u64 %rd29911, [%rd29909];
	}
	// end inline asm
	// begin inline asm
	{	
ld.global.ca.u64 %rd29913, [%rd29911];
	}
	// end inline asm
	// begin inline asm
	{	
ld.global.ca.u64 %rd29915, [%rd29913];
	}
	// end inline asm
	// begin inline asm
	{	
ld.global.ca.u64 %rd29917, [%rd29915];
	}
	// end inline asm
	// begin inline asm
	{	
ld.global.ca.u64 %rd29919, [%rd29917];
	}
	// end inline asm
	// begin inline asm
	{	
ld.global.ca.u64 %rd29921, [%rd29919];
	}
	// end inline asm
	// begin inline asm
	{	
ld.global.ca.u64 %rd29923, [%rd29921];
	}
	// end inline asm
	// begin inline asm
	{	
ld.global.ca.u64 %rd29925, [%rd29923];
	}
	// end inline asm
	// begin inline asm
	{	
ld.global.ca.u64 %rd29927, [%rd29925];
	}
	// end inline asm
	// begin inline asm
	{	
ld.global.ca.u64 %rd29929, [%rd29927];
	}
	// end inline asm
	// begin inline asm
	{	
ld.global.ca.u64 %rd29931, [%rd29929];
	}
	// end inline asm
	// begin inline asm
	{	
ld.global.ca.u64 %rd29933, [%rd29931];
	}
	// end inline asm
	// begin inline asm
	{	
ld.global.ca.u64 %rd29935, [%rd29933];
	}
	// end inline asm
	// begin inline asm
	{	
ld.global.ca.u64 %rd29937, [%rd29935];
	}
	// end inline asm
	// begin inline asm
	{	
ld.global.ca.u64 %rd29939, [%rd29937];
	}
	// end inline asm
	// begin inline asm
	{	
ld.global.ca.u64 %rd29941, [%rd29939];
	}
	// end inline asm
	// begin inline asm
	{	
ld.global.ca.u64 %rd29943, [%rd29941];
	}
	// end inline asm
	// begin inline asm
	{	
ld.global.ca.u64 %rd29945, [%rd29943];
	}
	// end inline asm
	// begin inline asm
	{	
ld.global.ca.u64 %rd29947, [%rd29945];
	}
	// end inline asm
	// begin inline asm
	{	
ld.global.ca.u64 %rd29949, [%rd29947];
	}
	// end inline asm
	// begin inline asm
	{	
ld.global.ca.u64 %rd29951, [%rd29949];
	}
	// end inline asm
	// begin inline asm
	{	
ld.global.ca.u64 %rd29953, [%rd29951];
	}
	// end inline asm
	// begin inline asm
	{	
ld.global.ca.u64 %rd29955, [%rd29953];
	}
	// end inline asm
	// begin inline asm
	{	
ld.global.ca.u64 %rd29957, [%rd29955];
	}
	// end inline asm
	// begin inline asm
	{	
ld.global.ca.u64 %rd29959, [%rd29957];
	}
	// end inline asm
	// begin inline asm
	{	
ld.global.ca.u64 %rd29961, [%rd29959];
	}
	// end inline asm
	// begin inline asm
	{	
ld.global.ca.u64 %rd29963, [%rd29961];
	}
	// end inline asm
	// begin inline asm
	{	
ld.global.ca.u64 %rd29965, [%rd29963];
	}
	// end inline asm
	// begin inline asm
	{	
ld.global.ca.u64 %rd29967, [%rd29965];
	}
	// end inline asm
	// begin inline asm
	{	
ld.global.ca.u64 %rd29969, [%rd29967];
	}
	// end inline asm
	// begin inline asm
	{	
ld.global.ca.u64 %rd29971, [%rd29969];
	}
	// end inline asm
	// begin inline asm
	{	
ld.global.ca.u64 %rd29973, [%rd29971];
	}
	// end inline asm
	// begin inline asm
	{	
ld.global.ca.u64 %rd29975, [%rd29973];
	}
	// end inline asm
	// begin inline asm
	{	
ld.global.ca.u64 %rd29977, [%rd29975];
	}
	// end inline asm
	// begin inline asm
	{	
ld.global.ca.u64 %rd29979, [%rd29977];
	}
	// end inline asm
	// begin inline asm
	{	
ld.global.ca.u64 %rd29981, [%rd29979];
	}
	// end inline asm
	// begin inline asm
	{	
ld.global.ca.u64 %rd29983, [%rd29981];
	}
	// end inline asm
	// begin inline asm
	{	
ld.global.ca.u64 %rd29985, [%rd29983];
	}
	// end inline asm
	// begin inline asm
	{	
ld.global.ca.u64 %rd29987, [%rd29985];
	}
	// end inline asm
	// begin inline asm
	{	
ld.global.ca.u64 %rd29989, [%rd29987];
	}
	// end inline asm
	// begin inline asm
	{	
ld.global.ca.u64 %rd29991, [%rd29989];
	}
	// end inline asm
	// begin inline asm
	{	
ld.global.ca.u64 %rd29993, [%rd29991];
	}
	// end inline asm
	// begin inline asm
	{	
ld.global.ca.u64 %rd29995, [%rd29993];
	}
	// end inline asm
	// begin inline asm
	{	
ld.global.ca.u64 %rd29997, [%rd29995];
	}
	// end inline asm
	// begin inline asm
	{	
ld.global.ca.u64 %rd29999, [%rd29997];
	}
	// end inline asm
	// begin inline asm
	{	
ld.global.ca.u64 %rd30001, [%rd29999];
	}
	// end inline asm
	// begin inline asm
	{	
ld.global.ca.u64 %rd30003, [%rd30001];
	}
	// end inline asm
	// begin inline asm
	{	
ld.global.ca.u64 %rd30005, [%rd30003];
	}
	// end inline asm
	// begin inline asm
	{	
ld.global.ca.u64 %rd30007, [%rd30005];
	}
	// end inline asm
	// begin inline asm
	{	
ld.global.ca.u64 %rd30009, [%rd30007];
	}
	// end inline asm
	// begin inline asm
	{	
ld.global.ca.u64 %rd30011, [%rd30009];
	}
	// end inline asm
	// begin inline asm
	{	
ld.global.ca.u64 %rd30013, [%rd30011];
	}
	// end inline asm
	// begin inline asm
	{	
ld.global.ca.u64 %rd30015, [%rd30013];
	}
	// end inline asm
	// begin inline asm
	{	
ld.global.ca.u64 %rd30017, [%rd30015];
	}
	// end inline asm
	// begin inline asm
	{	
ld.global.ca.u64 %rd30019, [%rd30017];
	}
	// end inline asm
	// begin inline asm
	{	
ld.global.ca.u64 %rd30021, [%rd30019];
	}
	// end inline asm
	// begin inline asm
	{	
ld.global.ca.u64 %rd30023, [%rd30021];
	}
	// end inline asm
	// begin inline asm
	{	
ld.global.ca.u64 %rd30025, [%rd30023];
	}
	// end inline asm
	// begin inline asm
	{	
ld.global.ca.u64 %rd30027, [%rd30025];
	}
	// end inline asm
	// begin inline asm
	{	
ld.global.ca.u64 %rd30029, [%rd30027];
	}
	// end inline asm
	// begin inline asm
	{	
ld.global.ca.u64 %rd30031, [%rd30029];
	}
	// end inline asm
	// begin inline asm
	{	
ld.global.ca.u64 %rd30033, [%rd30031];
	}
	// end inline asm
	// begin inline asm
	{	
ld.global.ca.u64 %rd30035, [%rd30033];
	}
	// end inline asm
	// begin inline asm
	{	
ld.global.ca.u64 %rd30037, [%rd30035];
	}
	// end inline asm
	// begin inline asm
	{	
ld.global.ca.u64 %rd30039, [%rd30037];
	}
	// end inline asm
	// begin inline asm
	{	
ld.global.ca.u64 %rd30041, [%rd30039];
	}
	// end inline asm
	// begin inline asm
	{	
ld.global.ca.u64 %rd30043, [%rd30041];
	}
	// end inline asm
	// begin inline asm
	{	
ld.global.ca.u64 %rd30045, [%rd30043];
	}
	// end inline asm
	// begin inline asm
	{	
ld.global.ca.u64 %rd30047, [%rd30045];
	}
	// end inline asm
	// begin inline asm
	{	
ld.global.ca.u64 %rd30049, [%rd30047];
	}
	// end inline asm
	// begin inline asm
	{	
ld.global.ca.u64 %rd30051, [%rd30049];
	}
	// end inline asm
	// begin inline asm
	{	
ld.global.ca.u64 %rd30053, [%rd30051];
	}
	// end inline asm
	// begin inline asm
	{	
ld.global.ca.u64 %rd30055, [%rd30053];
	}
	// end inline asm
	// begin inline asm
	{	
ld.global.ca.u64 %rd30057, [%rd30055];
	}
	// end inline asm
	// begin inline asm
	{	
ld.global.ca.u64 %rd30059, [%rd30057];
	}
	// end inline asm
	// begin inline asm
	{	
ld.global.ca.u64 %rd30061, [%rd30059];
	}
	// end inline asm
	// begin inline asm
	{	
ld.global.ca.u64 %rd30063, [%rd30061];
	}
	// end inline asm
	// begin inline asm
	{	
ld.global.ca.u64 %rd30065, [%rd30063];
	}
	// end inline asm
	// begin inline asm
	{	
ld.global.ca.u64 %rd30067, [%rd30065];
	}
	// end inline asm
	// begin inline asm
	{	
ld.global.ca.u64 %rd30069, [%rd30067];
	}
	// end inline asm
	// begin inline asm
	{	
ld.global.ca.u64 %rd30071, [%rd30069];
	}
	// end inline asm
	// begin inline asm
	{	
ld.global.ca.u64 %rd30073, [%rd30071];
	}
	// end inline asm
	// begin inline asm
	{	
ld.global.ca.u64 %rd30075, [%rd30073];
	}
	// end inline asm
	// begin inline asm
	{	
ld.global.ca.u64 %rd30077, [%rd30075];
	}
	// end inline asm
	// begin inline asm
	{	
ld.global.ca.u64 %rd30079, [%rd30077];
	}
	// end inline asm
	// begin inline asm
	{	
ld.global.ca.u64 %rd30081, [%rd30079];
	}
	// end inline asm
	// begin inline asm
	{	
ld.global.ca.u64 %rd30083, [%rd30081];
	}
	// end inline asm
	// begin inline asm
	{	
ld.global.ca.u64 %rd30085, [%rd30083];
	}
	// end inline asm
	// begin inline asm
	{	
ld.global.ca.u64 %rd30087, [%rd30085];
	}
	// end inline asm
	// begin inline asm
	{	
ld.global.ca.u64 %rd30089, [%rd30087];
	}
	// end inline asm
	// begin inline asm
	{	
ld.global.ca.u64 %rd30091, [%rd30089];
	}
	// end inline asm
	// begin inline asm
	{	
ld.global.ca.u64 %rd30093, [%rd30091];
	}
	// end inline asm
	// begin inline asm
	{	
ld.global.ca.u64 %rd30095, [%rd30093];
	}
	// end inline asm
	// begin inline asm
	{	
ld.global.ca.u64 %rd30097, [%rd30095];
	}
	// end inline asm
	// begin inline asm
	{	
ld.global.ca.u64 %rd30099, [%rd30097];
	}
	// end inline asm
	// begin inline asm
	{	
ld.global.ca.u64 %rd30101, [%rd30099];
	}
	// end inline asm
	// begin inline asm
	{	
ld.global.ca.u64 %rd30103, [%rd30101];
	}
	// end inline asm
	// begin inline asm
	{	
ld.global.ca.u64 %rd30105, [%rd30103];
	}
	// end inline asm
	// begin inline asm
	{	
ld.global.ca.u64 %rd30107, [%rd30105];
	}
	// end inline asm
	// begin inline asm
	{	
ld.global.ca.u64 %rd30109, [%rd30107];
	}
	// end inline asm
	// begin inline asm
	{	
ld.global.ca.u64 %rd30111, [%rd30109];
	}
	// end inline asm
	// begin inline asm
	{	
ld.global.ca.u64 %rd30113, [%rd30111];
	}
	// end inline asm
	// begin inline asm
	{	
ld.global.ca.u64 %rd30115, [%rd30113];
	}
	// end inline asm
	// begin inline asm
	{	
ld.global.ca.u64 %rd30117, [%rd30115];
	}
	// end inline asm
	// begin inline asm
	{	
ld.global.ca.u64 %rd30119, [%rd30117];
	}
	// end inline asm
	// begin inline asm
	{	
ld.global.ca.u64 %rd30121, [%rd30119];
	}
	// end inline asm
	// begin inline asm
	{	
ld.global.ca.u64 %rd30123, [%rd30121];
	}
	// end inline asm
	// begin inline asm
	{	
ld.global.ca.u64 %rd30125, [%rd30123];
	}
	// end inline asm
	// begin inline asm
	{	
ld.global.ca.u64 %rd30127, [%rd30125];
	}
	// end inline asm
	// begin inline asm
	{	
ld.global.ca.u64 %rd30129, [%rd30127];
	}
	// end inline asm
	// begin inline asm
	{	
ld.global.ca.u64 %rd30131, [%rd30129];
	}
	// end inline asm
	// begin inline asm
	{	
ld.global.ca.u64 %rd30133, [%rd30131];
	}
	// end inline asm
	// begin inline asm
	{	
ld.global.ca.u64 %rd30135, [%rd30133];
	}
	// end inline asm
	// begin inline asm
	{	
ld.global.ca.u64 %rd30137, [%rd30135];
	}
	// end inline asm
	// begin inline asm
	{	
ld.global.ca.u64 %rd30139, [%rd30137];
	}
	// end inline asm
	// begin inline asm
	{	
ld.global.ca.u64 %rd30141, [%rd30139];
	}
	// end inline asm
	// begin inline asm
	{	
ld.global.ca.u64 %rd30143, [%rd30141];
	}
	// end inline asm
	// begin inline asm
	{	
ld.global.ca.u64 %rd30145, [%rd30143];
	}
	// end inline asm
	// begin inline asm
	{	
ld.global.ca.u64 %rd30147, [%rd30145];
	}
	// end inline asm
	// begin inline asm
	{	
ld.global.ca.u64 %rd30149, [%rd30147];
	}
	// end inline asm
	// begin inline asm
	{	
ld.global.ca.u64 %rd30151, [%rd30149];
	}
	// end inline asm
	// begin inline asm
	{	
ld.global.ca.u64 %rd30153, [%rd30151];
	}
	// end inline asm
	// begin inline asm
	{	
ld.global.ca.u64 %rd30155, [%rd30153];
	}
	// end inline asm
	// begin inline asm
	{	
ld.global.ca.u64 %rd30157, [%rd30155];
	}
	// end inline asm
	// begin inline asm
	{	
ld.global.ca.u64 %rd30159, [%rd30157];
	}
	// end inline asm
	// begin inline asm
	{	
ld.global.ca.u64 %rd30161, [%rd30159];
	}
	// end inline asm
	// begin inline asm
	{	
ld.global.ca.u64 %rd30163, [%rd30161];
	}
	// end inline asm
	// begin inline asm
	{	
ld.global.ca.u64 %rd30165, [%rd30163];
	}
	// end inline asm
	// begin inline asm
	{	
ld.global.ca.u64 %rd30167, [%rd30165];
	}
	// end inline asm
	// begin inline asm
	{	
ld.global.ca.u64 %rd30169, [%rd30167];
	}
	// end inline asm
	// begin inline asm
	{	
ld.global.ca.u64 %rd30171, [%rd30169];
	}
	// end inline asm
	// begin inline asm
	{	
ld.global.ca.u64 %rd30173, [%rd30171];
	}
	// end inline asm
	// begin inline asm
	{	
ld.global.ca.u64 %rd30175, [%rd30173];
	}
	// end inline asm
	// begin inline asm
	{	
ld.global.ca.u64 %rd30177, [%rd30175];
	}
	// end inline asm
	// begin inline asm
	{	
ld.global.ca.u64 %rd30179, [%rd30177];
	}
	// end inline asm
	// begin inline asm
	{	
ld.global.ca.u64 %rd30181, [%rd30179];
	}
	// end inline asm
	// begin inline asm
	{	
ld.global.ca.u64 %rd30183, [%rd30181];
	}
	// end inline asm
	// begin inline asm
	{	
ld.global.ca.u64 %rd30185, [%rd30183];
	}
	// end inline asm
	// begin inline asm
	{	
ld.global.ca.u64 %rd30187, [%rd30185];
	}
	// end inline asm
	// begin inline asm
	{	
ld.global.ca.u64 %rd30189, [%rd30187];
	}
	// end inline asm
	// begin inline asm
	{	
ld.global.ca.u64 %rd30191, [%rd30189];
	}
	// end inline asm
	// begin inline asm
	{	
ld.global.ca.u64 %rd30193, [%rd30191];
	}
	// end inline asm
	// begin inline asm
	{	
ld.global.ca.u64 %rd30195, [%rd30193];
	}
	// end inline asm
	// begin inline asm
	{	
ld.global.ca.u64 %rd30197, [%rd30195];
	}
	// end inline asm
	// begin inline asm
	{	
ld.global.ca.u64 %rd30199, [%rd30197];
	}
	// end inline asm
	// begin inline asm
	{	
ld.global.ca.u64 %rd30201, [%rd30199];
	}
	// end inline asm
	// begin inline asm
	{	
ld.global.ca.u64 %rd30203, [%rd30201];
	}
	// end inline asm
	// begin inline asm
	{	
ld.global.ca.u64 %rd30205, [%rd30203];
	}
	// end inline asm
	// begin inline asm
	{	
ld.global.ca.u64 %rd30207, [%rd30205];
	}
	// end inline asm
	// begin inline asm
	{	
ld.global.ca.u64 %rd30209, [%rd30207];
	}
	// end inline asm
	// begin inline asm
	{	
ld.global.ca.u64 %rd30211, [%rd30209];
	}
	// end inline asm
	// begin inline asm
	{	
ld.global.ca.u64 %rd30213, [%rd30211];
	}
	// end inline asm
	// begin inline asm
	{	
ld.global.ca.u64 %rd30215, [%rd30213];
	}
	// end inline asm
	// begin inline asm
	{	
ld.global.ca.u64 %rd30217, [%rd30215];
	}
	// end inline asm
	// begin inline asm
	{	
ld.global.ca.u64 %rd30219, [%rd30217];
	}
	// end inline asm
	// begin inline asm
	{	
ld.global.ca.u64 %rd30221, [%rd30219];
	}
	// end inline asm
	// begin inline asm
	{	
ld.global.ca.u64 %rd30223, [%rd30221];
	}
	// end inline asm
	// begin inline asm
	{	
ld.global.ca.u64 %rd30225, [%rd30223];
	}
	// end inline asm
	// begin inline asm
	{	
ld.global.ca.u64 %rd30227, [%rd30225];
	}
	// end inline asm
	// begin inline asm
	{	
ld.global.ca.u64 %rd30229, [%rd30227];
	}
	// end inline asm
	// begin inline asm
	{	
ld.global.ca.u64 %rd30231, [%rd30229];
	}
	// end inline asm
	// begin inline asm
	{	
ld.global.ca.u64 %rd30233, [%rd30231];
	}
	// end inline asm
	// begin inline asm
	{	
ld.global.ca.u64 %rd30235, [%rd30233];
	}
	// end inline asm
	// begin inline asm
	{	
ld.global.ca.u64 %rd30237, [%rd30235];
	}
	// end inline asm
	// begin inline asm
	{	
ld.global.ca.u64 %rd30239, [%rd30237];
	}
	// end inline asm
	// begin inline asm
	{	
ld.global.ca.u64 %rd30241, [%rd30239];
	}
	// end inline asm
	// begin inline asm
	{	
ld.global.ca.u64 %rd30243, [%rd30241];
	}
	// end inline asm
	// begin inline asm
	{	
ld.global.ca.u64 %rd30245, [%rd30243];
	}
	// end inline asm
	// begin inline asm
	{	
ld.global.ca.u64 %rd30247, [%rd30245];
	}
	// end inline asm
	// begin inline asm
	{	
ld.global.ca.u64 %rd30249, [%rd30247];
	}
	// end inline asm
	// begin inline asm
	{	
ld.global.ca.u64 %rd30251, [%rd30249];
	}
	// end inline asm
	// begin inline asm
	{	
ld.global.ca.u64 %rd30253, [%rd30251];
	}
	// end inline asm
	// begin inline asm
	{	
ld.global.ca.u64 %rd30255, [%rd30253];
	}
	// end inline asm
	// begin inline asm
	{	
ld.global.ca.u64 %rd30257, [%rd30255];
	}
	// end inline asm
	// begin inline asm
	{	
ld.global.ca.u64 %rd30259, [%rd30257];
	}
	// end inline asm
	// begin inline asm
	{	
ld.global.ca.u64 %rd30261, [%rd30259];
	}
	// end inline asm
	// begin inline asm
	{	
ld.global.ca.u64 %rd30263, [%rd30261];
	}
	// end inline asm
	// begin inline asm
	{	
ld.global.ca.u64 %rd30265, [%rd30263];
	}
	// end inline asm
	// begin inline asm
	{	
ld.global.ca.u64 %rd30267, [%rd30265];
	}
	// end inline asm
	// begin inline asm
	{	
ld.global.ca.u64 %rd30269, [%rd30267];
	}
	// end inline asm
	// begin inline asm
	{	
ld.global.ca.u64 %rd30271, [%rd30269];
	}
	// end inline asm
	// begin inline asm
	{	
ld.global.ca.u64 %rd30273, [%rd30271];
	}
	// end inline asm
	// begin inline asm
	{	
ld.global.ca.u64 %rd30275, [%rd30273];
	}
	// end inline asm
	// begin inline asm
	{	
ld.global.ca.u64 %rd30277, [%rd30275];
	}
	// end inline asm
	// begin inline asm
	{	
ld.global.ca.u64 %rd30279, [%rd30277];
	}
	// end inline asm
	// begin inline asm
	{	
ld.global.ca.u64 %rd30281, [%rd30279];
	}
	// end inline asm
	// begin inline asm
	{	
ld.global.ca.u64 %rd30283, [%rd30281];
	}
	// end inline asm
	// begin inline asm
	{	
ld.global.ca.u64 %rd30285, [%rd30283];
	}
	// end inline asm
	// begin inline asm
	{	
ld.global.ca.u64 %rd30287, [%rd30285];
	}
	// end inline asm
	// begin inline asm
	{	
ld.global.ca.u64 %rd30289, [%rd30287];
	}
	// end inline asm
	// begin inline asm
	{	
ld.global.ca.u64 %rd30291, [%rd30289];
	}
	// end inline asm
	// begin inline asm
	{	
ld.global.ca.u64 %rd30293, [%rd30291];
	}
	// end inline asm
	// begin inline asm
	{	
ld.global.ca.u64 %rd30295, [%rd30293];
	}
	// end inline asm
	// begin inline asm
	{	
ld.global.ca.u64 %rd30297, [%rd30295];
	}
	// end inline asm
	// begin inline asm
	{	
ld.global.ca.u64 %rd30299, [%rd30297];
	}
	// end inline asm
	// begin inline asm
	{	
ld.global.ca.u64 %rd30301, [%rd30299];
	}
	// end inline asm
	// begin inline asm
	{	
ld.global.ca.u64 %rd30303, [%rd30301];
	}
	// end inline asm
	// begin inline asm
	{	
ld.global.ca.u64 %rd30305, [%rd30303];
	}
	// end inline asm
	// begin inline asm
	{	
ld.global.ca.u64 %rd30307, [%rd30305];
	}
	// end inline asm
	// begin inline asm
	{	
ld.global.ca.u64 %rd30309, [%rd30307];
	}
	// end inline asm
	// begin inline asm
	{	
ld.global.ca.u64 %rd30311, [%rd30309];
	}
	// end inline asm
	// begin inline asm
	{	
ld.global.ca.u64 %rd30313, [%rd30311];
	}
	// end inline asm
	// begin inline asm
	{	
ld.global.ca.u64 %rd30315, [%rd30313];
	}
	// end inline asm
	// begin inline asm
	{	
ld.global.ca.u64 %rd30317, [%rd30315];
	}
	// end inline asm
	// begin inline asm
	{	
ld.global.ca.u64 %rd30319, [%rd30317];
	}
	// end inline asm
	// begin inline asm
	{	
ld.global.ca.u64 %rd30321, [%rd30319];
	}
	// end inline asm
	// begin inline asm
	{	
ld.global.ca.u64 %rd30323, [%rd30321];
	}
	// end inline asm
	// begin inline asm
	{	
ld.global.ca.u64 %rd30325, [%rd30323];
	}
	// end inline asm
	// begin inline asm
	{	
ld.global.ca.u64 %rd30327, [%rd30325];
	}
	// end inline asm
	// begin inline asm
	{	
ld.global.ca.u64 %rd30329, [%rd30327];
	}
	// end inline asm
	// begin inline asm
	{	
ld.global.ca.u64 %rd30331, [%rd30329];
	}
	// end inline asm
	// begin inline asm
	{	
ld.global.ca.u64 %rd30333, [%rd30331];
	}
	// end inline asm
	// begin inline asm
	{	
ld.global.ca.u64 %rd30335, [%rd30333];
	}
	// end inline asm
	// begin inline asm
	{	
ld.global.ca.u64 %rd30337, [%rd30335];
	}
	// end inline asm
	// begin inline asm
	{	
ld.global.ca.u64 %rd30339, [%rd30337];
	}
	// end inline asm
	// begin inline asm
	{	
ld.global.ca.u64 %rd30341, [%rd30339];
	}
	// end inline asm
	// begin inline asm
	{	
ld.global.ca.u64 %rd30343, [%rd30341];
	}
	// end inline asm
	// begin inline asm
	{	
ld.global.ca.u64 %rd30345, [%rd30343];
	}
	// end inline asm
	// begin inline asm
	{	
ld.global.ca.u64 %rd30347, [%rd30345];
	}
	// end inline asm
	// begin inline asm
	{	
ld.global.ca.u64 %rd30349, [%rd30347];
	}
	// end inline asm
	// begin inline asm
	{	
ld.global.ca.u64 %rd30351, [%rd30349];
	}
	// end inline asm
	// begin inline asm
	{	
ld.global.ca.u64 %rd30353, [%rd30351];
	}
	// end inline asm
	// begin inline asm
	{	
ld.global.ca.u64 %rd30355, [%rd30353];
	}
	// end inline asm
	// begin inline asm
	{	
ld.global.ca.u64 %rd30357, [%rd30355];
	}
	// end inline asm
	// begin inline asm
	{	
ld.global.ca.u64 %rd30359, [%rd30357];
	}
	// end inline asm
	// begin inline asm
	{	
ld.global.ca.u64 %rd30361, [%rd30359];
	}
	// end inline asm
	// begin inline asm
	{	
ld.global.ca.u64 %rd30363, [%rd30361];
	}
	// end inline asm
	// begin inline asm
	{	
ld.global.ca.u64 %rd30365, [%rd30363];
	}
	// end inline asm
	// begin inline asm
	{	
ld.global.ca.u64 %rd30367, [%rd30365];
	}
	// end inline asm
	// begin inline asm
	{	
ld.global.ca.u64 %rd30369, [%rd30367];
	}
	// end inline asm
	// begin inline asm
	{	
ld.global.ca.u64 %rd30371, [%rd30369];
	}
	// end inline asm
	// begin inline asm
	{	
ld.global.ca.u64 %rd30373, [%rd30371];
	}
	// end inline asm
	// begin inline asm
	{	
ld.global.ca.u64 %rd30375, [%rd30373];
	}
	// end inline asm
	// begin inline asm
	{	
ld.global.ca.u64 %rd30377, [%rd30375];
	}
	// end inline asm
	// begin inline asm
	{	
ld.global.ca.u64 %rd30379, [%rd30377];
	}
	// end inline asm
	// begin inline asm
	{	
ld.global.ca.u64 %rd30381, [%rd30379];
	}
	// end inline asm
	// begin inline asm
	{	
ld.global.ca.u64 %rd30383, [%rd30381];
	}
	// end inline asm
	// begin inline asm
	{	
ld.global.ca.u64 %rd30385, [%rd30383];
	}
	// end inline asm
	// begin inline asm
	{	
ld.global.ca.u64 %rd30387, [%rd30385];
	}
	// end inline asm
	// begin inline asm
	{	
ld.global.ca.u64 %rd30389, [%rd30387];
	}
	// end inline asm
	// begin inline asm
	{	
ld.global.ca.u64 %rd30391, [%rd30389];
	}
	// end inline asm
	// begin inline asm
	{	
ld.global.ca.u64 %rd30393, [%rd30391];
	}
	// end inline asm
	// begin inline asm
	{	
ld.global.ca.u64 %rd30395, [%rd30393];
	}
	// end inline asm
	// begin inline asm
	{	
ld.global.ca.u64 %rd30397, [%rd30395];
	}
	// end inline asm
	// begin inline asm
	{	
ld.global.ca.u64 %rd30399, [%rd30397];
	}
	// end inline asm
	// begin inline asm
	{	
ld.global.ca.u64 %rd30401, [%rd30399];
	}
	// end inline asm
	// begin inline asm
	{	
ld.global.ca.u64 %rd30403, [%rd30401];
	}
	// end inline asm
	// begin inline asm
	{	
ld.global.ca.u64 %rd30405, [%rd30403];
	}
	// end inline asm
	// begin inline asm
	{	
ld.global.ca.u64 %rd30407, [%rd30405];
	}
	// end inline asm
	// begin inline asm
	{	
ld.global.ca.u64 %rd30409, [%rd30407];
	}
	// end inline asm
	// begin inline asm
	{	
ld.global.ca.u64 %rd30411, [%rd30409];
	}
	// end inline asm
	// begin inline asm
	{	
ld.global.ca.u64 %rd30413, [%rd30411];
	}
	// end inline asm
	// begin inline asm
	{	
ld.global.ca.u64 %rd30415, [%rd30413];
	}
	// end inline asm
	// begin inline asm
	{	
ld.global.ca.u64 %rd30417, [%rd30415];
	}
	// end inline asm
	// begin inline asm
	{	
ld.global.ca.u64 %rd30419, [%rd30417];
	}
	// end inline asm
	// begin inline asm
	{	
ld.global.ca.u64 %rd30421, [%rd30419];
	}
	// end inline asm
	// begin inline asm
	{	
ld.global.ca.u64 %rd30423, [%rd30421];
	}
	// end inline asm
	// begin inline asm
	{	
ld.global.ca.u64 %rd30425, [%rd30423];
	}
	// end inline asm
	// begin inline asm
	{	
ld.global.ca.u64 %rd30427, [%rd30425];
	}
	// end inline asm
	// begin inline asm
	{	
ld.global.ca.u64 %rd30429, [%rd30427];
	}
	// end inline asm
	// begin inline asm
	{	
ld.global.ca.u64 %rd30431, [%rd30429];
	}
	// end inline asm
	// begin inline asm
	{	
ld.global.ca.u64 %rd30433, [%rd30431];
	}
	// end inline asm
	// begin inline asm
	{	
ld.global.ca.u64 %rd30435, [%rd30433];
	}
	// end inline asm
	// begin inline asm
	{	
ld.global.ca.u64 %rd30437, [%rd30435];
	}
	// end inline asm
	// begin inline asm
	{	
ld.global.ca.u64 %rd30439, [%rd30437];
	}
	// end inline asm
	// begin inline asm
	{	
ld.global.ca.u64 %rd30441, [%rd30439];
	}
	// end inline asm
	// begin inline asm
	{	
ld.global.ca.u64 %rd30443, [%rd30441];
	}
	// end inline asm
	// begin inline asm
	{	
ld.global.ca.u64 %rd30445, [%rd30443];
	}
	// end inline asm
	// begin inline asm
	{	
ld.global.ca.u64 %rd30447, [%rd30445];
	}
	// end inline asm
	// begin inline asm
	{	
ld.global.ca.u64 %rd30449, [%rd30447];
	}
	// end inline asm
	// begin inline asm
	{	
ld.global.ca.u64 %rd30451, [%rd30449];
	}
	// end inline asm
	// begin inline asm
	{	
ld.global.ca.u64 %rd30453, [%rd30451];
	}
	// end inline asm
	// begin inline asm
	{	
ld.global.ca.u64 %rd30455, [%rd30453];
	}
	// end inline asm
	// begin inline asm
	{	
ld.global.ca.u64 %rd30457, [%rd30455];
	}
	// end inline asm
	// begin inline asm
	{	
ld.global.ca.u64 %rd30459, [%rd30457];
	}
	// end inline asm
	// begin inline asm
	{	
ld.global.ca.u64 %rd30461, [%rd30459];
	}
	// end inline asm
	// begin inline asm
	{	
ld.global.ca.u64 %rd30463, [%rd30461];
	}
	// end inline asm
	// begin inline asm
	{	
ld.global.ca.u64 %rd30465, [%rd30463];
	}
	// end inline asm
	// begin inline asm
	{	
ld.global.ca.u64 %rd30467, [%rd30465];
	}
	// end inline asm
	// begin inline asm
	{	
ld.global.ca.u64 %rd30469, [%rd30467];
	}
	// end inline asm
	// begin inline asm
	{	
ld.global.ca.u64 %rd30471, [%rd30469];
	}
	// end inline asm
	// begin inline asm
	{	
ld.global.ca.u64 %rd30473, [%rd30471];
	}
	// end inline asm
	// begin inline asm
	{	
ld.global.ca.u64 %rd30475, [%rd30473];
	}
	// end inline asm
	// begin inline asm
	{	
ld.global.ca.u64 %rd30477, [%rd30475];
	}
	// end inline asm
	// begin inline asm
	{	
ld.global.ca.u64 %rd30479, [%rd30477];
	}
	// end inline asm
	// begin inline asm
	{	
ld.global.ca.u64 %rd30481, [%rd30479];
	}
	// end inline asm
	// begin inline asm
	{	
ld.global.ca.u64 %rd30483, [%rd30481];
	}
	// end inline asm
	// begin inline asm
	{	
ld.global.ca.u64 %rd30485, [%rd30483];
	}
	// end inline asm
	// begin inline asm
	{	
ld.global.ca.u64 %rd30487, [%rd30485];
	}
	// end inline asm
	// begin inline asm
	{	
ld.global.ca.u64 %rd30489, [%rd30487];
	}
	// end inline asm
	// begin inline asm
	{	
ld.global.ca.u64 %rd30491, [%rd30489];
	}
	// end inline asm
	// begin inline asm
	{	
ld.global.ca.u64 %rd30493, [%rd30491];
	}
	// end inline asm
	// begin inline asm
	{	
ld.global.ca.u64 %rd30495, [%rd30493];
	}
	// end inline asm
	// begin inline asm
	{	
ld.global.ca.u64 %rd30497, [%rd30495];
	}
	// end inline asm
	// begin inline asm
	{	
ld.global.ca.u64 %rd30499, [%rd30497];
	}
	// end inline asm
	// begin inline asm
	{	
ld.global.ca.u64 %rd30501, [%rd30499];
	}
	// end inline asm
	// begin inline asm
	{	
ld.global.ca.u64 %rd30503, [%rd30501];
	}
	// end inline asm
	// begin inline asm
	{	
ld.global.ca.u64 %rd30505, [%rd30503];
	}
	// end inline asm
	// begin inline asm
	{	
ld.global.ca.u64 %rd30507, [%rd30505];
	}
	// end inline asm
	// begin inline asm
	{	
ld.global.ca.u64 %rd30509, [%rd30507];
	}
	// end inline asm
	// begin inline asm
	{	
ld.global.ca.u64 %rd30511, [%rd30509];
	}
	// end inline asm
	// begin inline asm
	{	
ld.global.ca.u64 %rd30513, [%rd30511];
	}
	// end inline asm
	// begin inline asm
	{	
ld.global.ca.u64 %rd30515, [%rd30513];
	}
	// end inline asm
	// begin inline asm
	{	
ld.global.ca.u64 %rd30517, [%rd30515];
	}
	// end inline asm
	// begin inline asm
	{	
ld.global.ca.u64 %rd30519, [%rd30517];
	}
	// end inline asm
	// begin inline asm
	{	
ld.global.ca.u64 %rd30521, [%rd30519];
	}
	// end inline asm
	// begin inline asm
	{	
ld.global.ca.u64 %rd30523, [%rd30521];
	}
	// end inline asm
	// begin inline asm
	{	
ld.global.ca.u64 %rd30525, [%rd30523];
	}
	// end inline asm
	// begin inline asm
	{	
ld.global.ca.u64 %rd30527, [%rd30525];
	}
	// end inline asm
	// begin inline asm
	{	
ld.global.ca.u64 %rd30529, [%rd30527];
	}
	// end inline asm
	// begin inline asm
	{	
ld.global.ca.u64 %rd30531, [%rd30529];
	}
	// end inline asm
	// begin inline asm
	{	
ld.global.ca.u64 %rd30533, [%rd30531];
	}
	// end inline asm
	// begin inline asm
	{	
ld.global.ca.u64 %rd30535, [%rd30533];
	}
	// end inline asm
	// begin inline asm
	{	
ld.global.ca.u64 %rd30537, [%rd30535];
	}
	// end inline asm
	// begin inline asm
	{	
ld.global.ca.u64 %rd30539, [%rd30537];
	}
	// end inline asm
	// begin inline asm
	{	
ld.global.ca.u64 %rd30541, [%rd30539];
	}
	// end inline asm
	// begin inline asm
	{	
ld.global.ca.u64 %rd30543, [%rd30541];
	}
	// end inline asm
	// begin inline asm
	{	
ld.global.ca.u64 %rd30545, [%rd30543];
	}
	// end inline asm
	// begin inline asm
	{	
ld.global.ca.u64 %rd30547, [%rd30545];
	}
	// end inline asm
	// begin inline asm
	{	
ld.global.ca.u64 %rd30549, [%rd30547];
	}
	// end inline asm
	// begin inline asm
	{	
ld.global.ca.u64 %rd30551, [%rd30549];
	}
	// end inline asm
	// begin inline asm
	{	
ld.global.ca.u64 %rd30553, [%rd30551];
	}
	// end inline asm
	// begin inline asm
	{	
ld.global.ca.u64 %rd30555, [%rd30553];
	}
	// end inline asm
	// begin inline asm
	{	
ld.global.ca.u64 %rd30557, [%rd30555];
	}
	// end inline asm
	// begin inline asm
	{	
ld.global.ca.u64 %rd30559, [%rd30557];
	}
	// end inline asm
	// begin inline asm
	{	
ld.global.ca.u64 %rd30561, [%rd30559];
	}
	// end inline asm
	// begin inline asm
	{	
ld.global.ca.u64 %rd30563, [%rd30561];
	}
	// end inline asm
	// begin inline asm
	{	
ld.global.ca.u64 %rd30565, [%rd30563];
	}
	// end inline asm
	// begin inline asm
	{	
ld.global.ca.u64 %rd30567, [%rd30565];
	}
	// end inline asm
	// begin inline asm
	{	
ld.global.ca.u64 %rd30569, [%rd30567];
	}
	// end inline asm
	// begin inline asm
	{	
ld.global.ca.u64 %rd30571, [%rd30569];
	}
	// end inline asm
	// begin inline asm
	{	
ld.global.ca.u64 %rd30573, [%rd30571];
	}
	// end inline asm
	// begin inline asm
	{	
ld.global.ca.u64 %rd30575, [%rd30573];
	}
	// end inline asm
	// begin inline asm
	{	
ld.global.ca.u64 %rd30577, [%rd30575];
	}
	// end inline asm
	// begin inline asm
	{	
ld.global.ca.u64 %rd30579, [%rd30577];
	}
	// end inline asm
	// begin inline asm
	{	
ld.global.ca.u64 %rd30581, [%rd30579];
	}
	// end inline asm
	// begin inline asm
	{	
ld.global.ca.u64 %rd30583, [%rd30581];
	}
	// end inline asm
	// begin inline asm
	{	
ld.global.ca.u64 %rd30585, [%rd30583];
	}
	// end inline asm
	// begin inline asm
	{	
ld.global.ca.u64 %rd30587, [%rd30585];
	}
	// end inline asm
	// begin inline asm
	{	
ld.global.ca.u64 %rd30589, [%rd30587];
	}
	// end inline asm
	// begin inline asm
	{	
ld.global.ca.u64 %rd30591, [%rd30589];
	}
	// end inline asm
	// begin inline asm
	{	
ld.global.ca.u64 %rd30593, [%rd30591];
	}
	// end inline asm
	// begin inline asm
	{	
ld.global.ca.u64 %rd30595, [%rd30593];
	}
	// end inline asm
	// begin inline asm
	{	
ld.global.ca.u64 %rd30597, [%rd30595];
	}
	// end inline asm
	// begin inline asm
	{	
ld.global.ca.u64 %rd30599, [%rd30597];
	}
	// end inline asm
	// begin inline asm
	{	
ld.global.ca.u64 %rd30601, [%rd30599];
	}
	// end inline asm
	// begin inline asm
	{	
ld.global.ca.u64 %rd30603, [%rd30601];
	}
	// end inline asm
	// begin inline asm
	{	
ld.global.ca.u64 %rd30605, [%rd30603];
	}
	// end inline asm
	// begin inline asm
	{	
ld.global.ca.u64 %rd30607, [%rd30605];
	}
	// end inline asm
	// begin inline asm
	{	
ld.global.ca.u64 %rd30609, [%rd30607];
	}
	// end inline asm
	// begin inline asm
	{	
ld.global.ca.u64 %rd30611, [%rd30609];
	}
	// end inline asm
	// begin inline asm
	{	
ld.global.ca.u64 %rd30613, [%rd30611];
	}
	// end inline asm
	// begin inline asm
	{	
ld.global.ca.u64 %rd30615, [%rd30613];
	}
	// end inline asm
	// begin inline asm
	{	
ld.global.ca.u64 %rd30617, [%rd30615];
	}
	// end inline asm
	// begin inline asm
	{	
ld.global.ca.u64 %rd30619, [%rd30617];
	}
	// end inline asm
	// begin inline asm
	{	
ld.global.ca.u64 %rd30621, [%rd30619];
	}
	// end inline asm
	// begin inline asm
	{	
ld.global.ca.u64 %rd30623, [%rd30621];
	}
	// end inline asm
	// begin inline asm
	{	
ld.global.ca.u64 %rd30625, [%rd30623];
	}
	// end inline asm
	// begin inline asm
	{	
ld.global.ca.u64 %rd30627, [%rd30625];
	}
	// end inline asm
	// begin inline asm
	{	
ld.global.ca.u64 %rd30629, [%rd30627];
	}
	// end inline asm
	// begin inline asm
	{	
ld.global.ca.u64 %rd30631, [%rd30629];
	}
	// end inline asm
	// begin inline asm
	{	
ld.global.ca.u64 %rd30633, [%rd30631];
	}
	// end inline asm
	// begin inline asm
	{	
ld.global.ca.u64 %rd30635, [%rd30633];
	}
	// end inline asm
	// begin inline asm
	{	
ld.global.ca.u64 %rd30637, [%rd30635];
	}
	// end inline asm
	// begin inline asm
	{	
ld.global.ca.u64 %rd30639, [%rd30637];
	}
	// end inline asm
	// begin inline asm
	{	
ld.global.ca.u64 %rd30641, [%rd30639];
	}
	// end inline asm
	// begin inline asm
	{	
ld.global.ca.u64 %rd30643, [%rd30641];
	}
	// end inline asm
	// begin inline asm
	{	
ld.global.ca.u64 %rd30645, [%rd30643];
	}
	// end inline asm
	// begin inline asm
	{	
ld.global.ca.u64 %rd30647, [%rd30645];
	}
	// end inline asm
	// begin inline asm
	{	
ld.global.ca.u64 %rd30649, [%rd30647];
	}
	// end inline asm
	// begin inline asm
	{	
ld.global.ca.u64 %rd30651, [%rd30649];
	}
	// end inline asm
	// begin inline asm
	{	
ld.global.ca.u64 %rd30653, [%rd30651];
	}
	// end inline asm
	// begin inline asm
	{	
ld.global.ca.u64 %rd30655, [%rd30653];
	}
	// end inline asm
	// begin inline asm
	{	
ld.global.ca.u64 %rd30657, [%rd30655];
	}
	// end inline asm
	// begin inline asm
	{	
ld.global.ca.u64 %rd30659, [%rd30657];
	}
	// end inline asm
	// begin inline asm
	{	
ld.global.ca.u64 %rd30661, [%rd30659];
	}
	// end inline asm
	// begin inline asm
	{	
ld.global.ca.u64 %rd30663, [%rd30661];
	}
	// end inline asm
	// begin inline asm
	{	
ld.global.ca.u64 %rd30665, [%rd30663];
	}
	// end inline asm
	// begin inline asm
	{	
ld.global.ca.u64 %rd30667, [%rd30665];
	}
	// end inline asm
	// begin inline asm
	{	
ld.global.ca.u64 %rd30669, [%rd30667];
	}
	// end inline asm
	// begin inline asm
	{	
ld.global.ca.u64 %rd30671, [%rd30669];
	}
	// end inline asm
	// begin inline asm
	{	
ld.global.ca.u64 %rd30673, [%rd30671];
	}
	// end inline asm
	// begin inline asm
	{	
ld.global.ca.u64 %rd30675, [%rd30673];
	}
	// end inline asm
	// begin inline asm
	{	
ld.global.ca.u64 %rd30677, [%rd30675];
	}
	// end inline asm
	// begin inline asm
	{	
ld.global.ca.u64 %rd30679, [%rd30677];
	}
	// end inline asm
	// begin inline asm
	{	
ld.global.ca.u64 %rd30681, [%rd30679];
	}
	// end inline asm
	// begin inline asm
	{	
ld.global.ca.u64 %rd30683, [%rd30681];
	}
	// end inline asm
	// begin inline asm
	{	
ld.global.ca.u64 %rd30685, [%rd30683];
	}
	// end inline asm
	// begin inline asm
	{	
ld.global.ca.u64 %rd30687, [%rd30685];
	}
	// end inline asm
	// begin inline asm
	{	
ld.global.ca.u64 %rd30689, [%rd30687];
	}
	// end inline asm
	// begin inline asm
	{	
ld.global.ca.u64 %rd30691, [%rd30689];
	}
	// end inline asm
	// begin inline asm
	{	
ld.global.ca.u64 %rd30693, [%rd30691];
	}
	// end inline asm
	// begin inline asm
	{	
ld.global.ca.u64 %rd30695, [%rd30693];
	}
	// end inline asm
	// begin inline asm
	{	
ld.global.ca.u64 %rd30697, [%rd30695];
	}
	// end inline asm
	// begin inline asm
	{	
ld.global.ca.u64 %rd30699, [%rd30697];
	}
	// end inline asm
	// begin inline asm
	{	
ld.global.ca.u64 %rd30701, [%rd30699];
	}
	// end inline asm
	// begin inline asm
	{	
ld.global.ca.u64 %rd30703, [%rd30701];
	}
	// end inline asm
	// begin inline asm
	{	
ld.global.ca.u64 %rd30705, [%rd30703];
	}
	// end inline asm
	// begin inline asm
	{	
ld.global.ca.u64 %rd30707, [%rd30705];
	}
	// end inline asm
	// begin inline asm
	{	
ld.global.ca.u64 %rd30709, [%rd30707];
	}
	// end inline asm
	// begin inline asm
	{	
ld.global.ca.u64 %rd30711, [%rd30709];
	}
	// end inline asm
	// begin inline asm
	{	
ld.global.ca.u64 %rd30713, [%rd30711];
	}
	// end inline asm
	// begin inline asm
	{	
ld.global.ca.u64 %rd30715, [%rd30713];
	}
	// end inline asm
	// begin inline asm
	{	
ld.global.ca.u64 %rd30717, [%rd30715];
	}
	// end inline asm
	// begin inline asm
	{	
ld.global.ca.u64 %rd30719, [%rd30717];
	}
	// end inline asm
	// begin inline asm
	{	
ld.global.ca.u64 %rd30721, [%rd30719];
	}
	// end inline asm
	// begin inline asm
	{	
ld.global.ca.u64 %rd30723, [%rd30721];
	}
	// end inline asm
	// begin inline asm
	{	
ld.global.ca.u64 %rd30725, [%rd30723];
	}
	// end inline asm
	// begin inline asm
	{	
ld.global.ca.u64 %rd30727, [%rd30725];
	}
	// end inline asm
	// begin inline asm
	{	
ld.global.ca.u64 %rd30729, [%rd30727];
	}
	// end inline asm
	// begin inline asm
	{	
ld.global.ca.u64 %rd30731, [%rd30729];
	}
	// end inline asm
	// begin inline asm
	{	
ld.global.ca.u64 %rd30733, [%rd30731];
	}
	// end inline asm
	// begin inline asm
	{	
ld.global.ca.u64 %rd30735, [%rd30733];
	}
	// end inline asm
	// begin inline asm
	{	
ld.global.ca.u64 %rd30737, [%rd30735];
	}
	// end inline asm
	// begin inline asm
	{	
ld.global.ca.u64 %rd30739, [%rd30737];
	}
	// end inline asm
	// begin inline asm
	{	
ld.global.ca.u64 %rd30741, [%rd30739];
	}
	// end inline asm
	// begin inline asm
	{	
ld.global.ca.u64 %rd30743, [%rd30741];
	}
	// end inline asm
	// begin inline asm
	{	
ld.global.ca.u64 %rd30745, [%rd30743];
	}
	// end inline asm
	// begin inline asm
	{	
ld.global.ca.u64 %rd30747, [%rd30745];
	}
	// end inline asm
	// begin inline asm
	{	
ld.global.ca.u64 %rd30749, [%rd30747];
	}
	// end inline asm
	// begin inline asm
	{	
ld.global.ca.u64 %rd30751, [%rd30749];
	}
	// end inline asm
	// begin inline asm
	{	
ld.global.ca.u64 %rd30753, [%rd30751];
	}
	// end inline asm
	// begin inline asm
	{	
ld.global.ca.u64 %rd30755, [%rd30753];
	}
	// end inline asm
	// begin inline asm
	{	
ld.global.ca.u64 %rd30757, [%rd30755];
	}
	// end inline asm
	// begin inline asm
	{	
ld.global.ca.u64 %rd30759, [%rd30757];
	}
	// end inline asm
	// begin inline asm
	{	
ld.global.ca.u64 %rd30761, [%rd30759];
	}
	// end inline asm
	// begin inline asm
	{	
ld.global.ca.u64 %rd30763, [%rd30761];
	}
	// end inline asm
	// begin inline asm
	{	
ld.global.ca.u64 %rd30765, [%rd30763];
	}
	// end inline asm
	// begin inline asm
	{	
ld.global.ca.u64 %rd30767, [%rd30765];
	}
	// end inline asm
	// begin inline asm
	{	
ld.global.ca.u64 %rd30769, [%rd30767];
	}
	// end inline asm
	// begin inline asm
	{	
ld.global.ca.u64 %rd30771, [%rd30769];
	}
	// end inline asm
	// begin inline asm
	{	
ld.global.ca.u64 %rd30773, [%rd30771];
	}
	// end inline asm
	// begin inline asm
	{	
ld.global.ca.u64 %rd30775, [%rd30773];
	}
	// end inline asm
	// begin inline asm
	{	
ld.global.ca.u64 %rd30777, [%rd30775];
	}
	// end inline asm
	// begin inline asm
	{	
ld.global.ca.u64 %rd30779, [%rd30777];
	}
	// end inline asm
	// begin inline asm
	{	
ld.global.ca.u64 %rd30781, [%rd30779];
	}
	// end inline asm
	// begin inline asm
	{	
ld.global.ca.u64 %rd30783, [%rd30781];
	}
	// end inline asm
	// begin inline asm
	{	
ld.global.ca.u64 %rd30785, [%rd30783];
	}
	// end inline asm
	// begin inline asm
	{	
ld.global.ca.u64 %rd30787, [%rd30785];
	}
	// end inline asm
	// begin inline asm
	{	
ld.global.ca.u64 %rd30789, [%rd30787];
	}
	// end inline asm
	// begin inline asm
	{	
ld.global.ca.u64 %rd30791, [%rd30789];
	}
	// end inline asm
	// begin inline asm
	{	
ld.global.ca.u64 %rd30793, [%rd30791];
	}
	// end inline asm
	// begin inline asm
	{	
ld.global.ca.u64 %rd30795, [%rd30793];
	}
	// end inline asm
	// begin inline asm
	{	
ld.global.ca.u64 %rd30797, [%rd30795];
	}
	// end inline asm
	// begin inline asm
	{	
ld.global.ca.u64 %rd30799, [%rd30797];
	}
	// end inline asm
	// begin inline asm
	{	
ld.global.ca.u64 %rd30801, [%rd30799];
	}
	// end inline asm
	// begin inline asm
	{	
ld.global.ca.u64 %rd30803, [%rd30801];
	}
	// end inline asm
	// begin inline asm
	{	
ld.global.ca.u64 %rd30805, [%rd30803];
	}
	// end inline asm
	// begin inline asm
	{	
ld.global.ca.u64 %rd30807, [%rd30805];
	}
	// end inline asm
	// begin inline asm
	{	
ld.global.ca.u64 %rd30809, [%rd30807];
	}
	// end inline asm
	// begin inline asm
	{	
ld.global.ca.u64 %rd30811, [%rd30809];
	}
	// end inline asm
	// begin inline asm
	{	
ld.global.ca.u64 %rd30813, [%rd30811];
	}
	// end inline asm
	// begin inline asm
	{	
ld.global.ca.u64 %rd30815, [%rd30813];
	}
	// end inline asm
	// begin inline asm
	{	
ld.global.ca.u64 %rd30817, [%rd30815];
	}
	// end inline asm
	// begin inline asm
	{	
ld.global.ca.u64 %rd30819, [%rd30817];
	}
	// end inline asm
	// begin inline asm
	{	
ld.global.ca.u64 %rd30821, [%rd30819];
	}
	// end inline asm
	// begin inline asm
	{	
ld.global.ca.u64 %rd30823, [%rd30821];
	}
	// end inline asm
	// begin inline asm
	{	
ld.global.ca.u64 %rd30825, [%rd30823];
	}
	// end inline asm
	// begin inline asm
	{	
ld.global.ca.u64 %rd30827, [%rd30825];
	}
	// end inline asm
	// begin inline asm
	{	
ld.global.ca.u64 %rd30829, [%rd30827];
	}
	// end inline asm
	// begin inline asm
	{	
ld.global.ca.u64 %rd30831, [%rd30829];
	}
	// end inline asm
	// begin inline asm
	{	
ld.global.ca.u64 %rd30833, [%rd30831];
	}
	// end inline asm
	// begin inline asm
	{	
ld.global.ca.u64 %rd30835, [%rd30833];
	}
	// end inline asm
	// begin inline asm
	{	
ld.global.ca.u64 %rd30837, [%rd30835];
	}
	// end inline asm
	// begin inline asm
	{	
ld.global.ca.u64 %rd30839, [%rd30837];
	}
	// end inline asm
	// begin inline asm
	{	
ld.global.ca.u64 %rd30841, [%rd30839];
	}
	// end inline asm
	// begin inline asm
	{	
ld.global.ca.u64 %rd30843, [%rd30841];
	}
	// end inline asm
	// begin inline asm
	{	
ld.global.ca.u64 %rd30845, [%rd30843];
	}
	// end inline asm
	// begin inline asm
	{	
ld.global.ca.u64 %rd30847, [%rd30845];
	}
	// end inline asm
	// begin inline asm
	{	
ld.global.ca.u64 %rd30849, [%rd30847];
	}
	// end inline asm
	// begin inline asm
	{	
ld.global.ca.u64 %rd30851, [%rd30849];
	}
	// end inline asm
	// begin inline asm
	{	
ld.global.ca.u64 %rd30853, [%rd30851];
	}
	// end inline asm
	// begin inline asm
	{	
ld.global.ca.u64 %rd30855, [%rd30853];
	}
	// end inline asm
	// begin inline asm
	{	
ld.global.ca.u64 %rd30857, [%rd30855];
	}
	// end inline asm
	// begin inline asm
	{	
ld.global.ca.u64 %rd30859, [%rd30857];
	}
	// end inline asm
	// begin inline asm
	{	
ld.global.ca.u64 %rd30861, [%rd30859];
	}
	// end inline asm
	// begin inline asm
	{	
ld.global.ca.u64 %rd30863, [%rd30861];
	}
	// end inline asm
	// begin inline asm
	{	
ld.global.ca.u64 %rd30865, [%rd30863];
	}
	// end inline asm
	// begin inline asm
	{	
ld.global.ca.u64 %rd30867, [%rd30865];
	}
	// end inline asm
	// begin inline asm
	{	
ld.global.ca.u64 %rd30869, [%rd30867];
	}
	// end inline asm
	// begin inline asm
	{	
ld.global.ca.u64 %rd30871, [%rd30869];
	}
	// end inline asm
	// begin inline asm
	{	
ld.global.ca.u64 %rd30873, [%rd30871];
	}
	// end inline asm
	// begin inline asm
	{	
ld.global.ca.u64 %rd30875, [%rd30873];
	}
	// end inline asm
	// begin inline asm
	{	
ld.global.ca.u64 %rd30877, [%rd30875];
	}
	// end inline asm
	// begin inline asm
	{	
ld.global.ca.u64 %rd30879, [%rd30877];
	}
	// end inline asm
	// begin inline asm
	{	
ld.global.ca.u64 %rd30881, [%rd30879];
	}
	// end inline asm
	// begin inline asm
	{	
ld.global.ca.u64 %rd30883, [%rd30881];
	}
	// end inline asm
	// begin inline asm
	{	
ld.global.ca.u64 %rd30885, [%rd30883];
	}
	// end inline asm
	// begin inline asm
	{	
ld.global.ca.u64 %rd30887, [%rd30885];
	}
	// end inline asm
	// begin inline asm
	{	
ld.global.ca.u64 %rd30889, [%rd30887];
	}
	// end inline asm
	// begin inline asm
	{	
ld.global.ca.u64 %rd30891, [%rd30889];
	}
	// end inline asm
	// begin inline asm
	{	
ld.global.ca.u64 %rd30893, [%rd30891];
	}
	// end inline asm
	// begin inline asm
	{	
ld.global.ca.u64 %rd30895, [%rd30893];
	}
	// end inline asm
	// begin inline asm
	{	
ld.global.ca.u64 %rd30897, [%rd30895];
	}
	// end inline asm
	// begin inline asm
	{	
ld.global.ca.u64 %rd30899, [%rd30897];
	}
	// end inline asm
	// begin inline asm
	{	
ld.global.ca.u64 %rd30901, [%rd30899];
	}
	// end inline asm
	// begin inline asm
	{	
ld.global.ca.u64 %rd30903, [%rd30901];
	}
	// end inline asm
	// begin inline asm
	{	
ld.global.ca.u64 %rd30905, [%rd30903];
	}
	// end inline asm
	// begin inline asm
	{	
ld.global.ca.u64 %rd30907, [%rd30905];
	}
	// end inline asm
	// begin inline asm
	{	
ld.global.ca.u64 %rd30909, [%rd30907];
	}
	// end inline asm
	// begin inline asm
	{	
ld.global.ca.u64 %rd30911, [%rd30909];
	}
	// end inline asm
	// begin inline asm
	{	
ld.global.ca.u64 %rd30913, [%rd30911];
	}
	// end inline asm
	// begin inline asm
	{	
ld.global.ca.u64 %rd30915, [%rd30913];
	}
	// end inline asm
	// begin inline asm
	{	
ld.global.ca.u64 %rd30917, [%rd30915];
	}
	// end inline asm
	// begin inline asm
	{	
ld.global.ca.u64 %rd30919, [%rd30917];
	}
	// end inline asm
	// begin inline asm
	{	
ld.global.ca.u64 %rd30921, [%rd30919];
	}
	// end inline asm
	// begin inline asm
	{	
ld.global.ca.u64 %rd30923, [%rd30921];
	}
	// end inline asm
	// begin inline asm
	{	
ld.global.ca.u64 %rd30925, [%rd30923];
	}
	// end inline asm
	// begin inline asm
	{	
ld.global.ca.u64 %rd30927, [%rd30925];
	}
	// end inline asm
	// begin inline asm
	{	
ld.global.ca.u64 %rd30929, [%rd30927];
	}
	// end inline asm
	// begin inline asm
	{	
ld.global.ca.u64 %rd30931, [%rd30929];
	}
	// end inline asm
	// begin inline asm
	{	
ld.global.ca.u64 %rd30933, [%rd30931];
	}
	// end inline asm
	// begin inline asm
	{	
ld.global.ca.u64 %rd30935, [%rd30933];
	}
	// end inline asm
	// begin inline asm
	{	
ld.global.ca.u64 %rd30937, [%rd30935];
	}
	// end inline asm
	// begin inline asm
	{	
ld.global.ca.u64 %rd30939, [%rd30937];
	}
	// end inline asm
	// begin inline asm
	{	
ld.global.ca.u64 %rd30941, [%rd30939];
	}
	// end inline asm
	// begin inline asm
	{	
ld.global.ca.u64 %rd30943, [%rd30941];
	}
	// end inline asm
	// begin inline asm
	{	
ld.global.ca.u64 %rd30945, [%rd30943];
	}
	// end inline asm
	// begin inline asm
	{	
ld.global.ca.u64 %rd30947, [%rd30945];
	}
	// end inline asm
	// begin inline asm
	{	
ld.global.ca.u64 %rd30949, [%rd30947];
	}
	// end inline asm
	// begin inline asm
	{	
ld.global.ca.u64 %rd30951, [%rd30949];
	}
	// end inline asm
	// begin inline asm
	{	
ld.global.ca.u64 %rd30953, [%rd30951];
	}
	// end inline asm
	// begin inline asm
	{	
ld.global.ca.u64 %rd30955, [%rd30953];
	}
	// end inline asm
	// begin inline asm
	{	
ld.global.ca.u64 %rd30957, [%rd30955];
	}
	// end inline asm
	// begin inline asm
	{	
ld.global.ca.u64 %rd30959, [%rd30957];
	}
	// end inline asm
	// begin inline asm
	{	
ld.global.ca.u64 %rd30961, [%rd30959];
	}
	// end inline asm
	// begin inline asm
	{	
ld.global.ca.u64 %rd30963, [%rd30961];
	}
	// end inline asm
	// begin inline asm
	{	
ld.global.ca.u64 %rd30965, [%rd30963];
	}
	// end inline asm
	// begin inline asm
	{	
ld.global.ca.u64 %rd30967, [%rd30965];
	}
	// end inline asm
	// begin inline asm
	{	
ld.global.ca.u64 %rd30969, [%rd30967];
	}
	// end inline asm
	// begin inline asm
	{	
ld.global.ca.u64 %rd30971, [%rd30969];
	}
	// end inline asm
	// begin inline asm
	{	
ld.global.ca.u64 %rd30973, [%rd30971];
	}
	// end inline asm
	// begin inline asm
	{	
ld.global.ca.u64 %rd30975, [%rd30973];
	}
	// end inline asm
	// begin inline asm
	{	
ld.global.ca.u64 %rd30977, [%rd30975];
	}
	// end inline asm
	// begin inline asm
	{	
ld.global.ca.u64 %rd30979, [%rd30977];
	}
	// end inline asm
	// begin inline asm
	{	
ld.global.ca.u64 %rd30981, [%rd30979];
	}
	// end inline asm
	// begin inline asm
	{	
ld.global.ca.u64 %rd30983, [%rd30981];
	}
	// end inline asm
	// begin inline asm
	{	
ld.global.ca.u64 %rd30985, [%rd30983];
	}
	// end inline asm
	// begin inline asm
	{	
ld.global.ca.u64 %rd30987, [%rd30985];
	}
	// end inline asm
	// begin inline asm
	{	
ld.global.ca.u64 %rd30989, [%rd30987];
	}
	// end inline asm
	// begin inline asm
	{	
ld.global.ca.u64 %rd30991, [%rd30989];
	}
	// end inline asm
	// begin inline asm
	{	
ld.global.ca.u64 %rd30993, [%rd30991];
	}
	// end inline asm
	// begin inline asm
	{	
ld.global.ca.u64 %rd30995, [%rd30993];
	}
	// end inline asm
	// begin inline asm
	{	
ld.global.ca.u64 %rd30997, [%rd30995];
	}
	// end inline asm
	// begin inline asm
	{	
ld.global.ca.u64 %rd30999, [%rd30997];
	}
	// end inline asm
	// begin inline asm
	{	
ld.global.ca.u64 %rd31001, [%rd30999];
	}
	// end inline asm
	// begin inline asm
	{	
ld.global.ca.u64 %rd31003, [%rd31001];
	}
	// end inline asm
	// begin inline asm
	{	
ld.global.ca.u64 %rd31005, [%rd31003];
	}
	// end inline asm
	// begin inline asm
	{	
ld.global.ca.u64 %rd31007, [%rd31005];
	}
	// end inline asm
	// begin inline asm
	{	
ld.global.ca.u64 %rd31009, [%rd31007];
	}
	// end inline asm
	// begin inline asm
	{	
ld.global.ca.u64 %rd31011, [%rd31009];
	}
	// end inline asm
	// begin inline asm
	{	
ld.global.ca.u64 %rd31013, [%rd31011];
	}
	// end inline asm
	// begin inline asm
	{	
ld.global.ca.u64 %rd31015, [%rd31013];
	}
	// end inline asm
	// begin inline asm
	{	
ld.global.ca.u64 %rd31017, [%rd31015];
	}
	// end inline asm
	// begin inline asm
	{	
ld.global.ca.u64 %rd31019, [%rd31017];
	}
	// end inline asm
	// begin inline asm
	{	
ld.global.ca.u64 %rd31021, [%rd31019];
	}
	// end inline asm
	// begin inline asm
	{	
ld.global.ca.u64 %rd31023, [%rd31021];
	}
	// end inline asm
	// begin inline asm
	{	
ld.global.ca.u64 %rd31025, [%rd31023];
	}
	// end inline asm
	// begin inline asm
	{	
ld.global.ca.u64 %rd31027, [%rd31025];
	}
	// end inline asm
	// begin inline asm
	{	
ld.global.ca.u64 %rd31029, [%rd31027];
	}
	// end inline asm
	// begin inline asm
	{	
ld.global.ca.u64 %rd31031, [%rd31029];
	}
	// end inline asm
	// begin inline asm
	{	
ld.global.ca.u64 %rd31033, [%rd31031];
	}
	// end inline asm
	// begin inline asm
	{	
ld.global.ca.u64 %rd31035, [%rd31033];
	}
	// end inline asm
	// begin inline asm
	{	
ld.global.ca.u64 %rd31037, [%rd31035];
	}
	// end inline asm
	// begin inline asm
	{	
ld.global.ca.u64 %rd31039, [%rd31037];
	}
	// end inline asm
	// begin inline asm
	{	
ld.global.ca.u64 %rd31041, [%rd31039];
	}
	// end inline asm
	// begin inline asm
	{	
ld.global.ca.u64 %rd31043, [%rd31041];
	}
	// end inline asm
	// begin inline asm
	{	
ld.global.ca.u64 %rd31045, [%rd31043];
	}
	// end inline asm
	// begin inline asm
	{	
ld.global.ca.u64 %rd31047, [%rd31045];
	}
	// end inline asm
	// begin inline asm
	{	
ld.global.ca.u64 %rd31049, [%rd31047];
	}
	// end inline asm
	// begin inline asm
	{	
ld.global.ca.u64 %rd31051, [%rd31049];
	}
	// end inline asm
	// begin inline asm
	{	
ld.global.ca.u64 %rd31053, [%rd31051];
	}
	// end inline asm
	// begin inline asm
	{	
ld.global.ca.u64 %rd31055, [%rd31053];
	}
	// end inline asm
	// begin inline asm
	{	
ld.global.ca.u64 %rd31057, [%rd31055];
	}
	// end inline asm
	// begin inline asm
	{	
ld.global.ca.u64 %rd31059, [%rd31057];
	}
	// end inline asm
	// begin inline asm
	{	
ld.global.ca.u64 %rd31061, [%rd31059];
	}
	// end inline asm
	// begin inline asm
	{	
ld.global.ca.u64 %rd31063, [%rd31061];
	}
	// end inline asm
	// begin inline asm
	{	
ld.global.ca.u64 %rd31065, [%rd31063];
	}
	// end inline asm
	// begin inline asm
	{	
ld.global.ca.u64 %rd31067, [%rd31065];
	}
	// end inline asm
	// begin inline asm
	{	
ld.global.ca.u64 %rd31069, [%rd31067];
	}
	// end inline asm
	// begin inline asm
	{	
ld.global.ca.u64 %rd31071, [%rd31069];
	}
	// end inline asm
	// begin inline asm
	{	
ld.global.ca.u64 %rd31073, [%rd31071];
	}
	// end inline asm
	// begin inline asm
	{	
ld.global.ca.u64 %rd31075, [%rd31073];
	}
	// end inline asm
	// begin inline asm
	{	
ld.global.ca.u64 %rd31077, [%rd31075];
	}
	// end inline asm
	// begin inline asm
	{	
ld.global.ca.u64 %rd31079, [%rd31077];
	}
	// end inline asm
	// begin inline asm
	{	
ld.global.ca.u64 %rd31081, [%rd31079];
	}
	// end inline asm
	// begin inline asm
	{	
ld.global.ca.u64 %rd31083, [%rd31081];
	}
	// end inline asm
	// begin inline asm
	{	
ld.global.ca.u64 %rd31085, [%rd31083];
	}
	// end inline asm
	// begin inline asm
	{	
ld.global.ca.u64 %rd31087, [%rd31085];
	}
	// end inline asm
	// begin inline asm
	{	
ld.global.ca.u64 %rd31089, [%rd31087];
	}
	// end inline asm
	// begin inline asm
	{	
ld.global.ca.u64 %rd31091, [%rd31089];
	}
	// end inline asm
	// begin inline asm
	{	
ld.global.ca.u64 %rd31093, [%rd31091];
	}
	// end inline asm
	// begin inline asm
	{	
ld.global.ca.u64 %rd31095, [%rd31093];
	}
	// end inline asm
	// begin inline asm
	{	
ld.global.ca.u64 %rd31097, [%rd31095];
	}
	// end inline asm
	// begin inline asm
	{	
ld.global.ca.u64 %rd31099, [%rd31097];
	}
	// end inline asm
	// begin inline asm
	{	
ld.global.ca.u64 %rd31101, [%rd31099];
	}
	// end inline asm
	// begin inline asm
	{	
ld.global.ca.u64 %rd31103, [%rd31101];
	}
	// end inline asm
	// begin inline asm
	{	
ld.global.ca.u64 %rd31105, [%rd31103];
	}
	// end inline asm
	// begin inline asm
	{	
ld.global.ca.u64 %rd31107, [%rd31105];
	}
	// end inline asm
	// begin inline asm
	{	
ld.global.ca.u64 %rd31109, [%rd31107];
	}
	// end inline asm
	// begin inline asm
	{	
ld.global.ca.u64 %rd31111, [%rd31109];
	}
	// end inline asm
	// begin inline asm
	{	
ld.global.ca.u64 %rd31113, [%rd31111];
	}
	// end inline asm
	// begin inline asm
	{	
ld.global.ca.u64 %rd31115, [%rd31113];
	}
	// end inline asm
	// begin inline asm
	{	
ld.global.ca.u64 %rd31117, [%rd31115];
	}
	// end inline asm
	// begin inline asm
	{	
ld.global.ca.u64 %rd31119, [%rd31117];
	}
	// end inline asm
	// begin inline asm
	{	
ld.global.ca.u64 %rd31121, [%rd31119];
	}
	// end inline asm
	// begin inline asm
	{	
ld.global.ca.u64 %rd31123, [%rd31121];
	}
	// end inline asm
	// begin inline asm
	{	
ld.global.ca.u64 %rd31125, [%rd31123];
	}
	// end inline asm
	// begin inline asm
	{	
ld.global.ca.u64 %rd31127, [%rd31125];
	}
	// end inline asm
	// begin inline asm
	{	
ld.global.ca.u64 %rd31129, [%rd31127];
	}
	// end inline asm
	// begin inline asm
	{	
ld.global.ca.u64 %rd31131, [%rd31129];
	}
	// end inline asm
	// begin inline asm
	{	
ld.global.ca.u64 %rd31133, [%rd31131];
	}
	// end inline asm
	// begin inline asm
	{	
ld.global.ca.u64 %rd31135, [%rd31133];
	}
	// end inline asm
	// begin inline asm
	{	
ld.global.ca.u64 %rd31137, [%rd31135];
	}
	// end inline asm
	// begin inline asm
	{	
ld.global.ca.u64 %rd31139, [%rd31137];
	}
	// end inline asm
	// begin inline asm
	{	
ld.global.ca.u64 %rd31141, [%rd31139];
	}
	// end inline asm
	// begin inline asm
	{	
ld.global.ca.u64 %rd31143, [%rd31141];
	}
	// end inline asm
	// begin inline asm
	{	
ld.global.ca.u64 %rd31145, [%rd31143];
	}
	// end inline asm
	// begin inline asm
	{	
ld.global.ca.u64 %rd31147, [%rd31145];
	}
	// end inline asm
	// begin inline asm
	{	
ld.global.ca.u64 %rd31149, [%rd31147];
	}
	// end inline asm
	// begin inline asm
	{	
ld.global.ca.u64 %rd31151, [%rd31149];
	}
	// end inline asm
	// begin inline asm
	{	
ld.global.ca.u64 %rd31153, [%rd31151];
	}
	// end inline asm
	// begin inline asm
	{	
ld.global.ca.u64 %rd31155, [%rd31153];
	}
	// end inline asm
	// begin inline asm
	{	
ld.global.ca.u64 %rd31157, [%rd31155];
	}
	// end inline asm
	// begin inline asm
	{	
ld.global.ca.u64 %rd31159, [%rd31157];
	}
	// end inline asm
	// begin inline asm
	{	
ld.global.ca.u64 %rd31161, [%rd31159];
	}
	// end inline asm
	// begin inline asm
	{	
ld.global.ca.u64 %rd31163, [%rd31161];
	}
	// end inline asm
	// begin inline asm
	{	
ld.global.ca.u64 %rd31165, [%rd31163];
	}
	// end inline asm
	// begin inline asm
	{	
ld.global.ca.u64 %rd31167, [%rd31165];
	}
	// end inline asm
	// begin inline asm
	{	
ld.global.ca.u64 %rd31169, [%rd31167];
	}
	// end inline asm
	// begin inline asm
	{	
ld.global.ca.u64 %rd31171, [%rd31169];
	}
	// end inline asm
	// begin inline asm
	{	
ld.global.ca.u64 %rd31173, [%rd31171];
	}
	// end inline asm
	// begin inline asm
	{	
ld.global.ca.u64 %rd31175, [%rd31173];
	}
	// end inline asm
	// begin inline asm
	{	
ld.global.ca.u64 %rd31177, [%rd31175];
	}
	// end inline asm
	// begin inline asm
	{	
ld.global.ca.u64 %rd31179, [%rd31177];
	}
	// end inline asm
	// begin inline asm
	{	
ld.global.ca.u64 %rd31181, [%rd31179];
	}
	// end inline asm
	// begin inline asm
	{	
ld.global.ca.u64 %rd31183, [%rd31181];
	}
	// end inline asm
	// begin inline asm
	{	
ld.global.ca.u64 %rd31185, [%rd31183];
	}
	// end inline asm
	// begin inline asm
	{	
ld.global.ca.u64 %rd31187, [%rd31185];
	}
	// end inline asm
	// begin inline asm
	{	
ld.global.ca.u64 %rd31189, [%rd31187];
	}
	// end inline asm
	// begin inline asm
	{	
ld.global.ca.u64 %rd31191, [%rd31189];
	}
	// end inline asm
	// begin inline asm
	{	
ld.global.ca.u64 %rd31193, [%rd31191];
	}
	// end inline asm
	// begin inline asm
	{	
ld.global.ca.u64 %rd31195, [%rd31193];
	}
	// end inline asm
	// begin inline asm
	{	
ld.global.ca.u64 %rd31197, [%rd31195];
	}
	// end inline asm
	// begin inline asm
	{	
ld.global.ca.u64 %rd31199, [%rd31197];
	}
	// end inline asm
	// begin inline asm
	{	
ld.global.ca.u64 %rd31201, [%rd31199];
	}
	// end inline asm
	// begin inline asm
	{	
ld.global.ca.u64 %rd31203, [%rd31201];
	}
	// end inline asm
	// begin inline asm
	{	
ld.global.ca.u64 %rd31205, [%rd31203];
	}
	// end inline asm
	// begin inline asm
	{	
ld.global.ca.u64 %rd31207, [%rd31205];
	}
	// end inline asm
	// begin inline asm
	{	
ld.global.ca.u64 %rd31209, [%rd31207];
	}
	// end inline asm
	// begin inline asm
	{	
ld.global.ca.u64 %rd31211, [%rd31209];
	}
	// end inline asm
	// begin inline asm
	{	
ld.global.ca.u64 %rd31213, [%rd31211];
	}
	// end inline asm
	// begin inline asm
	{	
ld.global.ca.u64 %rd31215, [%rd31213];
	}
	// end inline asm
	// begin inline asm
	{	
ld.global.ca.u64 %rd31217, [%rd31215];
	}
	// end inline asm
	// begin inline asm
	{	
ld.global.ca.u64 %rd31219, [%rd31217];
	}
	// end inline asm
	// begin inline asm
	{	
ld.global.ca.u64 %rd31221, [%rd31219];
	}
	// end inline asm
	// begin inline asm
	{	
ld.global.ca.u64 %rd31223, [%rd31221];
	}
	// end inline asm
	// begin inline asm
	{	
ld.global.ca.u64 %rd31225, [%rd31223];
	}
	// end inline asm
	// begin inline asm
	{	
ld.global.ca.u64 %rd31227, [%rd31225];
	}
	// end inline asm
	// begin inline asm
	{	
ld.global.ca.u64 %rd31229, [%rd31227];
	}
	// end inline asm
	// begin inline asm
	{	
ld.global.ca.u64 %rd31231, [%rd31229];
	}
	// end inline asm
	// begin inline asm
	{	
ld.global.ca.u64 %rd31233, [%rd31231];
	}
	// end inline asm
	// begin inline asm
	{	
ld.global.ca.u64 %rd31235, [%rd31233];
	}
	// end inline asm
	// begin inline asm
	{	
ld.global.ca.u64 %rd31237, [%rd31235];
	}
	// end inline asm
	// begin inline asm
	{	
ld.global.ca.u64 %rd31239, [%rd31237];
	}
	// end inline asm
	// begin inline asm
	{	
ld.global.ca.u64 %rd31241, [%rd31239];
	}
	// end inline asm
	// begin inline asm
	{	
ld.global.ca.u64 %rd31243, [%rd31241];
	}
	// end inline asm
	// begin inline asm
	{	
ld.global.ca.u64 %rd31245, [%rd31243];
	}
	// end inline asm
	// begin inline asm
	{	
ld.global.ca.u64 %rd31247, [%rd31245];
	}
	// end inline asm
	// begin inline asm
	{	
ld.global.ca.u64 %rd31249, [%rd31247];
	}
	// end inline asm
	// begin inline asm
	{	
ld.global.ca.u64 %rd31251, [%rd31249];
	}
	// end inline asm
	// begin inline asm
	{	
ld.global.ca.u64 %rd31253, [%rd31251];
	}
	// end inline asm
	// begin inline asm
	{	
ld.global.ca.u64 %rd31255, [%rd31253];
	}
	// end inline asm
	// begin inline asm
	{	
ld.global.ca.u64 %rd31257, [%rd31255];
	}
	// end inline asm
	// begin inline asm
	{	
ld.global.ca.u64 %rd31259, [%rd31257];
	}
	// end inline asm
	// begin inline asm
	{	
ld.global.ca.u64 %rd31261, [%rd31259];
	}
	// end inline asm
	// begin inline asm
	{	
ld.global.ca.u64 %rd31263, [%rd31261];
	}
	// end inline asm
	// begin inline asm
	{	
ld.global.ca.u64 %rd31265, [%rd31263];
	}
	// end inline asm
	// begin inline asm
	{	
ld.global.ca.u64 %rd31267, [%rd31265];
	}
	// end inline asm
	// begin inline asm
	{	
ld.global.ca.u64 %rd31269, [%rd31267];
	}
	// end inline asm
	// begin inline asm
	{	
ld.global.ca.u64 %rd31271, [%rd31269];
	}
	// end inline asm
	// begin inline asm
	{	
ld.global.ca.u64 %rd31273, [%rd31271];
	}
	// end inline asm
	// begin inline asm
	{	
ld.global.ca.u64 %rd31275, [%rd31273];
	}
	// end inline asm
	// begin inline asm
	{	
ld.global.ca.u64 %rd31277, [%rd31275];
	}
	// end inline asm
	// begin inline asm
	{	
ld.global.ca.u64 %rd31279, [%rd31277];
	}
	// end inline asm
	// begin inline asm
	{	
ld.global.ca.u64 %rd31281, [%rd31279];
	}
	// end inline asm
	// begin inline asm
	{	
ld.global.ca.u64 %rd31283, [%rd31281];
	}
	// end inline asm
	// begin inline asm
	{	
ld.global.ca.u64 %rd31285, [%rd31283];
	}
	// end inline asm
	// begin inline asm
	{	
ld.global.ca.u64 %rd31287, [%rd31285];
	}
	// end inline asm
	// begin inline asm
	{	
ld.global.ca.u64 %rd31289, [%rd31287];
	}
	// end inline asm
	// begin inline asm
	{	
ld.global.ca.u64 %rd31291, [%rd31289];
	}
	// end inline asm
	// begin inline asm
	{	
ld.global.ca.u64 %rd31293, [%rd31291];
	}
	// end inline asm
	// begin inline asm
	{	
ld.global.ca.u64 %rd31295, [%rd31293];
	}
	// end inline asm
	// begin inline asm
	{	
ld.global.ca.u64 %rd31297, [%rd31295];
	}
	// end inline asm
	// begin inline asm
	{	
ld.global.ca.u64 %rd31299, [%rd31297];
	}
	// end inline asm
	// begin inline asm
	{	
ld.global.ca.u64 %rd31301, [%rd31299];
	}
	// end inline asm
	// begin inline asm
	{	
ld.global.ca.u64 %rd31303, [%rd31301];
	}
	// end inline asm
	// begin inline asm
	{	
ld.global.ca.u64 %rd31305, [%rd31303];
	}
	// end inline asm
	// begin inline asm
	{	
ld.global.ca.u64 %rd31307, [%rd31305];
	}
	// end inline asm
	// begin inline asm
	{	
ld.global.ca.u64 %rd31309, [%rd31307];
	}
	// end inline asm
	// begin inline asm
	{	
ld.global.ca.u64 %rd31311, [%rd31309];
	}
	// end inline asm
	// begin inline asm
	{	
ld.global.ca.u64 %rd31313, [%rd31311];
	}
	// end inline asm
	// begin inline asm
	{	
ld.global.ca.u64 %rd31315, [%rd31313];
	}
	// end inline asm
	// begin inline asm
	{	
ld.global.ca.u64 %rd31317, [%rd31315];
	}
	// end inline asm
	// begin inline asm
	{	
ld.global.ca.u64 %rd31319, [%rd31317];
	}
	// end inline asm
	// begin inline asm
	{	
ld.global.ca.u64 %rd31321, [%rd31319];
	}
	// end inline asm
	// begin inline asm
	{	
ld.global.ca.u64 %rd31323, [%rd31321];
	}
	// end inline asm
	// begin inline asm
	{	
ld.global.ca.u64 %rd31325, [%rd31323];
	}
	// end inline asm
	// begin inline asm
	{	
ld.global.ca.u64 %rd31327, [%rd31325];
	}
	// end inline asm
	// begin inline asm
	{	
ld.global.ca.u64 %rd31329, [%rd31327];
	}
	// end inline asm
	// begin inline asm
	{	
ld.global.ca.u64 %rd31331, [%rd31329];
	}
	// end inline asm
	// begin inline asm
	{	
ld.global.ca.u64 %rd31333, [%rd31331];
	}
	// end inline asm
	// begin inline asm
	{	
ld.global.ca.u64 %rd31335, [%rd31333];
	}
	// end inline asm
	// begin inline asm
	{	
ld.global.ca.u64 %rd31337, [%rd31335];
	}
	// end inline asm
	// begin inline asm
	{	
ld.global.ca.u64 %rd31339, [%rd31337];
	}
	// end inline asm
	// begin inline asm
	{	
ld.global.ca.u64 %rd31341, [%rd31339];
	}
	// end inline asm
	// begin inline asm
	{	
ld.global.ca.u64 %rd31343, [%rd31341];
	}
	// end inline asm
	// begin inline asm
	{	
ld.global.ca.u64 %rd31345, [%rd31343];
	}
	// end inline asm
	// begin inline asm
	{	
ld.global.ca.u64 %rd31347, [%rd31345];
	}
	// end inline asm
	// begin inline asm
	{	
ld.global.ca.u64 %rd31349, [%rd31347];
	}
	// end inline asm
	// begin inline asm
	{	
ld.global.ca.u64 %rd31351, [%rd31349];
	}
	// end inline asm
	// begin inline asm
	{	
ld.global.ca.u64 %rd31353, [%rd31351];
	}
	// end inline asm
	// begin inline asm
	{	
ld.global.ca.u64 %rd31355, [%rd31353];
	}
	// end inline asm
	// begin inline asm
	{	
ld.global.ca.u64 %rd31357, [%rd31355];
	}
	// end inline asm
	// begin inline asm
	{	
ld.global.ca.u64 %rd31359, [%rd31357];
	}
	// end inline asm
	// begin inline asm
	{	
ld.global.ca.u64 %rd31361, [%rd31359];
	}
	// end inline asm
	// begin inline asm
	{	
ld.global.ca.u64 %rd31363, [%rd31361];
	}
	// end inline asm
	// begin inline asm
	{	
ld.global.ca.u64 %rd31365, [%rd31363];
	}
	// end inline asm
	// begin inline asm
	{	
ld.global.ca.u64 %rd31367, [%rd31365];
	}
	// end inline asm
	// begin inline asm
	{	
ld.global.ca.u64 %rd31369, [%rd31367];
	}
	// end inline asm
	// begin inline asm
	{	
ld.global.ca.u64 %rd31371, [%rd31369];
	}
	// end inline asm
	// begin inline asm
	{	
ld.global.ca.u64 %rd31373, [%rd31371];
	}
	// end inline asm
	// begin inline asm
	{	
ld.global.ca.u64 %rd31375, [%rd31373];
	}
	// end inline asm
	// begin inline asm
	{	
ld.global.ca.u64 %rd31377, [%rd31375];
	}
	// end inline asm
	// begin inline asm
	{	
ld.global.ca.u64 %rd31379, [%rd31377];
	}
	// end inline asm
	// begin inline asm
	{	
ld.global.ca.u64 %rd31381, [%rd31379];
	}
	// end inline asm
	// begin inline asm
	{	
ld.global.ca.u64 %rd31383, [%rd31381];
	}
	// end inline asm
	// begin inline asm
	{	
ld.global.ca.u64 %rd31385, [%rd31383];
	}
	// end inline asm
	// begin inline asm
	{	
ld.global.ca.u64 %rd31387, [%rd31385];
	}
	// end inline asm
	// begin inline asm
	{	
ld.global.ca.u64 %rd31389, [%rd31387];
	}
	// end inline asm
	// begin inline asm
	{	
ld.global.ca.u64 %rd31391, [%rd31389];
	}
	// end inline asm
	// begin inline asm
	{	
ld.global.ca.u64 %rd31393, [%rd31391];
	}
	// end inline asm
	// begin inline asm
	{	
ld.global.ca.u64 %rd31395, [%rd31393];
	}
	// end inline asm
	// begin inline asm
	{	
ld.global.ca.u64 %rd31397, [%rd31395];
	}
	// end inline asm
	// begin inline asm
	{	
ld.global.ca.u64 %rd31399, [%rd31397];
	}
	// end inline asm
	// begin inline asm
	{	
ld.global.ca.u64 %rd31401, [%rd31399];
	}
	// end inline asm
	// begin inline asm
	{	
ld.global.ca.u64 %rd31403, [%rd31401];
	}
	// end inline asm
	// begin inline asm
	{	
ld.global.ca.u64 %rd31405, [%rd31403];
	}
	// end inline asm
	// begin inline asm
	{	
ld.global.ca.u64 %rd31407, [%rd31405];
	}
	// end inline asm
	// begin inline asm
	{	
ld.global.ca.u64 %rd31409, [%rd31407];
	}
	// end inline asm
	// begin inline asm
	{	
ld.global.ca.u64 %rd31411, [%rd31409];
	}
	// end inline asm
	// begin inline asm
	{	
ld.global.ca.u64 %rd31413, [%rd31411];
	}
	// end inline asm
	// begin inline asm
	{	
ld.global.ca.u64 %rd31415, [%rd31413];
	}
	// end inline asm
	// begin inline asm
	{	
ld.global.ca.u64 %rd31417, [%rd31415];
	}
	// end inline asm
	// begin inline asm
	{	
ld.global.ca.u64 %rd31419, [%rd31417];
	}
	// end inline asm
	// begin inline asm
	{	
ld.global.ca.u64 %rd31421, [%rd31419];
	}
	// end inline asm
	// begin inline asm
	{	
ld.global.ca.u64 %rd31423, [%rd31421];
	}
	// end inline asm
	// begin inline asm
	{	
ld.global.ca.u64 %rd31425, [%rd31423];
	}
	// end inline asm
	// begin inline asm
	{	
ld.global.ca.u64 %rd31427, [%rd31425];
	}
	// end inline asm
	// begin inline asm
	{	
ld.global.ca.u64 %rd31429, [%rd31427];
	}
	// end inline asm
	// begin inline asm
	{	
ld.global.ca.u64 %rd31431, [%rd31429];
	}
	// end inline asm
	// begin inline asm
	{	
ld.global.ca.u64 %rd31433, [%rd31431];
	}
	// end inline asm
	// begin inline asm
	{	
ld.global.ca.u64 %rd31435, [%rd31433];
	}
	// end inline asm
	// begin inline asm
	{	
ld.global.ca.u64 %rd31437, [%rd31435];
	}
	// end inline asm
	// begin inline asm
	{	
ld.global.ca.u64 %rd31439, [%rd31437];
	}
	// end inline asm
	// begin inline asm
	{	
ld.global.ca.u64 %rd31441, [%rd31439];
	}
	// end inline asm
	// begin inline asm
	{	
ld.global.ca.u64 %rd31443, [%rd31441];
	}
	// end inline asm
	// begin inline asm
	{	
ld.global.ca.u64 %rd31445, [%rd31443];
	}
	// end inline asm
	// begin inline asm
	{	
ld.global.ca.u64 %rd31447, [%rd31445];
	}
	// end inline asm
	// begin inline asm
	{	
ld.global.ca.u64 %rd31449, [%rd31447];
	}
	// end inline asm
	// begin inline asm
	{	
ld.global.ca.u64 %rd31451, [%rd31449];
	}
	// end inline asm
	// begin inline asm
	{	
ld.global.ca.u64 %rd31453, [%rd31451];
	}
	// end inline asm
	// begin inline asm
	{	
ld.global.ca.u64 %rd31455, [%rd31453];
	}
	// end inline asm
	// begin inline asm
	{	
ld.global.ca.u64 %rd31457, [%rd31455];
	}
	// end inline asm
	// begin inline asm
	{	
ld.global.ca.u64 %rd31459, [%rd31457];
	}
	// end inline asm
	// begin inline asm
	{	
ld.global.ca.u64 %rd31461, [%rd31459];
	}
	// end inline asm
	// begin inline asm
	{	
ld.global.ca.u64 %rd31463, [%rd31461];
	}
	// end inline asm
	// begin inline asm
	{	
ld.global.ca.u64 %rd31465, [%rd31463];
	}
	// end inline asm
	// begin inline asm
	{	
ld.global.ca.u64 %rd31467, [%rd31465];
	}
	// end inline asm
	// begin inline asm
	{	
ld.global.ca.u64 %rd31469, [%rd31467];
	}
	// end inline asm
	// begin inline asm
	{	
ld.global.ca.u64 %rd31471, [%rd31469];
	}
	// end inline asm
	// begin inline asm
	{	
ld.global.ca.u64 %rd31473, [%rd31471];
	}
	// end inline asm
	// begin inline asm
	{	
ld.global.ca.u64 %rd31475, [%rd31473];
	}
	// end inline asm
	// begin inline asm
	{	
ld.global.ca.u64 %rd31477, [%rd31475];
	}
	// end inline asm
	// begin inline asm
	{	
ld.global.ca.u64 %rd31479, [%rd31477];
	}
	// end inline asm
	// begin inline asm
	{	
ld.global.ca.u64 %rd31481, [%rd31479];
	}
	// end inline asm
	// begin inline asm
	{	
ld.global.ca.u64 %rd31483, [%rd31481];
	}
	// end inline asm
	// begin inline asm
	{	
ld.global.ca.u64 %rd31485, [%rd31483];
	}
	// end inline asm
	// begin inline asm
	{	
ld.global.ca.u64 %rd31487, [%rd31485];
	}
	// end inline asm
	// begin inline asm
	{	
ld.global.ca.u64 %rd31489, [%rd31487];
	}
	// end inline asm
	// begin inline asm
	{	
ld.global.ca.u64 %rd31491, [%rd31489];
	}
	// end inline asm
	// begin inline asm
	{	
ld.global.ca.u64 %rd31493, [%rd31491];
	}
	// end inline asm
	// begin inline asm
	{	
ld.global.ca.u64 %rd31495, [%rd31493];
	}
	// end inline asm
	// begin inline asm
	{	
ld.global.ca.u64 %rd31497, [%rd31495];
	}
	// end inline asm
	// begin inline asm
	{	
ld.global.ca.u64 %rd31499, [%rd31497];
	}
	// end inline asm
	// begin inline asm
	{	
ld.global.ca.u64 %rd31501, [%rd31499];
	}
	// end inline asm
	// begin inline asm
	{	
ld.global.ca.u64 %rd31503, [%rd31501];
	}
	// end inline asm
	// begin inline asm
	{	
ld.global.ca.u64 %rd31505, [%rd31503];
	}
	// end inline asm
	// begin inline asm
	{	
ld.global.ca.u64 %rd31507, [%rd31505];
	}
	// end inline asm
	// begin inline asm
	{	
ld.global.ca.u64 %rd31509, [%rd31507];
	}
	// end inline asm
	// begin inline asm
	{	
ld.global.ca.u64 %rd31511, [%rd31509];
	}
	// end inline asm
	// begin inline asm
	{	
ld.global.ca.u64 %rd31513, [%rd31511];
	}
	// end inline asm
	// begin inline asm
	{	
ld.global.ca.u64 %rd31515, [%rd31513];
	}
	// end inline asm
	// begin inline asm
	{	
ld.global.ca.u64 %rd31517, [%rd31515];
	}
	// end inline asm
	// begin inline asm
	{	
ld.global.ca.u64 %rd31519, [%rd31517];
	}
	// end inline asm
	// begin inline asm
	{	
ld.global.ca.u64 %rd31521, [%rd31519];
	}
	// end inline asm
	// begin inline asm
	{	
ld.global.ca.u64 %rd31523, [%rd31521];
	}
	// end inline asm
	// begin inline asm
	{	
ld.global.ca.u64 %rd31525, [%rd31523];
	}
	// end inline asm
	// begin inline asm
	{	
ld.global.ca.u64 %rd31527, [%rd31525];
	}
	// end inline asm
	// begin inline asm
	{	
ld.global.ca.u64 %rd31529, [%rd31527];
	}
	// end inline asm
	// begin inline asm
	{	
ld.global.ca.u64 %rd31531, [%rd31529];
	}
	// end inline asm
	// begin inline asm
	{	
ld.global.ca.u64 %rd31533, [%rd31531];
	}
	// end inline asm
	// begin inline asm
	{	
ld.global.ca.u64 %rd31535, [%rd31533];
	}
	// end inline asm
	// begin inline asm
	{	
ld.global.ca.u64 %rd31537, [%rd31535];
	}
	// end inline asm
	// begin inline asm
	{	
ld.global.ca.u64 %rd31539, [%rd31537];
	}
	// end inline asm
	// begin inline asm
	{	
ld.global.ca.u64 %rd31541, [%rd31539];
	}
	// end inline asm
	// begin inline asm
	{	
ld.global.ca.u64 %rd31543, [%rd31541];
	}
	// end inline asm
	// begin inline asm
	{	
ld.global.ca.u64 %rd31545, [%rd31543];
	}
	// end inline asm
	// begin inline asm
	{	
ld.global.ca.u64 %rd31547, [%rd31545];
	}
	// end inline asm
	// begin inline asm
	{	
ld.global.ca.u64 %rd31549, [%rd31547];
	}
	// end inline asm
	// begin inline asm
	{	
ld.global.ca.u64 %rd31551, [%rd31549];
	}
	// end inline asm
	// begin inline asm
	{	
ld.global.ca.u64 %rd31553, [%rd31551];
	}
	// end inline asm
	// begin inline asm
	{	
ld.global.ca.u64 %rd31555, [%rd31553];
	}
	// end inline asm
	// begin inline asm
	{	
ld.global.ca.u64 %rd31557, [%rd31555];
	}
	// end inline asm
	// begin inline asm
	{	
ld.global.ca.u64 %rd31559, [%rd31557];
	}
	// end inline asm
	// begin inline asm
	{	
ld.global.ca.u64 %rd31561, [%rd31559];
	}
	// end inline asm
	// begin inline asm
	{	
ld.global.ca.u64 %rd31563, [%rd31561];
	}
	// end inline asm
	// begin inline asm
	{	
ld.global.ca.u64 %rd31565, [%rd31563];
	}
	// end inline asm
	// begin inline asm
	{	
ld.global.ca.u64 %rd31567, [%rd31565];
	}
	// end inline asm
	// begin inline asm
	{	
ld.global.ca.u64 %rd31569, [%rd31567];
	}
	// end inline asm
	// begin inline asm
	{	
ld.global.ca.u64 %rd31571, [%rd31569];
	}
	// end inline asm
	// begin inline asm
	{	
ld.global.ca.u64 %rd31573, [%rd31571];
	}
	// end inline asm
	// begin inline asm
	{	
ld.global.ca.u64 %rd31575, [%rd31573];
	}
	// end inline asm
	// begin inline asm
	{	
ld.global.ca.u64 %rd31577, [%rd31575];
	}
	// end inline asm
	// begin inline asm
	{	
ld.global.ca.u64 %rd31579, [%rd31577];
	}
	// end inline asm
	// begin inline asm
	{	
ld.global.ca.u64 %rd31581, [%rd31579];
	}
	// end inline asm
	// begin inline asm
	{	
ld.global.ca.u64 %rd31583, [%rd31581];
	}
	// end inline asm
	// begin inline asm
	{	
ld.global.ca.u64 %rd31585, [%rd31583];
	}
	// end inline asm
	// begin inline asm
	{	
ld.global.ca.u64 %rd31587, [%rd31585];
	}
	// end inline asm
	// begin inline asm
	{	
ld.global.ca.u64 %rd31589, [%rd31587];
	}
	// end inline asm
	// begin inline asm
	{	
ld.global.ca.u64 %rd31591, [%rd31589];
	}
	// end inline asm
	// begin inline asm
	{	
ld.global.ca.u64 %rd31593, [%rd31591];
	}
	// end inline asm
	// begin inline asm
	{	
ld.global.ca.u64 %rd31595, [%rd31593];
	}
	// end inline asm
	// begin inline asm
	{	
ld.global.ca.u64 %rd31597, [%rd31595];
	}
	// end inline asm
	// begin inline asm
	{	
ld.global.ca.u64 %rd31599, [%rd31597];
	}
	// end inline asm
	// begin inline asm
	{	
ld.global.ca.u64 %rd31601, [%rd31599];
	}
	// end inline asm
	// begin inline asm
	{	
ld.global.ca.u64 %rd31603, [%rd31601];
	}
	// end inline asm
	// begin inline asm
	{	
ld.global.ca.u64 %rd31605, [%rd31603];
	}
	// end inline asm
	// begin inline asm
	{	
ld.global.ca.u64 %rd31607, [%rd31605];
	}
	// end inline asm
	// begin inline asm
	{	
ld.global.ca.u64 %rd31609, [%rd31607];
	}
	// end inline asm
	// begin inline asm
	{	
ld.global.ca.u64 %rd31611, [%rd31609];
	}
	// end inline asm
	// begin inline asm
	{	
ld.global.ca.u64 %rd31613, [%rd31611];
	}
	// end inline asm
	// begin inline asm
	{	
ld.global.ca.u64 %rd31615, [%rd31613];
	}
	// end inline asm
	// begin inline asm
	{	
ld.global.ca.u64 %rd31617, [%rd31615];
	}
	// end inline asm
	// begin inline asm
	{	
ld.global.ca.u64 %rd31619, [%rd31617];
	}
	// end inline asm
	// begin inline asm
	{	
ld.global.ca.u64 %rd31621, [%rd31619];
	}
	// end inline asm
	// begin inline asm
	{	
ld.global.ca.u64 %rd31623, [%rd31621];
	}
	// end inline asm
	// begin inline asm
	{	
ld.global.ca.u64 %rd31625, [%rd31623];
	}
	// end inline asm
	// begin inline asm
	{	
ld.global.ca.u64 %rd31627, [%rd31625];
	}
	// end inline asm
	// begin inline asm
	{	
ld.global.ca.u64 %rd31629, [%rd31627];
	}
	// end inline asm
	// begin inline asm
	{	
ld.global.ca.u64 %rd31631, [%rd31629];
	}
	// end inline asm
	// begin inline asm
	{	
ld.global.ca.u64 %rd31633, [%rd31631];
	}
	// end inline asm
	// begin inline asm
	{	
ld.global.ca.u64 %rd31635, [%rd31633];
	}
	// end inline asm
	// begin inline asm
	{	
ld.global.ca.u64 %rd31637, [%rd31635];
	}
	// end inline asm
	// begin inline asm
	{	
ld.global.ca.u64 %rd31639, [%rd31637];
	}
	// end inline asm
	// begin inline asm
	{	
ld.global.ca.u64 %rd31641, [%rd31639];
	}
	// end inline asm
	// begin inline asm
	{	
ld.global.ca.u64 %rd31643, [%rd31641];
	}
	// end inline asm
	// begin inline asm
	{	
ld.global.ca.u64 %rd31645, [%rd31643];
	}
	// end inline asm
	// begin inline asm
	{	
ld.global.ca.u64 %rd31647, [%rd31645];
	}
	// end inline asm
	// begin inline asm
	{	
ld.global.ca.u64 %rd31649, [%rd31647];
	}
	// end inline asm
	// begin inline asm
	{	
ld.global.ca.u64 %rd31651, [%rd31649];
	}
	// end inline asm
	// begin inline asm
	{	
ld.global.ca.u64 %rd31653, [%rd31651];
	}
	// end inline asm
	// begin inline asm
	{	
ld.global.ca.u64 %rd31655, [%rd31653];
	}
	// end inline asm
	// begin inline asm
	{	
ld.global.ca.u64 %rd31657, [%rd31655];
	}
	// end inline asm
	// begin inline asm
	{	
ld.global.ca.u64 %rd31659, [%rd31657];
	}
	// end inline asm
	// begin inline asm
	{	
ld.global.ca.u64 %rd31661, [%rd31659];
	}
	// end inline asm
	// begin inline asm
	{	
ld.global.ca.u64 %rd31663, [%rd31661];
	}
	// end inline asm
	// begin inline asm
	{	
ld.global.ca.u64 %rd31665, [%rd31663];
	}
	// end inline asm
	// begin inline asm
	{	
ld.global.ca.u64 %rd31667, [%rd31665];
	}
	// end inline asm
	// begin inline asm
	{	
ld.global.ca.u64 %rd31669, [%rd31667];
	}
	// end inline asm
	// begin inline asm
	{	
ld.global.ca.u64 %rd31671, [%rd31669];
	}
	// end inline asm
	// begin inline asm
	{	
ld.global.ca.u64 %rd31673, [%rd31671];
	}
	// end inline asm
	// begin inline asm
	{	
ld.global.ca.u64 %rd31675, [%rd31673];
	}
	// end inline asm
	// begin inline asm
	{	
ld.global.ca.u64 %rd31677, [%rd31675];
	}
	// end inline asm
	// begin inline asm
	{	
ld.global.ca.u64 %rd31679, [%rd31677];
	}
	// end inline asm
	// begin inline asm
	{	
ld.global.ca.u64 %rd31681, [%rd31679];
	}
	// end inline asm
	// begin inline asm
	{	
ld.global.ca.u64 %rd31683, [%rd31681];
	}
	// end inline asm
	// begin inline asm
	{	
ld.global.ca.u64 %rd31685, [%rd31683];
	}
	// end inline asm
	// begin inline asm
	{	
ld.global.ca.u64 %rd31687, [%rd31685];
	}
	// end inline asm
	// begin inline asm
	{	
ld.global.ca.u64 %rd31689, [%rd31687];
	}
	// end inline asm
	// begin inline asm
	{	
ld.global.ca.u64 %rd31691, [%rd31689];
	}
	// end inline asm
	// begin inline asm
	{	
ld.global.ca.u64 %rd31693, [%rd31691];
	}
	// end inline asm
	// begin inline asm
	{	
ld.global.ca.u64 %rd31695, [%rd31693];
	}
	// end inline asm
	// begin inline asm
	{	
ld.global.ca.u64 %rd31697, [%rd31695];
	}
	// end inline asm
	// begin inline asm
	{	
ld.global.ca.u64 %rd31699, [%rd31697];
	}
	// end inline asm
	// begin inline asm
	{	
ld.global.ca.u64 %rd31701, [%rd31699];
	}
	// end inline asm
	// begin inline asm
	{	
ld.global.ca.u64 %rd31703, [%rd31701];
	}
	// end inline asm
	// begin inline asm
	{	
ld.global.ca.u64 %rd31705, [%rd31703];
	}
	// end inline asm
	// begin inline asm
	{	
ld.global.ca.u64 %rd31707, [%rd31705];
	}
	// end inline asm
	// begin inline asm
	{	
ld.global.ca.u64 %rd31709, [%rd31707];
	}
	// end inline asm
	// begin inline asm
	{	
ld.global.ca.u64 %rd31711, [%rd31709];
	}
	// end inline asm
	// begin inline asm
	{	
ld.global.ca.u64 %rd31713, [%rd31711];
	}
	// end inline asm
	// begin inline asm
	{	
ld.global.ca.u64 %rd31715, [%rd31713];
	}
	// end inline asm
	// begin inline asm
	{	
ld.global.ca.u64 %rd31717, [%rd31715];
	}
	// end inline asm
	// begin inline asm
	{	
ld.global.ca.u64 %rd31719, [%rd31717];
	}
	// end inline asm
	// begin inline asm
	{	
ld.global.ca.u64 %rd31721, [%rd31719];
	}
	// end inline asm
	// begin inline asm
	{	
ld.global.ca.u64 %rd31723, [%rd31721];
	}
	// end inline asm
	// begin inline asm
	{	
ld.global.ca.u64 %rd31725, [%rd31723];
	}
	// end inline asm
	// begin inline asm
	{	
ld.global.ca.u64 %rd31727, [%rd31725];
	}
	// end inline asm
	// begin inline asm
	{	
ld.global.ca.u64 %rd31729, [%rd31727];
	}
	// end inline asm
	// begin inline asm
	{	
ld.global.ca.u64 %rd31731, [%rd31729];
	}
	// end inline asm
	// begin inline asm
	{	
ld.global.ca.u64 %rd31733, [%rd31731];
	}
	// end inline asm
	// begin inline asm
	{	
ld.global.ca.u64 %rd31735, [%rd31733];
	}
	// end inline asm
	// begin inline asm
	{	
ld.global.ca.u64 %rd31737, [%rd31735];
	}
	// end inline asm
	// begin inline asm
	{	
ld.global.ca.u64 %rd31739, [%rd31737];
	}
	// end inline asm
	// begin inline asm
	{	
ld.global.ca.u64 %rd31741, [%rd31739];
	}
	// end inline asm
	// begin inline asm
	{	
ld.global.ca.u64 %rd31743, [%rd31741];
	}
	// end inline asm
	// begin inline asm
	{	
ld.global.ca.u64 %rd31745, [%rd31743];
	}
	// end inline asm
	// begin inline asm
	{	
ld.global.ca.u64 %rd31747, [%rd31745];
	}
	// end inline asm
	// begin inline asm
	{	
ld.global.ca.u64 %rd31749, [%rd31747];
	}
	// end inline asm
	// begin inline asm
	{	
ld.global.ca.u64 %rd31751, [%rd31749];
	}
	// end inline asm
	// begin inline asm
	{	
ld.global.ca.u64 %rd31753, [%rd31751];
	}
	// end inline asm
	// begin inline asm
	{	
ld.global.ca.u64 %rd31755, [%rd31753];
	}
	// end inline asm
	// begin inline asm
	{	
ld.global.ca.u64 %rd31757, [%rd31755];
	}
	// end inline asm
	// begin inline asm
	{	
ld.global.ca.u64 %rd31759, [%rd31757];
	}
	// end inline asm
	// begin inline asm
	{	
ld.global.ca.u64 %rd31761, [%rd31759];
	}
	// end inline asm
	// begin inline asm
	{	
ld.global.ca.u64 %rd31763, [%rd31761];
	}
	// end inline asm
	// begin inline asm
	{	
ld.global.ca.u64 %rd31765, [%rd31763];
	}
	// end inline asm
	// begin inline asm
	{	
ld.global.ca.u64 %rd31767, [%rd31765];
	}
	// end inline asm
	// begin inline asm
	{	
ld.global.ca.u64 %rd31769, [%rd31767];
	}
	// end inline asm
	// begin inline asm
	{	
ld.global.ca.u64 %rd31771, [%rd31769];
	}
	// end inline asm
	// begin inline asm
	{	
ld.global.ca.u64 %rd31773, [%rd31771];
	}
	// end inline asm
	// begin inline asm
	{	
ld.global.ca.u64 %rd31775, [%rd31773];
	}
	// end inline asm
	// begin inline asm
	{	
ld.global.ca.u64 %rd31777, [%rd31775];
	}
	// end inline asm
	// begin inline asm
	{	
ld.global.ca.u64 %rd31779, [%rd31777];
	}
	// end inline asm
	// begin inline asm
	{	
ld.global.ca.u64 %rd31781, [%rd31779];
	}
	// end inline asm
	// begin inline asm
	{	
ld.global.ca.u64 %rd31783, [%rd31781];
	}
	// end inline asm
	// begin inline asm
	{	
ld.global.ca.u64 %rd31785, [%rd31783];
	}
	// end inline asm
	// begin inline asm
	{	
ld.global.ca.u64 %rd31787, [%rd31785];
	}
	// end inline asm
	// begin inline asm
	{	
ld.global.ca.u64 %rd31789, [%rd31787];
	}
	// end inline asm
	// begin inline asm
	{	
ld.global.ca.u64 %rd31791, [%rd31789];
	}
	// end inline asm
	// begin inline asm
	{	
ld.global.ca.u64 %rd31793, [%rd31791];
	}
	// end inline asm
	// begin inline asm
	{	
ld.global.ca.u64 %rd31795, [%rd31793];
	}
	// end inline asm
	// begin inline asm
	{	
ld.global.ca.u64 %rd31797, [%rd31795];
	}
	// end inline asm
	// begin inline asm
	{	
ld.global.ca.u64 %rd31799, [%rd31797];
	}
	// end inline asm
	// begin inline asm
	{	
ld.global.ca.u64 %rd31801, [%rd31799];
	}
	// end inline asm
	// begin inline asm
	{	
ld.global.ca.u64 %rd31803, [%rd31801];
	}
	// end inline asm
	// begin inline asm
	{	
ld.global.ca.u64 %rd31805, [%rd31803];
	}
	// end inline asm
	// begin inline asm
	{	
ld.global.ca.u64 %rd31807, [%rd31805];
	}
	// end inline asm
	// begin inline asm
	{	
ld.global.ca.u64 %rd31809, [%rd31807];
	}
	// end inline asm
	// begin inline asm
	{	
ld.global.ca.u64 %rd31811, [%rd31809];
	}
	// end inline asm
	// begin inline asm
	{	
ld.global.ca.u64 %rd31813, [%rd31811];
	}
	// end inline asm
	// begin inline asm
	{	
ld.global.ca.u64 %rd31815, [%rd31813];
	}
	// end inline asm
	// begin inline asm
	{	
ld.global.ca.u64 %rd31817, [%rd31815];
	}
	// end inline asm
	// begin inline asm
	{	
ld.global.ca.u64 %rd31819, [%rd31817];
	}
	// end inline asm
	// begin inline asm
	{	
ld.global.ca.u64 %rd31821, [%rd31819];
	}
	// end inline asm
	// begin inline asm
	{	
ld.global.ca.u64 %rd31823, [%rd31821];
	}
	// end inline asm
	// begin inline asm
	{	
ld.global.ca.u64 %rd31825, [%rd31823];
	}
	// end inline asm
	// begin inline asm
	{	
ld.global.ca.u64 %rd31827, [%rd31825];
	}
	// end inline asm
	// begin inline asm
	{	
ld.global.ca.u64 %rd31829, [%rd31827];
	}
	// end inline asm
	// begin inline asm
	{	
ld.global.ca.u64 %rd31831, [%rd31829];
	}
	// end inline asm
	// begin inline asm
	{	
ld.global.ca.u64 %rd31833, [%rd31831];
	}
	// end inline asm
	// begin inline asm
	{	
ld.global.ca.u64 %rd31835, [%rd31833];
	}
	// end inline asm
	// begin inline asm
	{	
ld.global.ca.u64 %rd31837, [%rd31835];
	}
	// end inline asm
	// begin inline asm
	{	
ld.global.ca.u64 %rd31839, [%rd31837];
	}
	// end inline asm
	// begin inline asm
	{	
ld.global.ca.u64 %rd31841, [%rd31839];
	}
	// end inline asm
	// begin inline asm
	{	
ld.global.ca.u64 %rd31843, [%rd31841];
	}
	// end inline asm
	// begin inline asm
	{	
ld.global.ca.u64 %rd31845, [%rd31843];
	}
	// end inline asm
	// begin inline asm
	{	
ld.global.ca.u64 %rd31847, [%rd31845];
	}
	// end inline asm
	// begin inline asm
	{	
ld.global.ca.u64 %rd31849, [%rd31847];
	}
	// end inline asm
	// begin inline asm
	{	
ld.global.ca.u64 %rd31851, [%rd31849];
	}
	// end inline asm
	// begin inline asm
	{	
ld.global.ca.u64 %rd31853, [%rd31851];
	}
	// end inline asm
	// begin inline asm
	{	
ld.global.ca.u64 %rd31855, [%rd31853];
	}
	// end inline asm
	// begin inline asm
	{	
ld.global.ca.u64 %rd31857, [%rd31855];
	}
	// end inline asm
	// begin inline asm
	{	
ld.global.ca.u64 %rd31859, [%rd31857];
	}
	// end inline asm
	// begin inline asm
	{	
ld.global.ca.u64 %rd31861, [%rd31859];
	}
	// end inline asm
	// begin inline asm
	{	
ld.global.ca.u64 %rd31863, [%rd31861];
	}
	// end inline asm
	// begin inline asm
	{	
ld.global.ca.u64 %rd31865, [%rd31863];
	}
	// end inline asm
	// begin inline asm
	{	
ld.global.ca.u64 %rd31867, [%rd31865];
	}
	// end inline asm
	// begin inline asm
	{	
ld.global.ca.u64 %rd31869, [%rd31867];
	}
	// end inline asm
	// begin inline asm
	{	
ld.global.ca.u64 %rd31871, [%rd31869];
	}
	// end inline asm
	// begin inline asm
	{	
ld.global.ca.u64 %rd31873, [%rd31871];
	}
	// end inline asm
	// begin inline asm
	{	
ld.global.ca.u64 %rd31875, [%rd31873];
	}
	// end inline asm
	// begin inline asm
	{	
ld.global.ca.u64 %rd31877, [%rd31875];
	}
	// end inline asm
	// begin inline asm
	{	
ld.global.ca.u64 %rd31879, [%rd31877];
	}
	// end inline asm
	// begin inline asm
	{	
ld.global.ca.u64 %rd31881, [%rd31879];
	}
	// end inline asm
	// begin inline asm
	{	
ld.global.ca.u64 %rd31883, [%rd31881];
	}
	// end inline asm
	// begin inline asm
	{	
ld.global.ca.u64 %rd31885, [%rd31883];
	}
	// end inline asm
	// begin inline asm
	{	
ld.global.ca.u64 %rd31887, [%rd31885];
	}
	// end inline asm
	// begin inline asm
	{	
ld.global.ca.u64 %rd31889, [%rd31887];
	}
	// end inline asm
	// begin inline asm
	{	
ld.global.ca.u64 %rd31891, [%rd31889];
	}
	// end inline asm
	// begin inline asm
	{	
ld.global.ca.u64 %rd31893, [%rd31891];
	}
	// end inline asm
	// begin inline asm
	{	
ld.global.ca.u64 %rd31895, [%rd31893];
	}
	// end inline asm
	// begin inline asm
	{	
ld.global.ca.u64 %rd31897, [%rd31895];
	}
	// end inline asm
	// begin inline asm
	{	
ld.global.ca.u64 %rd31899, [%rd31897];
	}
	// end inline asm
	// begin inline asm
	{	
ld.global.ca.u64 %rd31901, [%rd31899];
	}
	// end inline asm
	// begin inline asm
	{	
ld.global.ca.u64 %rd31903, [%rd31901];
	}
	// end inline asm
	// begin inline asm
	{	
ld.global.ca.u64 %rd31905, [%rd31903];
	}
	// end inline asm
	// begin inline asm
	{	
ld.global.ca.u64 %rd31907, [%rd31905];
	}
	// end inline asm
	// begin inline asm
	{	
ld.global.ca.u64 %rd31909, [%rd31907];
	}
	// end inline asm
	// begin inline asm
	{	
ld.global.ca.u64 %rd31911, [%rd31909];
	}
	// end inline asm
	// begin inline asm
	{	
ld.global.ca.u64 %rd31913, [%rd31911];
	}
	// end inline asm
	// begin inline asm
	{	
ld.global.ca.u64 %rd31915, [%rd31913];
	}
	// end inline asm
	// begin inline asm
	{	
ld.global.ca.u64 %rd31917, [%rd31915];
	}
	// end inline asm
	// begin inline asm
	{	
ld.global.ca.u64 %rd31919, [%rd31917];
	}
	// end inline asm
	// begin inline asm
	{	
ld.global.ca.u64 %rd31921, [%rd31919];
	}
	// end inline asm
	// begin inline asm
	{	
ld.global.ca.u64 %rd31923, [%rd31921];
	}
	// end inline asm
	// begin inline asm
	{	
ld.global.ca.u64 %rd31925, [%rd31923];
	}
	// end inline asm
	// begin inline asm
	{	
ld.global.ca.u64 %rd31927, [%rd31925];
	}
	// end inline asm
	// begin inline asm
	{	
ld.global.ca.u64 %rd31929, [%rd31927];
	}
	// end inline asm
	// begin inline asm
	{	
ld.global.ca.u64 %rd31931, [%rd31929];
	}
	// end inline asm
	// begin inline asm
	{	
ld.global.ca.u64 %rd31933, [%rd31931];
	}
	// end inline asm
	// begin inline asm
	{	
ld.global.ca.u64 %rd31935, [%rd31933];
	}
	// end inline asm
	// begin inline asm
	{	
ld.global.ca.u64 %rd31937, [%rd31935];
	}
	// end inline asm
	// begin inline asm
	{	
ld.global.ca.u64 %rd31939, [%rd31937];
	}
	// end inline asm
	// begin inline asm
	{	
ld.global.ca.u64 %rd31941, [%rd31939];
	}
	// end inline asm
	// begin inline asm
	{	
ld.global.ca.u64 %rd31943, [%rd31941];
	}
	// end inline asm
	// begin inline asm
	{	
ld.global.ca.u64 %rd31945, [%rd31943];
	}
	// end inline asm
	// begin inline asm
	{	
ld.global.ca.u64 %rd31947, [%rd31945];
	}
	// end inline asm
	// begin inline asm
	{	
ld.global.ca.u64 %rd31949, [%rd31947];
	}
	// end inline asm
	// begin inline asm
	{	
ld.global.ca.u64 %rd31951, [%rd31949];
	}
	// end inline asm
	// begin inline asm
	{	
ld.global.ca.u64 %rd31953, [%rd31951];
	}
	// end inline asm
	// begin inline asm
	{	
ld.global.ca.u64 %rd31955, [%rd31953];
	}
	// end inline asm
	// begin inline asm
	{	
ld.global.ca.u64 %rd31957, [%rd31955];
	}
	// end inline asm
	// begin inline asm
	{	
ld.global.ca.u64 %rd31959, [%rd31957];
	}
	// end inline asm
	// begin inline asm
	{	
ld.global.ca.u64 %rd31961, [%rd31959];
	}
	// end inline asm
	// begin inline asm
	{	
ld.global.ca.u64 %rd31963, [%rd31961];
	}
	// end inline asm
	// begin inline asm
	{	
ld.global.ca.u64 %rd31965, [%rd31963];
	}
	// end inline asm
	// begin inline asm
	{	
ld.global.ca.u64 %rd31967, [%rd31965];
	}
	// end inline asm
	// begin inline asm
	{	
ld.global.ca.u64 %rd31969, [%rd31967];
	}
	// end inline asm
	// begin inline asm
	{	
ld.global.ca.u64 %rd31971, [%rd31969];
	}
	// end inline asm
	// begin inline asm
	{	
ld.global.ca.u64 %rd31973, [%rd31971];
	}
	// end inline asm
	// begin inline asm
	{	
ld.global.ca.u64 %rd31975, [%rd31973];
	}
	// end inline asm
	// begin inline asm
	{	
ld.global.ca.u64 %rd31977, [%rd31975];
	}
	// end inline asm
	// begin inline asm
	{	
ld.global.ca.u64 %rd31979, [%rd31977];
	}
	// end inline asm
	// begin inline asm
	{	
ld.global.ca.u64 %rd31981, [%rd31979];
	}
	// end inline asm
	// begin inline asm
	{	
ld.global.ca.u64 %rd31983, [%rd31981];
	}
	// end inline asm
	// begin inline asm
	{	
ld.global.ca.u64 %rd31985, [%rd31983];
	}
	// end inline asm
	// begin inline asm
	{	
ld.global.ca.u64 %rd31987, [%rd31985];
	}
	// end inline asm
	// begin inline asm
	{	
ld.global.ca.u64 %rd31989, [%rd31987];
	}
	// end inline asm
	// begin inline asm
	{	
ld.global.ca.u64 %rd31991, [%rd31989];
	}
	// end inline asm
	// begin inline asm
	{	
ld.global.ca.u64 %rd31993, [%rd31991];
	}
	// end inline asm
	// begin inline asm
	{	
ld.global.ca.u64 %rd31995, [%rd31993];
	}
	// end inline asm
	// begin inline asm
	{	
ld.global.ca.u64 %rd31997, [%rd31995];
	}
	// end inline asm
	// begin inline asm
	{	
ld.global.ca.u64 %rd31999, [%rd31997];
	}
	// end inline asm
	// begin inline asm
	{	
ld.global.ca.u64 %rd32001, [%rd31999];
	}
	// end inline asm
	// begin inline asm
	{	
ld.global.ca.u64 %rd32003, [%rd32001];
	}
	// end inline asm
	// begin inline asm
	{	
ld.global.ca.u64 %rd32005, [%rd32003];
	}
	// end inline asm
	// begin inline asm
	{	
ld.global.ca.u64 %rd32007, [%rd32005];
	}
	// end inline asm
	// begin inline asm
	{	
ld.global.ca.u64 %rd32009, [%rd32007];
	}
	// end inline asm
	// begin inline asm
	{	
ld.global.ca.u64 %rd32011, [%rd32009];
	}
	// end inline asm
	// begin inline asm
	{	
ld.global.ca.u64 %rd32013, [%rd32011];
	}
	// end inline asm
	// begin inline asm
	{	
ld.global.ca.u64 %rd32015, [%rd32013];
	}
	// end inline asm
	// begin inline asm
	{	
ld.global.ca.u64 %rd32017, [%rd32015];
	}
	// end inline asm
	// begin inline asm
	{	
ld.global.ca.u64 %rd32019, [%rd32017];
	}
	// end inline asm
	// begin inline asm
	{	
ld.global.ca.u64 %rd32021, [%rd32019];
	}
	// end inline asm
	// begin inline asm
	{	
ld.global.ca.u64 %rd32023, [%rd32021];
	}
	// end inline asm
	// begin inline asm
	{	
ld.global.ca.u64 %rd32025, [%rd32023];
	}
	// end inline asm
	// begin inline asm
	{	
ld.global.ca.u64 %rd32027, [%rd32025];
	}
	// end inline asm
	// begin inline asm
	{	
ld.global.ca.u64 %rd32029, [%rd32027];
	}
	// end inline asm
	// begin inline asm
	{	
ld.global.ca.u64 %rd32031, [%rd32029];
	}
	// end inline asm
	// begin inline asm
	{	
ld.global.ca.u64 %rd32033, [%rd32031];
	}
	// end inline asm
	// begin inline asm
	{	
ld.global.ca.u64 %rd32035, [%rd32033];
	}
	// end inline asm
	// begin inline asm
	{	
ld.global.ca.u64 %rd32037, [%rd32035];
	}
	// end inline asm
	// begin inline asm
	{	
ld.global.ca.u64 %rd32039, [%rd32037];
	}
	// end inline asm
	// begin inline asm
	{	
ld.global.ca.u64 %rd32041, [%rd32039];
	}
	// end inline asm
	// begin inline asm
	{	
ld.global.ca.u64 %rd32043, [%rd32041];
	}
	// end inline asm
	// begin inline asm
	{	
ld.global.ca.u64 %rd32045, [%rd32043];
	}
	// end inline asm
	// begin inline asm
	{	
ld.global.ca.u64 %rd32047, [%rd32045];
	}
	// end inline asm
	// begin inline asm
	{	
ld.global.ca.u64 %rd32049, [%rd32047];
	}
	// end inline asm
	// begin inline asm
	{	
ld.global.ca.u64 %rd32051, [%rd32049];
	}
	// end inline asm
	// begin inline asm
	{	
ld.global.ca.u64 %rd32053, [%rd32051];
	}
	// end inline asm
	// begin inline asm
	{	
ld.global.ca.u64 %rd32055, [%rd32053];
	}
	// end inline asm
	// begin inline asm
	{	
ld.global.ca.u64 %rd32057, [%rd32055];
	}
	// end inline asm
	// begin inline asm
	{	
ld.global.ca.u64 %rd32059, [%rd32057];
	}
	// end inline asm
	// begin inline asm
	{	
ld.global.ca.u64 %rd32061, [%rd32059];
	}
	// end inline asm
	// begin inline asm
	{	
ld.global.ca.u64 %rd32063, [%rd32061];
	}
	// end inline asm
	// begin inline asm
	{	
ld.global.ca.u64 %rd32065, [%rd32063];
	}
	// end inline asm
	// begin inline asm
	{	
ld.global.ca.u64 %rd32067, [%rd32065];
	}
	// end inline asm
	// begin inline asm
	{	
ld.global.ca.u64 %rd32069, [%rd32067];
	}
	// end inline asm
	// begin inline asm
	{	
ld.global.ca.u64 %rd32071, [%rd32069];
	}
	// end inline asm
	// begin inline asm
	{	
ld.global.ca.u64 %rd32073, [%rd32071];
	}
	// end inline asm
	// begin inline asm
	{	
ld.global.ca.u64 %rd32075, [%rd32073];
	}
	// end inline asm
	// begin inline asm
	{	
ld.global.ca.u64 %rd32077, [%rd32075];
	}
	// end inline asm
	// begin inline asm
	{	
ld.global.ca.u64 %rd32079, [%rd32077];
	}
	// end inline asm
	// begin inline asm
	{	
ld.global.ca.u64 %rd32081, [%rd32079];
	}
	// end inline asm
	// begin inline asm
	{	
ld.global.ca.u64 %rd32083, [%rd32081];
	}
	// end inline asm
	// begin inline asm
	{	
ld.global.ca.u64 %rd32085, [%rd32083];
	}
	// end inline asm
	// begin inline asm
	{	
ld.global.ca.u64 %rd32087, [%rd32085];
	}
	// end inline asm
	// begin inline asm
	{	
ld.global.ca.u64 %rd32089, [%rd32087];
	}
	// end inline asm
	// begin inline asm
	{	
ld.global.ca.u64 %rd32091, [%rd32089];
	}
	// end inline asm
	// begin inline asm
	{	
ld.global.ca.u64 %rd32093, [%rd32091];
	}
	// end inline asm
	// begin inline asm
	{	
ld.global.ca.u64 %rd32095, [%rd32093];
	}
	// end inline asm
	// begin inline asm
	{	
ld.global.ca.u64 %rd32097, [%rd32095];
	}
	// end inline asm
	// begin inline asm
	{	
ld.global.ca.u64 %rd32099, [%rd32097];
	}
	// end inline asm
	// begin inline asm
	{	
ld.global.ca.u64 %rd32101, [%rd32099];
	}
	// end inline asm
	// begin inline asm
	{	
ld.global.ca.u64 %rd32103, [%rd32101];
	}
	// end inline asm
	// begin inline asm
	{	
ld.global.ca.u64 %rd32105, [%rd32103];
	}
	// end inline asm
	// begin inline asm
	{	
ld.global.ca.u64 %rd32107, [%rd32105];
	}
	// end inline asm
	// begin inline asm
	{	
ld.global.ca.u64 %rd32109, [%rd32107];
	}
	// end inline asm
	// begin inline asm
	{	
ld.global.ca.u64 %rd32111, [%rd32109];
	}
	// end inline asm
	// begin inline asm
	{	
ld.global.ca.u64 %rd32113, [%rd32111];
	}
	// end inline asm
	// begin inline asm
	{	
ld.global.ca.u64 %rd32115, [%rd32113];
	}
	// end inline asm
	// begin inline asm
	{	
ld.global.ca.u64 %rd32117, [%rd32115];
	}
	// end inline asm
	// begin inline asm
	{	
ld.global.ca.u64 %rd32119, [%rd32117];
	}
	// end inline asm
	// begin inline asm
	{	
ld.global.ca.u64 %rd32121, [%rd32119];
	}
	// end inline asm
	// begin inline asm
	{	
ld.global.ca.u64 %rd32123, [%rd32121];
	}
	// end inline asm
	// begin inline asm
	{	
ld.global.ca.u64 %rd32125, [%rd32123];
	}
	// end inline asm
	// begin inline asm
	{	
ld.global.ca.u64 %rd32127, [%rd32125];
	}
	// end inline asm
	// begin inline asm
	{	
ld.global.ca.u64 %rd32129, [%rd32127];
	}
	// end inline asm
	// begin inline asm
	{	
ld.global.ca.u64 %rd32131, [%rd32129];
	}
	// end inline asm
	// begin inline asm
	{	
ld.global.ca.u64 %rd32133, [%rd32131];
	}
	// end inline asm
	// begin inline asm
	{	
ld.global.ca.u64 %rd32135, [%rd32133];
	}
	// end inline asm
	// begin inline asm
	{	
ld.global.ca.u64 %rd32137, [%rd32135];
	}
	// end inline asm
	// begin inline asm
	{	
ld.global.ca.u64 %rd32139, [%rd32137];
	}
	// end inline asm
	// begin inline asm
	{	
ld.global.ca.u64 %rd32141, [%rd32139];
	}
	// end inline asm
	// begin inline asm
	{	
ld.global.ca.u64 %rd32143, [%rd32141];
	}
	// end inline asm
	// begin inline asm
	{	
ld.global.ca.u64 %rd32145, [%rd32143];
	}
	// end inline asm
	// begin inline asm
	{	
ld.global.ca.u64 %rd32147, [%rd32145];
	}
	// end inline asm
	// begin inline asm
	{	
ld.global.ca.u64 %rd32149, [%rd32147];
	}
	// end inline asm
	// begin inline asm
	{	
ld.global.ca.u64 %rd32151, [%rd32149];
	}
	// end inline asm
	// begin inline asm
	{	
ld.global.ca.u64 %rd32153, [%rd32151];
	}
	// end inline asm
	// begin inline asm
	{	
ld.global.ca.u64 %rd32155, [%rd32153];
	}
	// end inline asm
	// begin inline asm
	{	
ld.global.ca.u64 %rd32157, [%rd32155];
	}
	// end inline asm
	// begin inline asm
	{	
ld.global.ca.u64 %rd32159, [%rd32157];
	}
	// end inline asm
	// begin inline asm
	{	
ld.global.ca.u64 %rd32161, [%rd32159];
	}
	// end inline asm
	// begin inline asm
	{	
ld.global.ca.u64 %rd32163, [%rd32161];
	}
	// end inline asm
	// begin inline asm
	{	
ld.global.ca.u64 %rd32165, [%rd32163];
	}
	// end inline asm
	// begin inline asm
	{	
ld.global.ca.u64 %rd32167, [%rd32165];
	}
	// end inline asm
	// begin inline asm
	{	
ld.global.ca.u64 %rd32169, [%rd32167];
	}
	// end inline asm
	// begin inline asm
	{	
ld.global.ca.u64 %rd32171, [%rd32169];
	}
	// end inline asm
	// begin inline asm
	{	
ld.global.ca.u64 %rd32173, [%rd32171];
	}
	// end inline asm
	// begin inline asm
	{	
ld.global.ca.u64 %rd32175, [%rd32173];
	}
	// end inline asm
	// begin inline asm
	{	
ld.global.ca.u64 %rd32177, [%rd32175];
	}
	// end inline asm
	// begin inline asm
	{	
ld.global.ca.u64 %rd32179, [%rd32177];
	}
	// end inline asm
	// begin inline asm
	{	
ld.global.ca.u64 %rd32181, [%rd32179];
	}
	// end inline asm
	// begin inline asm
	{	
ld.global.ca.u64 %rd32183, [%rd32181];
	}
	// end inline asm
	// begin inline asm
	{	
ld.global.ca.u64 %rd32185, [%rd32183];
	}
	// end inline asm
	// begin inline asm
	{	
ld.global.ca.u64 %rd32187, [%rd32185];
	}
	// end inline asm
	// begin inline asm
	{	
ld.global.ca.u64 %rd32189, [%rd32187];
	}
	// end inline asm
	// begin inline asm
	{	
ld.global.ca.u64 %rd32191, [%rd32189];
	}
	// end inline asm
	// begin inline asm
	{	
ld.global.ca.u64 %rd32193, [%rd32191];
	}
	// end inline asm
	// begin inline asm
	{	
ld.global.ca.u64 %rd32195, [%rd32193];
	}
	// end inline asm
	// begin inline asm
	{	
ld.global.ca.u64 %rd32197, [%rd32195];
	}
	// end inline asm
	// begin inline asm
	{	
ld.global.ca.u64 %rd32199, [%rd32197];
	}
	// end inline asm
	// begin inline asm
	{	
ld.global.ca.u64 %rd32201, [%rd32199];
	}
	// end inline asm
	// begin inline asm
	{	
ld.global.ca.u64 %rd32203, [%rd32201];
	}
	// end inline asm
	// begin inline asm
	{	
ld.global.ca.u64 %rd32205, [%rd32203];
	}
	// end inline asm
	// begin inline asm
	{	
ld.global.ca.u64 %rd32207, [%rd32205];
	}
	// end inline asm
	// begin inline asm
	{	
ld.global.ca.u64 %rd32209, [%rd32207];
	}
	// end inline asm
	// begin inline asm
	{	
ld.global.ca.u64 %rd32211, [%rd32209];
	}
	// end inline asm
	// begin inline asm
	{	
ld.global.ca.u64 %rd32213, [%rd32211];
	}
	// end inline asm
	// begin inline asm
	{	
ld.global.ca.u64 %rd32215, [%rd32213];
	}
	// end inline asm
	// begin inline asm
	{	
ld.global.ca.u64 %rd32217, [%rd32215];
	}
	// end inline asm
	// begin inline asm
	{	
ld.global.ca.u64 %rd32219, [%rd32217];
	}
	// end inline asm
	// begin inline asm
	{	
ld.global.ca.u64 %rd32221, [%rd32219];
	}
	// end inline asm
	// begin inline asm
	{	
ld.global.ca.u64 %rd32223, [%rd32221];
	}
	// end inline asm
	// begin inline asm
	{	
ld.global.ca.u64 %rd32225, [%rd32223];
	}
	// end inline asm
	// begin inline asm
	{	
ld.global.ca.u64 %rd32227, [%rd32225];
	}
	// end inline asm
	// begin inline asm
	{	
ld.global.ca.u64 %rd32229, [%rd32227];
	}
	// end inline asm
	// begin inline asm
	{	
ld.global.ca.u64 %rd32231, [%rd32229];
	}
	// end inline asm
	// begin inline asm
	{	
ld.global.ca.u64 %rd32233, [%rd32231];
	}
	// end inline asm
	// begin inline asm
	{	
ld.global.ca.u64 %rd32235, [%rd32233];
	}
	// end inline asm
	// begin inline asm
	{	
ld.global.ca.u64 %rd32237, [%rd32235];
	}
	// end inline asm
	// begin inline asm
	{	
ld.global.ca.u64 %rd32239, [%rd32237];
	}
	// end inline asm
	// begin inline asm
	{	
ld.global.ca.u64 %rd32241, [%rd32239];
	}
	// end inline asm
	// begin inline asm
	{	
ld.global.ca.u64 %rd32243, [%rd32241];
	}
	// end inline asm
	// begin inline asm
	{	
ld.global.ca.u64 %rd32245, [%rd32243];
	}
	// end inline asm
	// begin inline asm
	{	
ld.global.ca.u64 %rd32247, [%rd32245];
	}
	// end inline asm
	// begin inline asm
	{	
ld.global.ca.u64 %rd32249, [%rd32247];
	}
	// end inline asm
	// begin inline asm
	{	
ld.global.ca.u64 %rd32251, [%rd32249];
	}
	// end inline asm
	// begin inline asm
	{	
ld.global.ca.u64 %rd32253, [%rd32251];
	}
	// end inline asm
	// begin inline asm
	{	
ld.global.ca.u64 %rd32255, [%rd32253];
	}
	// end inline asm
	// begin inline asm
	{	
ld.global.ca.u64 %rd32257, [%rd32255];
	}
	// end inline asm
	// begin inline asm
	{	
ld.global.ca.u64 %rd32259, [%rd32257];
	}
	// end inline asm
	// begin inline asm
	{	
ld.global.ca.u64 %rd32261, [%rd32259];
	}
	// end inline asm
	// begin inline asm
	{	
ld.global.ca.u64 %rd32263, [%rd32261];
	}
	// end inline asm
	// begin inline asm
	{	
ld.global.ca.u64 %rd32265, [%rd32263];
	}
	// end inline asm
	// begin inline asm
	{	
ld.global.ca.u64 %rd32267, [%rd32265];
	}
	// end inline asm
	// begin inline asm
	{	
ld.global.ca.u64 %rd32269, [%rd32267];
	}
	// end inline asm
	// begin inline asm
	{	
ld.global.ca.u64 %rd32271, [%rd32269];
	}
	// end inline asm
	// begin inline asm
	{	
ld.global.ca.u64 %rd32273, [%rd32271];
	}
	// end inline asm
	// begin inline asm
	{	
ld.global.ca.u64 %rd32275, [%rd32273];
	}
	// end inline asm
	// begin inline asm
	{	
ld.global.ca.u64 %rd32277, [%rd32275];
	}
	// end inline asm
	// begin inline asm
	{	
ld.global.ca.u64 %rd32279, [%rd32277];
	}
	// end inline asm
	// begin inline asm
	{	
ld.global.ca.u64 %rd32281, [%rd32279];
	}
	// end inline asm
	// begin inline asm
	{	
ld.global.ca.u64 %rd32283, [%rd32281];
	}
	// end inline asm
	// begin inline asm
	{	
ld.global.ca.u64 %rd32285, [%rd32283];
	}
	// end inline asm
	// begin inline asm
	{	
ld.global.ca.u64 %rd32287, [%rd32285];
	}
	// end inline asm
	// begin inline asm
	{	
ld.global.ca.u64 %rd32289, [%rd32287];
	}
	// end inline asm
	// begin inline asm
	{	
ld.global.ca.u64 %rd32291, [%rd32289];
	}
	// end inline asm
	// begin inline asm
	{	
ld.global.ca.u64 %rd32293, [%rd32291];
	}
	// end inline asm
	// begin inline asm
	{	
ld.global.ca.u64 %rd32295, [%rd32293];
	}
	// end inline asm
	// begin inline asm
	{	
ld.global.ca.u64 %rd32297, [%rd32295];
	}
	// end inline asm
	// begin inline asm
	{	
ld.global.ca.u64 %rd32299, [%rd32297];
	}
	// end inline asm
	// begin inline asm
	{	
ld.global.ca.u64 %rd32301, [%rd32299];
	}
	// end inline asm
	// begin inline asm
	{	
ld.global.ca.u64 %rd32303, [%rd32301];
	}
	// end inline asm
	// begin inline asm
	{	
ld.global.ca.u64 %rd32305, [%rd32303];
	}
	// end inline asm
	// begin inline asm
	{	
ld.global.ca.u64 %rd32307, [%rd32305];
	}
	// end inline asm
	// begin inline asm
	{	
ld.global.ca.u64 %rd32309, [%rd32307];
	}
	// end inline asm
	// begin inline asm
	{	
ld.global.ca.u64 %rd32311, [%rd32309];
	}
	// end inline asm
	// begin inline asm
	{	
ld.global.ca.u64 %rd32313, [%rd32311];
	}
	// end inline asm
	// begin inline asm
	{	
ld.global.ca.u64 %rd32315, [%rd32313];
	}
	// end inline asm
	// begin inline asm
	{	
ld.global.ca.u64 %rd32317, [%rd32315];
	}
	// end inline asm
	// begin inline asm
	{	
ld.global.ca.u64 %rd32319, [%rd32317];
	}
	// end inline asm
	// begin inline asm
	{	
ld.global.ca.u64 %rd32321, [%rd32319];
	}
	// end inline asm
	// begin inline asm
	{	
ld.global.ca.u64 %rd32323, [%rd32321];
	}
	// end inline asm
	// begin inline asm
	{	
ld.global.ca.u64 %rd32325, [%rd32323];
	}
	// end inline asm
	// begin inline asm
	{	
ld.global.ca.u64 %rd32327, [%rd32325];
	}
	// end inline asm
	// begin inline asm
	{	
ld.global.ca.u64 %rd32329, [%rd32327];
	}
	// end inline asm
	// begin inline asm
	{	
ld.global.ca.u64 %rd32331, [%rd32329];
	}
	// end inline asm
	// begin inline asm
	{	
ld.global.ca.u64 %rd32333, [%rd32331];
	}
	// end inline asm
	// begin inline asm
	{	
ld.global.ca.u64 %rd32335, [%rd32333];
	}
	// end inline asm
	// begin inline asm
	{	
ld.global.ca.u64 %rd32337, [%rd32335];
	}
	// end inline asm
	// begin inline asm
	{	
ld.global.ca.u64 %rd32339, [%rd32337];
	}
	// end inline asm
	// begin inline asm
	{	
ld.global.ca.u64 %rd32341, [%rd32339];
	}
	// end inline asm
	// begin inline asm
	{	
ld.global.ca.u64 %rd32343, [%rd32341];
	}
	// end inline asm
	// begin inline asm
	{	
ld.global.ca.u64 %rd32345, [%rd32343];
	}
	// end inline asm
	// begin inline asm
	{	
ld.global.ca.u64 %rd32347, [%rd32345];
	}
	// end inline asm
	// begin inline asm
	{	
ld.global.ca.u64 %rd32349, [%rd32347];
	}
	// end inline asm
	// begin inline asm
	{	
ld.global.ca.u64 %rd32351, [%rd32349];
	}
	// end inline asm
	// begin inline asm
	{	
ld.global.ca.u64 %rd32353, [%rd32351];
	}
	// end inline asm
	// begin inline asm
	{	
ld.global.ca.u64 %rd32355, [%rd32353];
	}
	// end inline asm
	// begin inline asm
	{	
ld.global.ca.u64 %rd32357, [%rd32355];
	}
	// end inline asm
	// begin inline asm
	{	
ld.global.ca.u64 %rd32359, [%rd32357];
	}
	// end inline asm
	// begin inline asm
	{	
ld.global.ca.u64 %rd32361, [%rd32359];
	}
	// end inline asm
	// begin inline asm
	{	
ld.global.ca.u64 %rd32363, [%rd32361];
	}
	// end inline asm
	// begin inline asm
	{	
ld.global.ca.u64 %rd32365, [%rd32363];
	}
	// end inline asm
	// begin inline asm
	{	
ld.global.ca.u64 %rd32367, [%rd32365];
	}
	// end inline asm
	// begin inline asm
	{	
ld.global.ca.u64 %rd32369, [%rd32367];
	}
	// end inline asm
	// begin inline asm
	{	
ld.global.ca.u64 %rd32371, [%rd32369];
	}
	// end inline asm
	// begin inline asm
	{	
ld.global.ca.u64 %rd32373, [%rd32371];
	}
	// end inline asm
	// begin inline asm
	{	
ld.global.ca.u64 %rd32375, [%rd32373];
	}
	// end inline asm
	// begin inline asm
	{	
ld.global.ca.u64 %rd32377, [%rd32375];
	}
	// end inline asm
	// begin inline asm
	{	
ld.global.ca.u64 %rd32379, [%rd32377];
	}
	// end inline asm
	// begin inline asm
	{	
ld.global.ca.u64 %rd32381, [%rd32379];
	}
	// end inline asm
	// begin inline asm
	{	
ld.global.ca.u64 %rd32383, [%rd32381];
	}
	// end inline asm
	// begin inline asm
	{	
ld.global.ca.u64 %rd32385, [%rd32383];
	}
	// end inline asm
	// begin inline asm
	{	
ld.global.ca.u64 %rd32387, [%rd32385];
	}
	// end inline asm
	// begin inline asm
	{	
ld.global.ca.u64 %rd32389, [%rd32387];
	}
	// end inline asm
	// begin inline asm
	{	
ld.global.ca.u64 %rd32391, [%rd32389];
	}
	// end inline asm
	// begin inline asm
	{	
ld.global.ca.u64 %rd32393, [%rd32391];
	}
	// end inline asm
	// begin inline asm
	{	
ld.global.ca.u64 %rd32395, [%rd32393];
	}
	// end inline asm
	// begin inline asm
	{	
ld.global.ca.u64 %rd32397, [%rd32395];
	}
	// end inline asm
	// begin inline asm
	{	
ld.global.ca.u64 %rd32399, [%rd32397];
	}
	// end inline asm
	// begin inline asm
	{	
ld.global.ca.u64 %rd32401, [%rd32399];
	}
	// end inline asm
	// begin inline asm
	{	
ld.global.ca.u64 %rd32403, [%rd32401];
	}
	// end inline asm
	// begin inline asm
	{	
ld.global.ca.u64 %rd32405, [%rd32403];
	}
	// end inline asm
	// begin inline asm
	{	
ld.global.ca.u64 %rd32407, [%rd32405];
	}
	// end inline asm
	// begin inline asm
	{	
ld.global.ca.u64 %rd32409, [%rd32407];
	}
	// end inline asm
	// begin inline asm
	{	
ld.global.ca.u64 %rd32411, [%rd32409];
	}
	// end inline asm
	// begin inline asm
	{	
ld.global.ca.u64 %rd32413, [%rd32411];
	}
	// end inline asm
	// begin inline asm
	{	
ld.global.ca.u64 %rd32415, [%rd32413];
	}
	// end inline asm
	// begin inline asm
	{	
ld.global.ca.u64 %rd32417, [%rd32415];
	}
	// end inline asm
	// begin inline asm
	{	
ld.global.ca.u64 %rd32419, [%rd32417];
	}
	// end inline asm
	// begin inline asm
	{	
ld.global.ca.u64 %rd32421, [%rd32419];
	}
	// end inline asm
	// begin inline asm
	{	
ld.global.ca.u64 %rd32423, [%rd32421];
	}
	// end inline asm
	// begin inline asm
	{	
ld.global.ca.u64 %rd32425, [%rd32423];
	}
	// end inline asm
	// begin inline asm
	{	
ld.global.ca.u64 %rd32427, [%rd32425];
	}
	// end inline asm
	// begin inline asm
	{	
ld.global.ca.u64 %rd32429, [%rd32427];
	}
	// end inline asm
	// begin inline asm
	{	
ld.global.ca.u64 %rd32431, [%rd32429];
	}
	// end inline asm
	// begin inline asm
	{	
ld.global.ca.u64 %rd32433, [%rd32431];
	}
	// end inline asm
	// begin inline asm
	{	
ld.global.ca.u64 %rd32435, [%rd32433];
	}
	// end inline asm
	// begin inline asm
	{	
ld.global.ca.u64 %rd32437, [%rd32435];
	}
	// end inline asm
	// begin inline asm
	{	
ld.global.ca.u64 %rd32439, [%rd32437];
	}
	// end inline asm
	// begin inline asm
	{	
ld.global.ca.u64 %rd32441, [%rd32439];
	}
	// end inline asm
	// begin inline asm
	{	
ld.global.ca.u64 %rd32443, [%rd32441];
	}
	// end inline asm
	// begin inline asm
	{	
ld.global.ca.u64 %rd32445, [%rd32443];
	}
	// end inline asm
	// begin inline asm
	{	
ld.global.ca.u64 %rd32447, [%rd32445];
	}
	// end inline asm
	// begin inline asm
	{	
ld.global.ca.u64 %rd32449, [%rd32447];
	}
	// end inline asm
	// begin inline asm
	{	
ld.global.ca.u64 %rd32451, [%rd32449];
	}
	// end inline asm
	// begin inline asm
	{	
ld.global.ca.u64 %rd32453, [%rd32451];
	}
	// end inline asm
	// begin inline asm
	{	
ld.global.ca.u64 %rd32455, [%rd32453];
	}
	// end inline asm
	// begin inline asm
	{	
ld.global.ca.u64 %rd32457, [%rd32455];
	}
	// end inline asm
	// begin inline asm
	{	
ld.global.ca.u64 %rd32459, [%rd32457];
	}
	// end inline asm
	// begin inline asm
	{	
ld.global.ca.u64 %rd32461, [%rd32459];
	}
	// end inline asm
	// begin inline asm
	{	
ld.global.ca.u64 %rd32463, [%rd32461];
	}
	// end inline asm
	// begin inline asm
	{	
ld.global.ca.u64 %rd32465, [%rd32463];
	}
	// end inline asm
	// begin inline asm
	{	
ld.global.ca.u64 %rd32467, [%rd32465];
	}
	// end inline asm
	// begin inline asm
	{	
ld.global.ca.u64 %rd32469, [%rd32467];
	}
	// end inline asm
	// begin inline asm
	{	
ld.global.ca.u64 %rd32471, [%rd32469];
	}
	// end inline asm
	// begin inline asm
	{	
ld.global.ca.u64 %rd32473, [%rd32471];
	}
	// end inline asm
	// begin inline asm
	{	
ld.global.ca.u64 %rd32475, [%rd32473];
	}
	// end inline asm
	// begin inline asm
	{	
ld.global.ca.u64 %rd32477, [%rd32475];
	}
	// end inline asm
	// begin inline asm
	{	
ld.global.ca.u64 %rd32479, [%rd32477];
	}
	// end inline asm
	// begin inline asm
	{	
ld.global.ca.u64 %rd32481, [%rd32479];
	}
	// end inline asm
	// begin inline asm
	{	
ld.global.ca.u64 %rd32483, [%rd32481];
	}
	// end inline asm
	// begin inline asm
	{	
ld.global.ca.u64 %rd32485, [%rd32483];
	}
	// end inline asm
	// begin inline asm
	{	
ld.global.ca.u64 %rd32487, [%rd32485];
	}
	// end inline asm
	// begin inline asm
	{	
ld.global.ca.u64 %rd32489, [%rd32487];
	}
	// end inline asm
	// begin inline asm
	{	
ld.global.ca.u64 %rd32491, [%rd32489];
	}
	// end inline asm
	// begin inline asm
	{	
ld.global.ca.u64 %rd32493, [%rd32491];
	}
	// end inline asm
	// begin inline asm
	{	
ld.global.ca.u64 %rd32495, [%rd32493];
	}
	// end inline asm
	// begin inline asm
	{	
ld.global.ca.u64 %rd32497, [%rd32495];
	}
	// end inline asm
	// begin inline asm
	{	
ld.global.ca.u64 %rd32499, [%rd32497];
	}
	// end inline asm
	// begin inline asm
	{	
ld.global.ca.u64 %rd32501, [%rd32499];
	}
	// end inline asm
	// begin inline asm
	{	
ld.global.ca.u64 %rd32503, [%rd32501];
	}
	// end inline asm
	// begin inline asm
	{	
ld.global.ca.u64 %rd32505, [%rd32503];
	}
	// end inline asm
	// begin inline asm
	{	
ld.global.ca.u64 %rd32507, [%rd32505];
	}
	// end inline asm
	// begin inline asm
	{	
ld.global.ca.u64 %rd32509, [%rd32507];
	}
	// end inline asm
	// begin inline asm
	{	
ld.global.ca.u64 %rd32511, [%rd32509];
	}
	// end inline asm
	// begin inline asm
	{	
ld.global.ca.u64 %rd32513, [%rd32511];
	}
	// end inline asm
	// begin inline asm
	{	
ld.global.ca.u64 %rd32515, [%rd32513];
	}
	// end inline asm
	// begin inline asm
	{	
ld.global.ca.u64 %rd32517, [%rd32515];
	}
	// end inline asm
	// begin inline asm
	{	
ld.global.ca.u64 %rd32519, [%rd32517];
	}
	// end inline asm
	// begin inline asm
	{	
ld.global.ca.u64 %rd32521, [%rd32519];
	}
	// end inline asm
	// begin inline asm
	{	
ld.global.ca.u64 %rd32523, [%rd32521];
	}
	// end inline asm
	// begin inline asm
	{	
ld.global.ca.u64 %rd32525, [%rd32523];
	}
	// end inline asm
	// begin inline asm
	{	
ld.global.ca.u64 %rd32527, [%rd32525];
	}
	// end inline asm
	// begin inline asm
	{	
ld.global.ca.u64 %rd32529, [%rd32527];
	}
	// end inline asm
	// begin inline asm
	{	
ld.global.ca.u64 %rd32531, [%rd32529];
	}
	// end inline asm
	// begin inline asm
	{	
ld.global.ca.u64 %rd32533, [%rd32531];
	}
	// end inline asm
	// begin inline asm
	{	
ld.global.ca.u64 %rd32535, [%rd32533];
	}
	// end inline asm
	// begin inline asm
	{	
ld.global.ca.u64 %rd32537, [%rd32535];
	}
	// end inline asm
	// begin inline asm
	{	
ld.global.ca.u64 %rd32539, [%rd32537];
	}
	// end inline asm
	// begin inline asm
	{	
ld.global.ca.u64 %rd32541, [%rd32539];
	}
	// end inline asm
	// begin inline asm
	{	
ld.global.ca.u64 %rd32543, [%rd32541];
	}
	// end inline asm
	// begin inline asm
	{	
ld.global.ca.u64 %rd32545, [%rd32543];
	}
	// end inline asm
	// begin inline asm
	{	
ld.global.ca.u64 %rd32547, [%rd32545];
	}
	// end inline asm
	// begin inline asm
	{	
ld.global.ca.u64 %rd32549, [%rd32547];
	}
	// end inline asm
	// begin inline asm
	{	
ld.global.ca.u64 %rd32551, [%rd32549];
	}
	// end inline asm
	// begin inline asm
	{	
ld.global.ca.u64 %rd32553, [%rd32551];
	}
	// end inline asm
	// begin inline asm
	{	
ld.global.ca.u64 %rd32555, [%rd32553];
	}
	// end inline asm
	// begin inline asm
	{	
ld.global.ca.u64 %rd32557, [%rd32555];
	}
	// end inline asm
	// begin inline asm
	{	
ld.global.ca.u64 %rd32559, [%rd32557];
	}
	// end inline asm
	// begin inline asm
	{	
ld.global.ca.u64 %rd32561, [%rd32559];
	}
	// end inline asm
	// begin inline asm
	{	
ld.global.ca.u64 %rd32563, [%rd32561];
	}
	// end inline asm
	// begin inline asm
	{	
ld.global.ca.u64 %rd32565, [%rd32563];
	}
	// end inline asm
	// begin inline asm
	{	
ld.global.ca.u64 %rd32567, [%rd32565];
	}
	// end inline asm
	// begin inline asm
	{	
ld.global.ca.u64 %rd32569, [%rd32567];
	}
	// end inline asm
	// begin inline asm
	{	
ld.global.ca.u64 %rd32571, [%rd32569];
	}
	// end inline asm
	// begin inline asm
	{	
ld.global.ca.u64 %rd32573, [%rd32571];
	}
	// end inline asm
	// begin inline asm
	{	
ld.global.ca.u64 %rd32575, [%rd32573];
	}
	// end inline asm
	// begin inline asm
	{	
ld.global.ca.u64 %rd32577, [%rd32575];
	}
	// end inline asm
	// begin inline asm
	{	
ld.global.ca.u64 %rd32579, [%rd32577];
	}
	// end inline asm
	// begin inline asm
	{	
ld.global.ca.u64 %rd32581, [%rd32579];
	}
	// end inline asm
	// begin inline asm
	{	
ld.global.ca.u64 %rd32583, [%rd32581];
	}
	// end inline asm
	// begin inline asm
	{	
ld.global.ca.u64 %rd32585, [%rd32583];
	}
	// end inline asm
	// begin inline asm
	{	
ld.global.ca.u64 %rd32587, [%rd32585];
	}
	// end inline asm
	// begin inline asm
	{	
ld.global.ca.u64 %rd32589, [%rd32587];
	}
	// end inline asm
	// begin inline asm
	{	
ld.global.ca.u64 %rd32591, [%rd32589];
	}
	// end inline asm
	// begin inline asm
	{	
ld.global.ca.u64 %rd32593, [%rd32591];
	}
	// end inline asm
	// begin inline asm
	{	
ld.global.ca.u64 %rd32595, [%rd32593];
	}
	// end inline asm
	// begin inline asm
	{	
ld.global.ca.u64 %rd32597, [%rd32595];
	}
	// end inline asm
	// begin inline asm
	{	
ld.global.ca.u64 %rd32599, [%rd32597];
	}
	// end inline asm
	// begin inline asm
	{	
ld.global.ca.u64 %rd32601, [%rd32599];
	}
	// end inline asm
	// begin inline asm
	{	
ld.global.ca.u64 %rd32603, [%rd32601];
	}
	// end inline asm
	// begin inline asm
	{	
ld.global.ca.u64 %rd32605, [%rd32603];
	}
	// end inline asm
	// begin inline asm
	{	
ld.global.ca.u64 %rd32607, [%rd32605];
	}
	// end inline asm
	// begin inline asm
	{	
ld.global.ca.u64 %rd32609, [%rd32607];
	}
	// end inline asm
	// begin inline asm
	{	
ld.global.ca.u64 %rd32611, [%rd32609];
	}
	// end inline asm
	// begin inline asm
	{	
ld.global.ca.u64 %rd32613, [%rd32611];
	}
	// end inline asm
	// begin inline asm
	{	
ld.global.ca.u64 %rd32615, [%rd32613];
	}
	// end inline asm
	// begin inline asm
	{	
ld.global.ca.u64 %rd32617, [%rd32615];
	}
	// end inline asm
	// begin inline asm
	{	
ld.global.ca.u64 %rd32619, [%rd32617];
	}
	// end inline asm
	// begin inline asm
	{	
ld.global.ca.u64 %rd32621, [%rd32619];
	}
	// end inline asm
	// begin inline asm
	{	
ld.global.ca.u64 %rd32623, [%rd32621];
	}
	// end inline asm
	// begin inline asm
	{	
ld.global.ca.u64 %rd32625, [%rd32623];
	}
	// end inline asm
	// begin inline asm
	{	
ld.global.ca.u64 %rd32627, [%rd32625];
	}
	// end inline asm
	// begin inline asm
	{	
ld.global.ca.u64 %rd32629, [%rd32627];
	}
	// end inline asm
	// begin inline asm
	{	
ld.global.ca.u64 %rd32631, [%rd32629];
	}
	// end inline asm
	// begin inline asm
	{	
ld.global.ca.u64 %rd32633, [%rd32631];
	}
	// end inline asm
	// begin inline asm
	{	
ld.global.ca.u64 %rd32635, [%rd32633];
	}
	// end inline asm
	// begin inline asm
	{	
ld.global.ca.u64 %rd32637, [%rd32635];
	}
	// end inline asm
	// begin inline asm
	{	
ld.global.ca.u64 %rd32639, [%rd32637];
	}
	// end inline asm
	// begin inline asm
	{	
ld.global.ca.u64 %rd32641, [%rd32639];
	}
	// end inline asm
	// begin inline asm
	{	
ld.global.ca.u64 %rd32643, [%rd32641];
	}
	// end inline asm
	// begin inline asm
	{	
ld.global.ca.u64 %rd32645, [%rd32643];
	}
	// end inline asm
	// begin inline asm
	{	
ld.global.ca.u64 %rd32647, [%rd32645];
	}
	// end inline asm
	// begin inline asm
	{	
ld.global.ca.u64 %rd32649, [%rd32647];
	}
	// end inline asm
	// begin inline asm
	{	
ld.global.ca.u64 %rd32651, [%rd32649];
	}
	// end inline asm
	// begin inline asm
	{	
ld.global.ca.u64 %rd32653, [%rd32651];
	}
	// end inline asm
	// begin inline asm
	{	
ld.global.ca.u64 %rd32655, [%rd32653];
	}
	// end inline asm
	// begin inline asm
	{	
ld.global.ca.u64 %rd32657, [%rd32655];
	}
	// end inline asm
	// begin inline asm
	{	
ld.global.ca.u64 %rd32659, [%rd32657];
	}
	// end inline asm
	// begin inline asm
	{	
ld.global.ca.u64 %rd32661, [%rd32659];
	}
	// end inline asm
	// begin inline asm
	{	
ld.global.ca.u64 %rd32663, [%rd32661];
	}
	// end inline asm
	// begin inline asm
	{	
ld.global.ca.u64 %rd32665, [%rd32663];
	}
	// end inline asm
	// begin inline asm
	{	
ld.global.ca.u64 %rd32667, [%rd32665];
	}
	// end inline asm
	// begin inline asm
	{	
ld.global.ca.u64 %rd32669, [%rd32667];
	}
	// end inline asm
	// begin inline asm
	{	
ld.global.ca.u64 %rd32671, [%rd32669];
	}
	// end inline asm
	// begin inline asm
	{	
ld.global.ca.u64 %rd32673, [%rd32671];
	}
	// end inline asm
	// begin inline asm
	{	
ld.global.ca.u64 %rd32675, [%rd32673];
	}
	// end inline asm
	// begin inline asm
	{	
ld.global.ca.u64 %rd32677, [%rd32675];
	}
	// end inline asm
	// begin inline asm
	{	
ld.global.ca.u64 %rd32679, [%rd32677];
	}
	// end inline asm
	// begin inline asm
	{	
ld.global.ca.u64 %rd32681, [%rd32679];
	}
	// end inline asm
	// begin inline asm
	{	
ld.global.ca.u64 %rd32683, [%rd32681];
	}
	// end inline asm
	// begin inline asm
	{	
ld.global.ca.u64 %rd32685, [%rd32683];
	}
	// end inline asm
	// begin inline asm
	{	
ld.global.ca.u64 %rd32687, [%rd32685];
	}
	// end inline asm
	// begin inline asm
	{	
ld.global.ca.u64 %rd32689, [%rd32687];
	}
	// end inline asm
	// begin inline asm
	{	
ld.global.ca.u64 %rd32691, [%rd32689];
	}
	// end inline asm
	// begin inline asm
	{	
ld.global.ca.u64 %rd32693, [%rd32691];
	}
	// end inline asm
	// begin inline asm
	{	
ld.global.ca.u64 %rd32695, [%rd32693];
	}
	// end inline asm
	// begin inline asm
	{	
ld.global.ca.u64 %rd32697, [%rd32695];
	}
	// end inline asm
	// begin inline asm
	{	
ld.global.ca.u64 %rd32699, [%rd32697];
	}
	// end inline asm
	// begin inline asm
	{	
ld.global.ca.u64 %rd32701, [%rd32699];
	}
	// end inline asm
	// begin inline asm
	{	
ld.global.ca.u64 %rd32703, [%rd32701];
	}
	// end inline asm
	// begin inline asm
	{	
ld.global.ca.u64 %rd32705, [%rd32703];
	}
	// end inline asm
	// begin inline asm
	{	
ld.global.ca.u64 %rd32707, [%rd32705];
	}
	// end inline asm
	// begin inline asm
	{	
ld.global.ca.u64 %rd32709, [%rd32707];
	}
	// end inline asm
	// begin inline asm
	{	
ld.global.ca.u64 %rd32711, [%rd32709];
	}
	// end inline asm
	// begin inline asm
	{	
ld.global.ca.u64 %rd32713, [%rd32711];
	}
	// end inline asm
	// begin inline asm
	{	
ld.global.ca.u64 %rd32715, [%rd32713];
	}
	// end inline asm
	// begin inline asm
	{	
ld.global.ca.u64 %rd32717, [%rd32715];
	}
	// end inline asm
	// begin inline asm
	{	
ld.global.ca.u64 %rd32719, [%rd32717];
	}
	// end inline asm
	// begin inline asm
	{	
ld.global.ca.u64 %rd32721, [%rd32719];
	}
	// end inline asm
	// begin inline asm
	{	
ld.global.ca.u64 %rd32723, [%rd32721];
	}
	// end inline asm
	// begin inline asm
	{	
ld.global.ca.u64 %rd32725, [%rd32723];
	}
	// end inline asm
	// begin inline asm
	{	
ld.global.ca.u64 %rd32727, [%rd32725];
	}
	// end inline asm
	// begin inline asm
	{	
ld.global.ca.u64 %rd32729, [%rd32727];
	}
	// end inline asm
	// begin inline asm
	{	
ld.global.ca.u64 %rd32731, [%rd32729];
	}
	// end inline asm
	// begin inline asm
	{	
ld.global.ca.u64 %rd32733, [%rd32731];
	}
	// end inline asm
	// begin inline asm
	{	
ld.global.ca.u64 %rd32735, [%rd32733];
	}
	// end inline asm
	// begin inline asm
	{	
ld.global.ca.u64 %rd32737, [%rd32735];
	}
	// end inline asm
	// begin inline asm
	{	
ld.global.ca.u64 %rd32739, [%rd32737];
	}
	// end inline asm
	// begin inline asm
	{	
ld.global.ca.u64 %rd32741, [%rd32739];
	}
	// end inline asm
	// begin inline asm
	{	
ld.global.ca.u64 %rd32743, [%rd32741];
	}
	// end inline asm
	// begin inline asm
	{	
ld.global.ca.u64 %rd32745, [%rd32743];
	}
	// end inline asm
	// begin inline asm
	{	
ld.global.ca.u64 %rd32747, [%rd32745];
	}
	// end inline asm
	// begin inline asm
	{	
ld.global.ca.u64 %rd32749, [%rd32747];
	}
	// end inline asm
	// begin inline asm
	{	
ld.global.ca.u64 %rd32751, [%rd32749];
	}
	// end inline asm
	// begin inline asm
	{	
ld.global.ca.u64 %rd32753, [%rd32751];
	}
	// end inline asm
	// begin inline asm
	{	
ld.global.ca.u64 %rd32755, [%rd32753];
	}
	// end inline asm
	// begin inline asm
	{	
ld.global.ca.u64 %rd32757, [%rd32755];
	}
	// end inline asm
	// begin inline asm
	{	
ld.global.ca.u64 %rd32759, [%rd32757];
	}
	// end inline asm
	// begin inline asm
	{	
ld.global.ca.u64 %rd32761, [%rd32759];
	}
	// end inline asm
	// begin inline asm
	{	
ld.global.ca.u64 %rd32763, [%rd32761];
	}
	// end inline asm
	// begin inline asm
	{	
ld.global.ca.u64 %rd32765, [%rd32763];
	}
	// end inline asm
	// begin inline asm
	{	
ld.global.ca.u64 %rd32767, [%rd32765];
	}
	// end inline asm
	// begin inline asm
	{	
ld.global.ca.u64 %rd32769, [%rd32767];
	}
	// end inline asm
	// begin inline asm
	{	
ld.global.ca.u64 %rd32771, [%rd32769];
	}
	// end inline asm
	// begin inline asm
	{	
ld.global.ca.u64 %rd32773, [%rd32771];
	}
	// end inline asm
	// begin inline asm
	{	
ld.global.ca.u64 %rd32775, [%rd32773];
	}
	// end inline asm
	// begin inline asm
	{	
ld.global.ca.u64 %rd32777, [%rd32775];
	}
	// end inline asm
	// begin inline asm
	{	
ld.global.ca.u64 %rd32779, [%rd32777];
	}
	// end inline asm
	// begin inline asm
	{	
ld.global.ca.u64 %rd32781, [%rd32779];
	}
	// end inline asm
	// begin inline asm
	{	
ld.global.ca.u64 %rd32783, [%rd32781];
	}
	// end inline asm
	// begin inline asm
	{	
ld.global.ca.u64 %rd32785, [%rd32783];
	}
	// end inline asm
	// begin inline asm
	{	
ld.global.ca.u64 %rd32787, [%rd32785];
	}
	// end inline asm
	// begin inline asm
	{	
ld.global.ca.u64 %rd32789, [%rd32787];
	}
	// end inline asm
	// begin inline asm
	{	
ld.global.ca.u64 %rd32791, [%rd32789];
	}
	// end inline asm
	// begin inline asm
	{	
ld.global.ca.u64 %rd32793, [%rd32791];
	}
	// end inline asm
	// begin inline asm
	{	
ld.global.ca.u64 %rd32795, [%rd32793];
	}
	// end inline asm
	// begin inline asm
	{	
ld.global.ca.u64 %rd32797, [%rd32795];
	}
	// end inline asm
	// begin inline asm
	{	
ld.global.ca.u64 %rd32799, [%rd32797];
	}
	// end inline asm
	// begin inline asm
	{	
ld.global.ca.u64 %rd32801, [%rd32799];
	}
	// end inline asm
	// begin inline asm
	{	
ld.global.ca.u64 %rd32803, [%rd32801];
	}
	// end inline asm
	// begin inline asm
	{	
ld.global.ca.u64 %rd32805, [%rd32803];
	}
	// end inline asm
	// begin inline asm
	{	
ld.global.ca.u64 %rd32807, [%rd32805];
	}
	// end inline asm
	// begin inline asm
	{	
ld.global.ca.u64 %rd32809, [%rd32807];
	}
	// end inline asm
	// begin inline asm
	{	
ld.global.ca.u64 %rd32811, [%rd32809];
	}
	// end inline asm
	// begin inline asm
	{	
ld.global.ca.u64 %rd32813, [%rd32811];
	}
	// end inline asm
	// begin inline asm
	{	
ld.global.ca.u64 %rd32815, [%rd32813];
	}
	// end inline asm
	// begin inline asm
	{	
ld.global.ca.u64 %rd32817, [%rd32815];
	}
	// end inline asm
	// begin inline asm
	{	
ld.global.ca.u64 %rd32819, [%rd32817];
	}
	// end inline asm
	// begin inline asm
	{	
ld.global.ca.u64 %rd32821, [%rd32819];
	}
	// end inline asm
	// begin inline asm
	{	
ld.global.ca.u64 %rd32823, [%rd32821];
	}
	// end inline asm
	// begin inline asm
	{	
ld.global.ca.u64 %rd32825, [%rd32823];
	}
	// end inline asm
	// begin inline asm
	{	
ld.global.ca.u64 %rd32827, [%rd32825];
	}
	// end inline asm
	// begin inline asm
	{	
ld.global.ca.u64 %rd32829, [%rd32827];
	}
	// end inline asm
	// begin inline asm
	{	
ld.global.ca.u64 %rd32831, [%rd32829];
	}
	// end inline asm
	// begin inline asm
	{	
ld.global.ca.u64 %rd32833, [%rd32831];
	}
	// end inline asm
	// begin inline asm
	{	
ld.global.ca.u64 %rd32835, [%rd32833];
	}
	// end inline asm
	// begin inline asm
	{	
ld.global.ca.u64 %rd32837, [%rd32835];
	}
	// end inline asm
	// begin inline asm
	{	
ld.global.ca.u64 %rd32839, [%rd32837];
	}
	// end inline asm
	// begin inline asm
	{	
ld.global.ca.u64 %rd32841, [%rd32839];
	}
	// end inline asm
	// begin inline asm
	{	
ld.global.ca.u64 %rd32843, [%rd32841];
	}
	// end inline asm
	// begin inline asm
	{	
ld.global.ca.u64 %rd32845, [%rd32843];
	}
	// end inline asm
	// begin inline asm
	{	
ld.global.ca.u64 %rd32847, [%rd32845];
	}
	// end inline asm
	// begin inline asm
	{	
ld.global.ca.u64 %rd32849, [%rd32847];
	}
	// end inline asm
	// begin inline asm
	{	
ld.global.ca.u64 %rd32851, [%rd32849];
	}
	// end inline asm
	// begin inline asm
	{	
ld.global.ca.u64 %rd32853, [%rd32851];
	}
	// end inline asm
	// begin inline asm
	{	
ld.global.ca.u64 %rd32855, [%rd32853];
	}
	// end inline asm
	// begin inline asm
	{	
ld.global.ca.u64 %rd32857, [%rd32855];
	}
	// end inline asm
	// begin inline asm
	{	
ld.global.ca.u64 %rd32859, [%rd32857];
	}
	// end inline asm
	// begin inline asm
	{	
ld.global.ca.u64 %rd32861, [%rd32859];
	}
	// end inline asm
	// begin inline asm
	{	
ld.global.ca.u64 %rd32863, [%rd32861];
	}
	// end inline asm
	// begin inline asm
	{	
ld.global.ca.u64 %rd32865, [%rd32863];
	}
	// end inline asm
	// begin inline asm
	{	
ld.global.ca.u64 %rd32867, [%rd32865];
	}
	// end inline asm
	// begin inline asm
	{	
ld.global.ca.u64 %rd32869, [%rd32867];
	}
	// end inline asm
	// begin inline asm
	{	
ld.global.ca.u64 %rd32871, [%rd32869];
	}
	// end inline asm
	// begin inline asm
	{	
ld.global.ca.u64 %rd32873, [%rd32871];
	}
	// end inline asm
	// begin inline asm
	{	
ld.global.ca.u64 %rd32875, [%rd32873];
	}
	// end inline asm
	// begin inline asm
	{	
ld.global.ca.u64 %rd32877, [%rd32875];
	}
	// end inline asm
	// begin inline asm
	{	
ld.global.ca.u64 %rd32879, [%rd32877];
	}
	// end inline asm
	// begin inline asm
	{	
ld.global.ca.u64 %rd32881, [%rd32879];
	}
	// end inline asm
	// begin inline asm
	{	
ld.global.ca.u64 %rd32883, [%rd32881];
	}
	// end inline asm
	// begin inline asm
	{	
ld.global.ca.u64 %rd32885, [%rd32883];
	}
	// end inline asm
	// begin inline asm
	{	
ld.global.ca.u64 %rd32887, [%rd32885];
	}
	// end inline asm
	// begin inline asm
	{	
ld.global.ca.u64 %rd32889, [%rd32887];
	}
	// end inline asm
	// begin inline asm
	{	
ld.global.ca.u64 %rd32891, [%rd32889];
	}
	// end inline asm
	// begin inline asm
	{	
ld.global.ca.u64 %rd32893, [%rd32891];
	}
	// end inline asm
	// begin inline asm
	{	
ld.global.ca.u64 %rd32895, [%rd32893];
	}
	// end inline asm
	// begin inline asm
	{	
ld.global.ca.u64 %rd32897, [%rd32895];
	}
	// end inline asm
	// begin inline asm
	{	
ld.global.ca.u64 %rd32899, [%rd32897];
	}
	// end inline asm
	// begin inline asm
	{	
ld.global.ca.u64 %rd32901, [%rd32899];
	}
	// end inline asm
	// begin inline asm
	{	
ld.global.ca.u64 %rd32903, [%rd32901];
	}
	// end inline asm
	// begin inline asm
	{	
ld.global.ca.u64 %rd32905, [%rd32903];
	}
	// end inline asm
	// begin inline asm
	{	
ld.global.ca.u64 %rd32907, [%rd32905];
	}
	// end inline asm
	// begin inline asm
	{	
ld.global.ca.u64 %rd32909, [%rd32907];
	}
	// end inline asm
	// begin inline asm
	{	
ld.global.ca.u64 %rd32911, [%rd32909];
	}
	// end inline asm
	// begin inline asm
	{	
ld.global.ca.u64 %rd32913, [%rd32911];
	}
	// end inline asm
	// begin inline asm
	{	
ld.global.ca.u64 %rd32915, [%rd32913];
	}
	// end inline asm
	// begin inline asm
	{	
ld.global.ca.u64 %rd32917, [%rd32915];
	}
	// end inline asm
	// begin inline asm
	{	
ld.global.ca.u64 %rd32919, [%rd32917];
	}
	// end inline asm
	// begin inline asm
	{	
ld.global.ca.u64 %rd32921, [%rd32919];
	}
	// end inline asm
	// begin inline asm
	{	
ld.global.ca.u64 %rd32923, [%rd32921];
	}
	// end inline asm
	// begin inline asm
	{	
ld.global.ca.u64 %rd32925, [%rd32923];
	}
	// end inline asm
	// begin inline asm
	{	
ld.global.ca.u64 %rd32927, [%rd32925];
	}
	// end inline asm
	// begin inline asm
	{	
ld.global.ca.u64 %rd32929, [%rd32927];
	}
	// end inline asm
	// begin inline asm
	{	
ld.global.ca.u64 %rd32931, [%rd32929];
	}
	// end inline asm
	// begin inline asm
	{	
ld.global.ca.u64 %rd32933, [%rd32931];
	}
	// end inline asm
	// begin inline asm
	{	
ld.global.ca.u64 %rd32935, [%rd32933];
	}
	// end inline asm
	// begin inline asm
	{	
ld.global.ca.u64 %rd32937, [%rd32935];
	}
	// end inline asm
	// begin inline asm
	{	
ld.global.ca.u64 %rd32939, [%rd32937];
	}
	// end inline asm
	// begin inline asm
	{	
ld.global.ca.u64 %rd32941, [%rd32939];
	}
	// end inline asm
	// begin inline asm
	{	
ld.global.ca.u64 %rd32943, [%rd32941];
	}
	// end inline asm
	// begin inline asm
	{	
ld.global.ca.u64 %rd32945, [%rd32943];
	}
	// end inline asm
	// begin inline asm
	{	
ld.global.ca.u64 %rd32947, [%rd32945];
	}
	// end inline asm
	// begin inline asm
	{	
ld.global.ca.u64 %rd32949, [%rd32947];
	}
	// end inline asm
	// begin inline asm
	{	
ld.global.ca.u64 %rd32951, [%rd32949];
	}
	// end inline asm
	// begin inline asm
	{	
ld.global.ca.u64 %rd32953, [%rd32951];
	}
	// end inline asm
	// begin inline asm
	{	
ld.global.ca.u64 %rd32955, [%rd32953];
	}
	// end inline asm
	// begin inline asm
	{	
ld.global.ca.u64 %rd32957, [%rd32955];
	}
	// end inline asm
	// begin inline asm
	{	
ld.global.ca.u64 %rd32959, [%rd32957];
	}
	// end inline asm
	// begin inline asm
	{	
ld.global.ca.u64 %rd32961, [%rd32959];
	}
	// end inline asm
	// begin inline asm
	{	
ld.global.ca.u64 %rd32963, [%rd32961];
	}
	// end inline asm
	// begin inline asm
	{	
ld.global.ca.u64 %rd32965, [%rd32963];
	}
	// end inline asm
	// begin inline asm
	{	
ld.global.ca.u64 %rd32967, [%rd32965];
	}
	// end inline asm
	// begin inline asm
	{	
ld.global.ca.u64 %rd32969, [%rd32967];
	}
	// end inline asm
	// begin inline asm
	{	
ld.global.ca.u64 %rd32971, [%rd32969];
	}
	// end inline asm
	// begin inline asm
	{	
ld.global.ca.u64 %rd32973, [%rd32971];
	}
	// end inline asm
	// begin inline asm
	{	
ld.global.ca.u64 %rd32975, [%rd32973];
	}
	// end inline asm
	// begin inline asm
	{	
ld.global.ca.u64 %rd32977, [%rd32975];
	}
	// end inline asm
	// begin inline asm
	{	
ld.global.ca.u64 %rd32979, [%rd32977];
	}
	// end inline asm
	// begin inline asm
	{	
ld.global.ca.u64 %rd32981, [%rd32979];
	}
	// end inline asm
	// begin inline asm
	{	
ld.global.ca.u64 %rd32983, [%rd32981];
	}
	// end inline asm
	// begin inline asm
	{	
ld.global.ca.u64 %rd32985, [%rd32983];
	}
	// end inline asm
	// begin inline asm
	{	
ld.global.ca.u64 %rd32987, [%rd32985];
	}
	// end inline asm
	// begin inline asm
	{	
ld.global.ca.u64 %rd32989, [%rd32987];
	}
	// end inline asm
	// begin inline asm
	{	
ld.global.ca.u64 %rd32991, [%rd32989];
	}
	// end inline asm
	// begin inline asm
	{	
ld.global.ca.u64 %rd32993, [%rd32991];
	}
	// end inline asm
	// begin inline asm
	{	
ld.global.ca.u64 %rd32995, [%rd32993];
	}
	// end inline asm
	// begin inline asm
	{	
ld.global.ca.u64 %rd32997, [%rd32995];
	}
	// end inline asm
	// begin inline asm
	{	
ld.global.ca.u64 %rd32999, [%rd32997];
	}
	// end inline asm
	// begin inline asm
	{	
ld.global.ca.u64 %rd33001, [%rd32999];
	}
	// end inline asm
	// begin inline asm
	{	
ld.global.ca.u64 %rd33003, [%rd33001];
	}
	// end inline asm
	// begin inline asm
	{	
ld.global.ca.u64 %rd33005, [%rd33003];
	}
	// end inline asm
	// begin inline asm
	{	
ld.global.ca.u64 %rd33007, [%rd33005];
	}
	// end inline asm
	// begin inline asm
	{	
ld.global.ca.u64 %rd33009, [%rd33007];
	}
	// end inline asm
	// begin inline asm
	{	
ld.global.ca.u64 %rd33011, [%rd33009];
	}
	// end inline asm
	// begin inline asm
	{	
ld.global.ca.u64 %rd33013, [%rd33011];
	}
	// end inline asm
	// begin inline asm
	{	
ld.global.ca.u64 %rd33015, [%rd33013];
	}
	// end inline asm
	// begin inline asm
	{	
ld.global.ca.u64 %rd33017, [%rd33015];
	}
	// end inline asm
	// begin inline asm
	{	
ld.global.ca.u64 %rd33019, [%rd33017];
	}
	// end inline asm
	// begin inline asm
	{	
ld.global.ca.u64 %rd33021, [%rd33019];
	}
	// end inline asm
	// begin inline asm
	{	
ld.global.ca.u64 %rd33023, [%rd33021];
	}
	// end inline asm
	// begin inline asm
	{	
ld.global.ca.u64 %rd33025, [%rd33023];
	}
	// end inline asm
	// begin inline asm
	{	
ld.global.ca.u64 %rd33027, [%rd33025];
	}
	// end inline asm
	// begin inline asm
	{	
ld.global.ca.u64 %rd33029, [%rd33027];
	}
	// end inline asm
	// begin inline asm
	{	
ld.global.ca.u64 %rd33031, [%rd33029];
	}
	// end inline asm
	// begin inline asm
	{	
ld.global.ca.u64 %rd33033, [%rd33031];
	}
	// end inline asm
	// begin inline asm
	{	
ld.global.ca.u64 %rd33035, [%rd33033];
	}
	// end inline asm
	// begin inline asm
	{	
ld.global.ca.u64 %rd33037, [%rd33035];
	}
	// end inline asm
	// begin inline asm
	{	
ld.global.ca.u64 %rd33039, [%rd33037];
	}
	// end inline asm
	// begin inline asm
	{	
ld.global.ca.u64 %rd33041, [%rd33039];
	}
	// end inline asm
	// begin inline asm
	{	
ld.global.ca.u64 %rd33043, [%rd33041];
	}
	// end inline asm
	// begin inline asm
	{	
ld.global.ca.u64 %rd33045, [%rd33043];
	}
	// end inline asm
	// begin inline asm
	{	
ld.global.ca.u64 %rd33047, [%rd33045];
	}
	// end inline asm
	// begin inline asm
	{	
ld.global.ca.u64 %rd33049, [%rd33047];
	}
	// end inline asm
	// begin inline asm
	{	
ld.global.ca.u64 %rd33051, [%rd33049];
	}
	// end inline asm
	// begin inline asm
	{	
ld.global.ca.u64 %rd33053, [%rd33051];
	}
	// end inline asm
	// begin inline asm
	{	
ld.global.ca.u64 %rd33055, [%rd33053];
	}
	// end inline asm
	// begin inline asm
	{	
ld.global.ca.u64 %rd33057, [%rd33055];
	}
	// end inline asm
	// begin inline asm
	{	
ld.global.ca.u64 %rd33059, [%rd33057];
	}
	// end inline asm
	// begin inline asm
	{	
ld.global.ca.u64 %rd33061, [%rd33059];
	}
	// end inline asm
	// begin inline asm
	{	
ld.global.ca.u64 %rd33063, [%rd33061];
	}
	// end inline asm
	// begin inline asm
	{	
ld.global.ca.u64 %rd33065, [%rd33063];
	}
	// end inline asm
	// begin inline asm
	{	
ld.global.ca.u64 %rd33067, [%rd33065];
	}
	// end inline asm
	// begin inline asm
	{	
ld.global.ca.u64 %rd33069, [%rd33067];
	}
	// end inline asm
	// begin inline asm
	{	
ld.global.ca.u64 %rd33071, [%rd33069];
	}
	// end inline asm
	// begin inline asm
	{	
ld.global.ca.u64 %rd33073, [%rd33071];
	}
	// end inline asm
	// begin inline asm
	{	
ld.global.ca.u64 %rd33075, [%rd33073];
	}
	// end inline asm
	// begin inline asm
	{	
ld.global.ca.u64 %rd33077, [%rd33075];
	}
	// end inline asm
	// begin inline asm
	{	
ld.global.ca.u64 %rd33079, [%rd33077];
	}
	// end inline asm
	// begin inline asm
	{	
ld.global.ca.u64 %rd33081, [%rd33079];
	}
	// end inline asm
	// begin inline asm
	{	
ld.global.ca.u64 %rd33083, [%rd33081];
	}
	// end inline asm
	// begin inline asm
	{	
ld.global.ca.u64 %rd33085, [%rd33083];
	}
	// end inline asm
	// begin inline asm
	{	
ld.global.ca.u64 %rd33087, [%rd33085];
	}
	// end inline asm
	// begin inline asm
	{	
ld.global.ca.u64 %rd33089, [%rd33087];
	}
	// end inline asm
	// begin inline asm
	{	
ld.global.ca.u64 %rd33091, [%rd33089];
	}
	// end inline asm
	// begin inline asm
	{	
ld.global.ca.u64 %rd33093, [%rd33091];
	}
	// end inline asm
	// begin inline asm
	{	
ld.global.ca.u64 %rd33095, [%rd33093];
	}
	// end inline asm
	// begin inline asm
	{	
ld.global.ca.u64 %rd33097, [%rd33095];
	}
	// end inline asm
	// begin inline asm
	{	
ld.global.ca.u64 %rd33099, [%rd33097];
	}
	// end inline asm
	// begin inline asm
	{	
ld.global.ca.u64 %rd33101, [%rd33099];
	}
	// end inline asm
	// begin inline asm
	{	
ld.global.ca.u64 %rd33103, [%rd33101];
	}
	// end inline asm
	// begin inline asm
	{	
ld.global.ca.u64 %rd33105, [%rd33103];
	}
	// end inline asm
	// begin inline asm
	{	
ld.global.ca.u64 %rd33107, [%rd33105];
	}
	// end inline asm
	// begin inline asm
	{	
ld.global.ca.u64 %rd33109, [%rd33107];
	}
	// end inline asm
	// begin inline asm
	{	
ld.global.ca.u64 %rd33111, [%rd33109];
	}
	// end inline asm
	// begin inline asm
	{	
ld.global.ca.u64 %rd33113, [%rd33111];
	}
	// end inline asm
	// begin inline asm
	{	
ld.global.ca.u64 %rd33115, [%rd33113];
	}
	// end inline asm
	// begin inline asm
	{	
ld.global.ca.u64 %rd33117, [%rd33115];
	}
	// end inline asm
	// begin inline asm
	{	
ld.global.ca.u64 %rd33119, [%rd33117];
	}
	// end inline asm
	// begin inline asm
	{	
ld.global.ca.u64 %rd33121, [%rd33119];
	}
	// end inline asm
	// begin inline asm
	{	
ld.global.ca.u64 %rd33123, [%rd33121];
	}
	// end inline asm
	// begin inline asm
	{	
ld.global.ca.u64 %rd33125, [%rd33123];
	}
	// end inline asm
	// begin inline asm
	{	
ld.global.ca.u64 %rd33127, [%rd33125];
	}
	// end inline asm
	// begin inline asm
	{	
ld.global.ca.u64 %rd33129, [%rd33127];
	}
	// end inline asm
	// begin inline asm
	{	
ld.global.ca.u64 %rd33131, [%rd33129];
	}
	// end inline asm
	// begin inline asm
	{	
ld.global.ca.u64 %rd33133, [%rd33131];
	}
	// end inline asm
	// begin inline asm
	{	
ld.global.ca.u64 %rd33135, [%rd33133];
	}
	// end inline asm
	// begin inline asm
	{	
ld.global.ca.u64 %rd33137, [%rd33135];
	}
	// end inline asm
	// begin inline asm
	{	
ld.global.ca.u64 %rd33139, [%rd33137];
	}
	// end inline asm
	// begin inline asm
	{	
ld.global.ca.u64 %rd33141, [%rd33139];
	}
	// end inline asm
	// begin inline asm
	{	
ld.global.ca.u64 %rd33143, [%rd33141];
	}
	// end inline asm
	// begin inline asm
	{	
ld.global.ca.u64 %rd33145, [%rd33143];
	}
	// end inline asm
	// begin inline asm
	{	
ld.global.ca.u64 %rd33147, [%rd33145];
	}
	// end inline asm
	// begin inline asm
	{	
ld.global.ca.u64 %rd33149, [%rd33147];
	}
	// end inline asm
	// begin inline asm
	{	
ld.global.ca.u64 %rd33151, [%rd33149];
	}
	// end inline asm
	// begin inline asm
	{	
ld.global.ca.u64 %rd33153, [%rd33151];
	}
	// end inline asm
	// begin inline asm
	{	
ld.global.ca.u64 %rd33155, [%rd33153];
	}
	// end inline asm
	// begin inline asm
	{	
ld.global.ca.u64 %rd33157, [%rd33155];
	}
	// end inline asm
	// begin inline asm
	{	
ld.global.ca.u64 %rd33159, [%rd33157];
	}
	// end inline asm
	// begin inline asm
	{	
ld.global.ca.u64 %rd33161, [%rd33159];
	}
	// end inline asm
	// begin inline asm
	{	
ld.global.ca.u64 %rd33163, [%rd33161];
	}
	// end inline asm
	// begin inline asm
	{	
ld.global.ca.u64 %rd33165, [%rd33163];
	}
	// end inline asm
	// begin inline asm
	{	
ld.global.ca.u64 %rd33167, [%rd33165];
	}
	// end inline asm
	// begin inline asm
	{	
ld.global.ca.u64 %rd33169, [%rd33167];
	}
	// end inline asm
	// begin inline asm
	{	
ld.global.ca.u64 %rd33171, [%rd33169];
	}
	// end inline asm
	// begin inline asm
	{	
ld.global.ca.u64 %rd33173, [%rd33171];
	}
	// end inline asm
	// begin inline asm
	{	
ld.global.ca.u64 %rd33175, [%rd33173];
	}
	// end inline asm
	// begin inline asm
	{	
ld.global.ca.u64 %rd33177, [%rd33175];
	}
	// end inline asm
	// begin inline asm
	{	
ld.global.ca.u64 %rd33179, [%rd33177];
	}
	// end inline asm
	// begin inline asm
	{	
ld.global.ca.u64 %rd33181, [%rd33179];
	}
	// end inline asm
	// begin inline asm
	{	
ld.global.ca.u64 %rd33183, [%rd33181];
	}
	// end inline asm
	// begin inline asm
	{	
ld.global.ca.u64 %rd33185, [%rd33183];
	}
	// end inline asm
	// begin inline asm
	{	
ld.global.ca.u64 %rd33187, [%rd33185];
	}
	// end inline asm
	// begin inline asm
	{	
ld.global.ca.u64 %rd33189, [%rd33187];
	}
	// end inline asm
	// begin inline asm
	{	
ld.global.ca.u64 %rd33191, [%rd33189];
	}
	// end inline asm
	// begin inline asm
	{	
ld.global.ca.u64 %rd33193, [%rd33191];
	}
	// end inline asm
	// begin inline asm
	{	
ld.global.ca.u64 %rd33195, [%rd33193];
	}
	// end inline asm
	// begin inline asm
	{	
ld.global.ca.u64 %rd33197, [%rd33195];
	}
	// end inline asm
	// begin inline asm
	{	
ld.global.ca.u64 %rd33199, [%rd33197];
	}
	// end inline asm
	// begin inline asm
	{	
ld.global.ca.u64 %rd33201, [%rd33199];
	}
	// end inline asm
	// begin inline asm
	{	
ld.global.ca.u64 %rd33203, [%rd33201];
	}
	// end inline asm
	// begin inline asm
	{	
ld.global.ca.u64 %rd33205, [%rd33203];
	}
	// end inline asm
	// begin inline asm
	{	
ld.global.ca.u64 %rd33207, [%rd33205];
	}
	// end inline asm
	// begin inline asm
	{	
ld.global.ca.u64 %rd33209, [%rd33207];
	}
	// end inline asm
	// begin inline asm
	{	
ld.global.ca.u64 %rd33211, [%rd33209];
	}
	// end inline asm
	// begin inline asm
	{	
ld.global.ca.u64 %rd33213, [%rd33211];
	}
	// end inline asm
	// begin inline asm
	{	
ld.global.ca.u64 %rd33215, [%rd33213];
	}
	// end inline asm
	// begin inline asm
	{	
ld.global.ca.u64 %rd33217, [%rd33215];
	}
	// end inline asm
	// begin inline asm
	{	
ld.global.ca.u64 %rd33219, [%rd33217];
	}
	// end inline asm
	// begin inline asm
	{	
ld.global.ca.u64 %rd33221, [%rd33219];
	}
	// end inline asm
	// begin inline asm
	{	
ld.global.ca.u64 %rd33223, [%rd33221];
	}
	// end inline asm
	// begin inline asm
	{	
ld.global.ca.u64 %rd33225, [%rd33223];
	}
	// end inline asm
	// begin inline asm
	{	
ld.global.ca.u64 %rd33227, [%rd33225];
	}
	// end inline asm
	// begin inline asm
	{	
ld.global.ca.u64 %rd33229, [%rd33227];
	}
	// end inline asm
	// begin inline asm
	{	
ld.global.ca.u64 %rd33231, [%rd33229];
	}
	// end inline asm
	// begin inline asm
	{	
ld.global.ca.u64 %rd33233, [%rd33231];
	}
	// end inline asm
	// begin inline asm
	{	
ld.global.ca.u64 %rd33235, [%rd33233];
	}
	// end inline asm
	// begin inline asm
	{	
ld.global.ca.u64 %rd33237, [%rd33235];
	}
	// end inline asm
	// begin inline asm
	{	
ld.global.ca.u64 %rd33239, [%rd33237];
	}
	// end inline asm
	// begin inline asm
	{	
ld.global.ca.u64 %rd33241, [%rd33239];
	}
	// end inline asm
	// begin inline asm
	{	
ld.global.ca.u64 %rd33243, [%rd33241];
	}
	// end inline asm
	// begin inline asm
	{	
ld.global.ca.u64 %rd33245, [%rd33243];
	}
	// end inline asm
	// begin inline asm
	{	
ld.global.ca.u64 %rd33247, [%rd33245];
	}
	// end inline asm
	// begin inline asm
	{	
ld.global.ca.u64 %rd33249, [%rd33247];
	}
	// end inline asm
	// begin inline asm
	{	
ld.global.ca.u64 %rd33251, [%rd33249];
	}
	// end inline asm
	// begin inline asm
	{	
ld.global.ca.u64 %rd33253, [%rd33251];
	}
	// end inline asm
	// begin inline asm
	{	
ld.global.ca.u64 %rd33255, [%rd33253];
	}
	// end inline asm
	// begin inline asm
	{	
ld.global.ca.u64 %rd33257, [%rd33255];
	}
	// end inline asm
	// begin inline asm
	{	
ld.global.ca.u64 %rd33259, [%rd33257];
	}
	// end inline asm
	// begin inline asm
	{	
ld.global.ca.u64 %rd33261, [%rd33259];
	}
	// end inline asm
	// begin inline asm
	{	
ld.global.ca.u64 %rd33263, [%rd33261];
	}
	// end inline asm
	// begin inline asm
	{	
ld.global.ca.u64 %rd33265, [%rd33263];
	}
	// end inline asm
	// begin inline asm
	{	
ld.global.ca.u64 %rd33267, [%rd33265];
	}
	// end inline asm
	// begin inline asm
	{	
ld.global.ca.u64 %rd33269, [%rd33267];
	}
	// end inline asm
	// begin inline asm
	{	
ld.global.ca.u64 %rd33271, [%rd33269];
	}
	// end inline asm
	// begin inline asm
	{	
ld.global.ca.u64 %rd33273, [%rd33271];
	}
	// end inline asm
	// begin inline asm
	{	
ld.global.ca.u64 %rd33275, [%rd33273];
	}
	// end inline asm
	// begin inline asm
	{	
ld.global.ca.u64 %rd33277, [%rd33275];
	}
	// end inline asm
	// begin inline asm
	{	
ld.global.ca.u64 %rd33279, [%rd33277];
	}
	// end inline asm
	// begin inline asm
	{	
ld.global.ca.u64 %rd33281, [%rd33279];
	}
	// end inline asm
	// begin inline asm
	{	
ld.global.ca.u64 %rd33283, [%rd33281];
	}
	// end inline asm
	// begin inline asm
	{	
ld.global.ca.u64 %rd33285, [%rd33283];
	}
	// end inline asm
	// begin inline asm
	{	
ld.global.ca.u64 %rd33287, [%rd33285];
	}
	// end inline asm
	// begin inline asm
	{	
ld.global.ca.u64 %rd33289, [%rd33287];
	}
	// end inline asm
	// begin inline asm
	{	
ld.global.ca.u64 %rd33291, [%rd33289];
	}
	// end inline asm
	// begin inline asm
	{	
ld.global.ca.u64 %rd33293, [%rd33291];
	}
	// end inline asm
	// begin inline asm
	{	
ld.global.ca.u64 %rd33295, [%rd33293];
	}
	// end inline asm
	// begin inline asm
	{	
ld.global.ca.u64 %rd33297, [%rd33295];
	}
	// end inline asm
	// begin inline asm
	{	
ld.global.ca.u64 %rd33299, [%rd33297];
	}
	// end inline asm
	// begin inline asm
	{	
ld.global.ca.u64 %rd33301, [%rd33299];
	}
	// end inline asm
	// begin inline asm
	{	
ld.global.ca.u64 %rd33303, [%rd33301];
	}
	// end inline asm
	// begin inline asm
	{	
ld.global.ca.u64 %rd33305, [%rd33303];
	}
	// end inline asm
	// begin inline asm
	{	
ld.global.ca.u64 %rd33307, [%rd33305];
	}
	// end inline asm
	// begin inline asm
	{	
ld.global.ca.u64 %rd33309, [%rd33307];
	}
	// end inline asm
	// begin inline asm
	{	
ld.global.ca.u64 %rd33311, [%rd33309];
	}
	// end inline asm
	// begin inline asm
	{	
ld.global.ca.u64 %rd33313, [%rd33311];
	}
	// end inline asm
	// begin inline asm
	{	
ld.global.ca.u64 %rd33315, [%rd33313];
	}
	// end inline asm
	// begin inline asm
	{	
ld.global.ca.u64 %rd33317, [%rd33315];
	}
	// end inline asm
	// begin inline asm
	{	
ld.global.ca.u64 %rd33319, [%rd33317];
	}
	// end inline asm
	// begin inline asm
	{	
ld.global.ca.u64 %rd33321, [%rd33319];
	}
	// end inline asm
	// begin inline asm
	{	
ld.global.ca.u64 %rd33323, [%rd33321];
	}
	// end inline asm
	// begin inline asm
	{	
ld.global.ca.u64 %rd33325, [%rd33323];
	}
	// end inline asm
	// begin inline asm
	{	
ld.global.ca.u64 %rd33327, [%rd33325];
	}
	// end inline asm
	// begin inline asm
	{	
ld.global.ca.u64 %rd33329, [%rd33327];
	}
	// end inline asm
	// begin inline asm
	{	
ld.global.ca.u64 %rd33331, [%rd33329];
	}
	// end inline asm
	// begin inline asm
	{	
ld.global.ca.u64 %rd33333, [%rd33331];
	}
	// end inline asm
	// begin inline asm
	{	
ld.global.ca.u64 %rd33335, [%rd33333];
	}
	// end inline asm
	// begin inline asm
	{	
ld.global.ca.u64 %rd33337, [%rd33335];
	}
	// end inline asm
	// begin inline asm
	{	
ld.global.ca.u64 %rd33339, [%rd33337];
	}
	// end inline asm
	// begin inline asm
	{	
ld.global.ca.u64 %rd33341, [%rd33339];
	}
	// end inline asm
	// begin inline asm
	{	
ld.global.ca.u64 %rd33343, [%rd33341];
	}
	// end inline asm
	// begin inline asm
	{	
ld.global.ca.u64 %rd33345, [%rd33343];
	}
	// end inline asm
	// begin inline asm
	{	
ld.global.ca.u64 %rd33347, [%rd33345];
	}
	// end inline asm
	// begin inline asm
	{	
ld.global.ca.u64 %rd33349, [%rd33347];
	}
	// end inline asm
	// begin inline asm
	{	
ld.global.ca.u64 %rd33351, [%rd33349];
	}
	// end inline asm
	// begin inline asm
	{	
ld.global.ca.u64 %rd33353, [%rd33351];
	}
	// end inline asm
	// begin inline asm
	{	
ld.global.ca.u64 %rd33355, [%rd33353];
	}
	// end inline asm
	// begin inline asm
	{	
ld.global.ca.u64 %rd33357, [%rd33355];
	}
	// end inline asm
	// begin inline asm
	{	
ld.global.ca.u64 %rd33359, [%rd33357];
	}
	// end inline asm
	// begin inline asm
	{	
ld.global.ca.u64 %rd33361, [%rd33359];
	}
	// end inline asm
	// begin inline asm
	{	
ld.global.ca.u64 %rd33363, [%rd33361];
	}
	// end inline asm
	// begin inline asm
	{	
ld.global.ca.u64 %rd33365, [%rd33363];
	}
	// end inline asm
	// begin inline asm
	{	
ld.global.ca.u64 %rd33367, [%rd33365];
	}
	// end inline asm
	// begin inline asm
	{	
ld.global.ca.u64 %rd33369, [%rd33367];
	}
	// end inline asm
	// begin inline asm
	{	
ld.global.ca.u64 %rd33371, [%rd33369];
	}
	// end inline asm
	// begin inline asm
	{	
ld.global.ca.u64 %rd33373, [%rd33371];
	}
	// end inline asm
	// begin inline asm
	{	
ld.global.ca.u64 %rd33375, [%rd33373];
	}
	// end inline asm
	// begin inline asm
	{	
ld.global.ca.u64 %rd33377, [%rd33375];
	}
	// end inline asm
	// begin inline asm
	{	
ld.global.ca.u64 %rd33379, [%rd33377];
	}
	// end inline asm
	// begin inline asm
	{	
ld.global.ca.u64 %rd33381, [%rd33379];
	}
	// end inline asm
	// begin inline asm
	{	
ld.global.ca.u64 %rd33383, [%rd33381];
	}
	// end inline asm
	// begin inline asm
	{	
ld.global.ca.u64 %rd33385, [%rd33383];
	}
	// end inline asm
	// begin inline asm
	{	
ld.global.ca.u64 %rd33387, [%rd33385];
	}
	// end inline asm
	// begin inline asm
	{	
ld.global.ca.u64 %rd33389, [%rd33387];
	}
	// end inline asm
	// begin inline asm
	{	
ld.global.ca.u64 %rd33391, [%rd33389];
	}
	// end inline asm
	// begin inline asm
	{	
ld.global.ca.u64 %rd33393, [%rd33391];
	}
	// end inline asm
	// begin inline asm
	{	
ld.global.ca.u64 %rd33395, [%rd33393];
	}
	// end inline asm
	// begin inline asm
	{	
ld.global.ca.u64 %rd33397, [%rd33395];
	}
	// end inline asm
	// begin inline asm
	{	
ld.global.ca.u64 %rd33399, [%rd33397];
	}
	// end inline asm
	// begin inline asm
	{	
ld.global.ca.u64 %rd33401, [%rd33399];
	}
	// end inline asm
	// begin inline asm
	{	
ld.global.ca.u64 %rd33403, [%rd33401];
	}
	// end inline asm
	// begin inline asm
	{	
ld.global.ca.u64 %rd33405, [%rd33403];
	}
	// end inline asm
	// begin inline asm
	{	
ld.global.ca.u64 %rd33407, [%rd33405];
	}
	// end inline asm
	// begin inline asm
	{	
ld.global.ca.u64 %rd33409, [%rd33407];
	}
	// end inline asm
	// begin inline asm
	{	
ld.global.ca.u64 %rd33411, [%rd33409];
	}
	// end inline asm
	// begin inline asm
	{	
ld.global.ca.u64 %rd33413, [%rd33411];
	}
	// end inline asm
	// begin inline asm
	{	
ld.global.ca.u64 %rd33415, [%rd33413];
	}
	// end inline asm
	// begin inline asm
	{	
ld.global.ca.u64 %rd33417, [%rd33415];
	}
	// end inline asm
	// begin inline asm
	{	
ld.global.ca.u64 %rd33419, [%rd33417];
	}
	// end inline asm
	// begin inline asm
	{	
ld.global.ca.u64 %rd33421, [%rd33419];
	}
	// end inline asm
	// begin inline asm
	{	
ld.global.ca.u64 %rd33423, [%rd33421];
	}
	// end inline asm
	// begin inline asm
	{	
ld.global.ca.u64 %rd33425, [%rd33423];
	}
	// end inline asm
	// begin inline asm
	{	
ld.global.ca.u64 %rd33427, [%rd33425];
	}
	// end inline asm
	// begin inline asm
	{	
ld.global.ca.u64 %rd33429, [%rd33427];
	}
	// end inline asm
	// begin inline asm
	{	
ld.global.ca.u64 %rd33431, [%rd33429];
	}
	// end inline asm
	// begin inline asm
	{	
ld.global.ca.u64 %rd33433, [%rd33431];
	}
	// end inline asm
	// begin inline asm
	{	
ld.global.ca.u64 %rd33435, [%rd33433];
	}
	// end inline asm
	// begin inline asm
	{	
ld.global.ca.u64 %rd33437, [%rd33435];
	}
	// end inline asm
	// begin inline asm
	{	
ld.global.ca.u64 %rd33439, [%rd33437];
	}
	// end inline asm
	// begin inline asm
	{	
ld.global.ca.u64 %rd33441, [%rd33439];
	}
	// end inline asm
	// begin inline asm
	{	
ld.global.ca.u64 %rd33443, [%rd33441];
	}
	// end inline asm
	// begin inline asm
	{	
ld.global.ca.u64 %rd33445, [%rd33443];
	}
	// end inline asm
	// begin inline asm
	{	
ld.global.ca.u64 %rd33447, [%rd33445];
	}
	// end inline asm
	// begin inline asm
	{	
ld.global.ca.u64 %rd33449, [%rd33447];
	}
	// end inline asm
	// begin inline asm
	{	
ld.global.ca.u64 %rd33451, [%rd33449];
	}
	// end inline asm
	// begin inline asm
	{	
ld.global.ca.u64 %rd33453, [%rd33451];
	}
	// end inline asm
	// begin inline asm
	{	
ld.global.ca.u64 %rd33455, [%rd33453];
	}
	// end inline asm
	// begin inline asm
	{	
ld.global.ca.u64 %rd33457, [%rd33455];
	}
	// end inline asm
	// begin inline asm
	{	
ld.global.ca.u64 %rd33459, [%rd33457];
	}
	// end inline asm
	// begin inline asm
	{	
ld.global.ca.u64 %rd33461, [%rd33459];
	}
	// end inline asm
	// begin inline asm
	{	
ld.global.ca.u64 %rd33463, [%rd33461];
	}
	// end inline asm
	// begin inline asm
	{	
ld.global.ca.u64 %rd33465, [%rd33463];
	}
	// end inline asm
	// begin inline asm
	{	
ld.global.ca.u64 %rd33467, [%rd33465];
	}
	// end inline asm
	// begin inline asm
	{	
ld.global.ca.u64 %rd33469, [%rd33467];
	}
	// end inline asm
	// begin inline asm
	{	
ld.global.ca.u64 %rd33471, [%rd33469];
	}
	// end inline asm
	// begin inline asm
	{	
ld.global.ca.u64 %rd33473, [%rd33471];
	}
	// end inline asm
	// begin inline asm
	{	
ld.global.ca.u64 %rd33475, [%rd33473];
	}
	// end inline asm
	// begin inline asm
	{	
ld.global.ca.u64 %rd33477, [%rd33475];
	}
	// end inline asm
	// begin inline asm
	{	
ld.global.ca.u64 %rd33479, [%rd33477];
	}
	// end inline asm
	// begin inline asm
	{	
ld.global.ca.u64 %rd33481, [%rd33479];
	}
	// end inline asm
	// begin inline asm
	{	
ld.global.ca.u64 %rd33483, [%rd33481];
	}
	// end inline asm
	// begin inline asm
	{	
ld.global.ca.u64 %rd33485, [%rd33483];
	}
	// end inline asm
	// begin inline asm
	{	
ld.global.ca.u64 %rd33487, [%rd33485];
	}
	// end inline asm
	// begin inline asm
	{	
ld.global.ca.u64 %rd33489, [%rd33487];
	}
	// end inline asm
	// begin inline asm
	{	
ld.global.ca.u64 %rd33491, [%rd33489];
	}
	// end inline asm
	// begin inline asm
	{	
ld.global.ca.u64 %rd33493, [%rd33491];
	}
	// end inline asm
	// begin inline asm
	{	
ld.global.ca.u64 %rd33495, [%rd33493];
	}
	// end inline asm
	// begin inline asm
	{	
ld.global.ca.u64 %rd33497, [%rd33495];
	}
	// end inline asm
	// begin inline asm
	{	
ld.global.ca.u64 %rd33499, [%rd33497];
	}
	// end inline asm
	// begin inline asm
	{	
ld.global.ca.u64 %rd33501, [%rd33499];
	}
	// end inline asm
	// begin inline asm
	{	
ld.global.ca.u64 %rd33503, [%rd33501];
	}
	// end inline asm
	// begin inline asm
	{	
ld.global.ca.u64 %rd33505, [%rd33503];
	}
	// end inline asm
	// begin inline asm
	{	
ld.global.ca.u64 %rd33507, [%rd33505];
	}
	// end inline asm
	// begin inline asm
	{	
ld.global.ca.u64 %rd33509, [%rd33507];
	}
	// end inline asm
	// begin inline asm
	{	
ld.global.ca.u64 %rd33511, [%rd33509];
	}
	// end inline asm
	// begin inline asm
	{	
ld.global.ca.u64 %rd33513, [%rd33511];
	}
	// end inline asm
	// begin inline asm
	{	
ld.global.ca.u64 %rd33515, [%rd33513];
	}
	// end inline asm
	// begin inline asm
	{	
ld.global.ca.u64 %rd33517, [%rd33515];
	}
	// end inline asm
	// begin inline asm
	{	
ld.global.ca.u64 %rd33519, [%rd33517];
	}
	// end inline asm
	// begin inline asm
	{	
ld.global.ca.u64 %rd33521, [%rd33519];
	}
	// end inline asm
	// begin inline asm
	{	
ld.global.ca.u64 %rd33523, [%rd33521];
	}
	// end inline asm
	// begin inline asm
	{	
ld.global.ca.u64 %rd33525, [%rd33523];
	}
	// end inline asm
	// begin inline asm
	{	
ld.global.ca.u64 %rd33527, [%rd33525];
	}
	// end inline asm
	// begin inline asm
	{	
ld.global.ca.u64 %rd33529, [%rd33527];
	}
	// end inline asm
	// begin inline asm
	{	
ld.global.ca.u64 %rd33531, [%rd33529];
	}
	// end inline asm
	// begin inline asm
	{	
ld.global.ca.u64 %rd33533, [%rd33531];
	}
	// end inline asm
	// begin inline asm
	{	
ld.global.ca.u64 %rd33535, [%rd33533];
	}
	// end inline asm
	// begin inline asm
	{	
ld.global.ca.u64 %rd33537, [%rd33535];
	}
	// end inline asm
	// begin inline asm
	{	
ld.global.ca.u64 %rd33539, [%rd33537];
	}
	// end inline asm
	// begin inline asm
	{	
ld.global.ca.u64 %rd33541, [%rd33539];
	}
	// end inline asm
	// begin inline asm
	{	
ld.global.ca.u64 %rd33543, [%rd33541];
	}
	// end inline asm
	// begin inline asm
	{	
ld.global.ca.u64 %rd33545, [%rd33543];
	}
	// end inline asm
	// begin inline asm
	{	
ld.global.ca.u64 %rd33547, [%rd33545];
	}
	// end inline asm
	// begin inline asm
	{	
ld.global.ca.u64 %rd33549, [%rd33547];
	}
	// end inline asm
	// begin inline asm
	{	
ld.global.ca.u64 %rd33551, [%rd33549];
	}
	// end inline asm
	// begin inline asm
	{	
ld.global.ca.u64 %rd33553, [%rd33551];
	}
	// end inline asm
	// begin inline asm
	{	
ld.global.ca.u64 %rd33555, [%rd33553];
	}
	// end inline asm
	// begin inline asm
	{	
ld.global.ca.u64 %rd33557, [%rd33555];
	}
	// end inline asm
	// begin inline asm
	{	
ld.global.ca.u64 %rd33559, [%rd33557];
	}
	// end inline asm
	// begin inline asm
	{	
ld.global.ca.u64 %rd33561, [%rd33559];
	}
	// end inline asm
	// begin inline asm
	{	
ld.global.ca.u64 %rd33563, [%rd33561];
	}
	// end inline asm
	// begin inline asm
	{	
ld.global.ca.u64 %rd33565, [%rd33563];
	}
	// end inline asm
	// begin inline asm
	{	
ld.global.ca.u64 %rd33567, [%rd33565];
	}
	// end inline asm
	// begin inline asm
	{	
ld.global.ca.u64 %rd33569, [%rd33567];
	}
	// end inline asm
	// begin inline asm
	{	
ld.global.ca.u64 %rd33571, [%rd33569];
	}
	// end inline asm
	// begin inline asm
	{	
ld.global.ca.u64 %rd33573, [%rd33571];
	}
	// end inline asm
	// begin inline asm
	{	
ld.global.ca.u64 %rd33575, [%rd33573];
	}
	// end inline asm
	// begin inline asm
	{	
ld.global.ca.u64 %rd33577, [%rd33575];
	}
	// end inline asm
	// begin inline asm
	{	
ld.global.ca.u64 %rd33579, [%rd33577];
	}
	// end inline asm
	// begin inline asm
	{	
ld.global.ca.u64 %rd33581, [%rd33579];
	}
	// end inline asm
	// begin inline asm
	{	
ld.global.ca.u64 %rd33583, [%rd33581];
	}
	// end inline asm
	// begin inline asm
	{	
ld.global.ca.u64 %rd33585, [%rd33583];
	}
	// end inline asm
	// begin inline asm
	{	
ld.global.ca.u64 %rd33587, [%rd33585];
	}
	// end inline asm
	// begin inline asm
	{	
ld.global.ca.u64 %rd33589, [%rd33587];
	}
	// end inline asm
	// begin inline asm
	{	
ld.global.ca.u64 %rd33591, [%rd33589];
	}
	// end inline asm
	// begin inline asm
	{	
ld.global.ca.u64 %rd33593, [%rd33591];
	}
	// end inline asm
	// begin inline asm
	{	
ld.global.ca.u64 %rd33595, [%rd33593];
	}
	// end inline asm
	// begin inline asm
	{	
ld.global.ca.u64 %rd33597, [%rd33595];
	}
	// end inline asm
	// begin inline asm
	{	
ld.global.ca.u64 %rd33599, [%rd33597];
	}
	// end inline asm
	// begin inline asm
	{	
ld.global.ca.u64 %rd33601, [%rd33599];
	}
	// end inline asm
	// begin inline asm
	{	
ld.global.ca.u64 %rd33603, [%rd33601];
	}
	// end inline asm
	// begin inline asm
	{	
ld.global.ca.u64 %rd33605, [%rd33603];
	}
	// end inline asm
	// begin inline asm
	{	
ld.global.ca.u64 %rd33607, [%rd33605];
	}
	// end inline asm
	// begin inline asm
	{	
ld.global.ca.u64 %rd33609, [%rd33607];
	}
	// end inline asm
	// begin inline asm
	{	
ld.global.ca.u64 %rd33611, [%rd33609];
	}
	// end inline asm
	// begin inline asm
	{	
ld.global.ca.u64 %rd33613, [%rd33611];
	}
	// end inline asm
	// begin inline asm
	{	
ld.global.ca.u64 %rd33615, [%rd33613];
	}
	// end inline asm
	// begin inline asm
	{	
ld.global.ca.u64 %rd33617, [%rd33615];
	}
	// end inline asm
	// begin inline asm
	{	
ld.global.ca.u64 %rd33619, [%rd33617];
	}
	// end inline asm
	// begin inline asm
	{	
ld.global.ca.u64 %rd33621, [%rd33619];
	}
	// end inline asm
	// begin inline asm
	{	
ld.global.ca.u64 %rd33623, [%rd33621];
	}
	// end inline asm
	// begin inline asm
	{	
ld.global.ca.u64 %rd33625, [%rd33623];
	}
	// end inline asm
	// begin inline asm
	{	
ld.global.ca.u64 %rd33627, [%rd33625];
	}
	// end inline asm
	// begin inline asm
	{	
ld.global.ca.u64 %rd33629, [%rd33627];
	}
	// end inline asm
	// begin inline asm
	{	
ld.global.ca.u64 %rd33631, [%rd33629];
	}
	// end inline asm
	// begin inline asm
	{	
ld.global.ca.u64 %rd33633, [%rd33631];
	}
	// end inline asm
	// begin inline asm
	{	
ld.global.ca.u64 %rd33635, [%rd33633];
	}
	// end inline asm
	// begin inline asm
	{	
ld.global.ca.u64 %rd33637, [%rd33635];
	}
	// end inline asm
	// begin inline asm
	{	
ld.global.ca.u64 %rd33639, [%rd33637];
	}
	// end inline asm
	// begin inline asm
	{	
ld.global.ca.u64 %rd33641, [%rd33639];
	}
	// end inline asm
	// begin inline asm
	{	
ld.global.ca.u64 %rd33643, [%rd33641];
	}
	// end inline asm
	// begin inline asm
	{	
ld.global.ca.u64 %rd33645, [%rd33643];
	}
	// end inline asm
	// begin inline asm
	{	
ld.global.ca.u64 %rd33647, [%rd33645];
	}
	// end inline asm
	// begin inline asm
	{	
ld.global.ca.u64 %rd33649, [%rd33647];
	}
	// end inline asm
	// begin inline asm
	{	
ld.global.ca.u64 %rd33651, [%rd33649];
	}
	// end inline asm
	// begin inline asm
	{	
ld.global.ca.u64 %rd33653, [%rd33651];
	}
	// end inline asm
	// begin inline asm
	{	
ld.global.ca.u64 %rd33655, [%rd33653];
	}
	// end inline asm
	// begin inline asm
	{	
ld.global.ca.u64 %rd33657, [%rd33655];
	}
	// end inline asm
	// begin inline asm
	{	
ld.global.ca.u64 %rd33659, [%rd33657];
	}
	// end inline asm
	// begin inline asm
	{	
ld.global.ca.u64 %rd33661, [%rd33659];
	}
	// end inline asm
	// begin inline asm
	{	
ld.global.ca.u64 %rd33663, [%rd33661];
	}
	// end inline asm
	// begin inline asm
	{	
ld.global.ca.u64 %rd33665, [%rd33663];
	}
	// end inline asm
	// begin inline asm
	{	
ld.global.ca.u64 %rd33667, [%rd33665];
	}
	// end inline asm
	// begin inline asm
	{	
ld.global.ca.u64 %rd33669, [%rd33667];
	}
	// end inline asm
	// begin inline asm
	{	
ld.global.ca.u64 %rd33671, [%rd33669];
	}
	// end inline asm
	// begin inline asm
	{	
ld.global.ca.u64 %rd33673, [%rd33671];
	}
	// end inline asm
	// begin inline asm
	{	
ld.global.ca.u64 %rd33675, [%rd33673];
	}
	// end inline asm
	// begin inline asm
	{	
ld.global.ca.u64 %rd33677, [%rd33675];
	}
	// end inline asm
	// begin inline asm
	{	
ld.global.ca.u64 %rd33679, [%rd33677];
	}
	// end inline asm
	// begin inline asm
	{	
ld.global.ca.u64 %rd33681, [%rd33679];
	}
	// end inline asm
	// begin inline asm
	{	
ld.global.ca.u64 %rd33683, [%rd33681];
	}
	// end inline asm
	// begin inline asm
	{	
ld.global.ca.u64 %rd33685, [%rd33683];
	}
	// end inline asm
	// begin inline asm
	{	
ld.global.ca.u64 %rd33687, [%rd33685];
	}
	// end inline asm
	// begin inline asm
	{	
ld.global.ca.u64 %rd33689, [%rd33687];
	}
	// end inline asm
	// begin inline asm
	{	
ld.global.ca.u64 %rd33691, [%rd33689];
	}
	// end inline asm
	// begin inline asm
	{	
ld.global.ca.u64 %rd33693, [%rd33691];
	}
	// end inline asm
	// begin inline asm
	{	
ld.global.ca.u64 %rd33695, [%rd33693];
	}
	// end inline asm
	// begin inline asm
	{	
ld.global.ca.u64 %rd33697, [%rd33695];
	}
	// end inline asm
	// begin inline asm
	{	
ld.global.ca.u64 %rd33699, [%rd33697];
	}
	// end inline asm
	// begin inline asm
	{	
ld.global.ca.u64 %rd33701, [%rd33699];
	}
	// end inline asm
	// begin inline asm
	{	
ld.global.ca.u64 %rd33703, [%rd33701];
	}
	// end inline asm
	// begin inline asm
	{	
ld.global.ca.u64 %rd33705, [%rd33703];
	}
	// end inline asm
	// begin inline asm
	{	
ld.global.ca.u64 %rd33707, [%rd33705];
	}
	// end inline asm
	// begin inline asm
	{	
ld.global.ca.u64 %rd33709, [%rd33707];
	}
	// end inline asm
	// begin inline asm
	{	
ld.global.ca.u64 %rd33711, [%rd33709];
	}
	// end inline asm
	// begin inline asm
	{	
ld.global.ca.u64 %rd33713, [%rd33711];
	}
	// end inline asm
	// begin inline asm
	{	
ld.global.ca.u64 %rd33715, [%rd33713];
	}
	// end inline asm
	// begin inline asm
	{	
ld.global.ca.u64 %rd33717, [%rd33715];
	}
	// end inline asm
	// begin inline asm
	{	
ld.global.ca.u64 %rd33719, [%rd33717];
	}
	// end inline asm
	// begin inline asm
	{	
ld.global.ca.u64 %rd33721, [%rd33719];
	}
	// end inline asm
	// begin inline asm
	{	
ld.global.ca.u64 %rd33723, [%rd33721];
	}
	// end inline asm
	// begin inline asm
	{	
ld.global.ca.u64 %rd33725, [%rd33723];
	}
	// end inline asm
	// begin inline asm
	{	
ld.global.ca.u64 %rd33727, [%rd33725];
	}
	// end inline asm
	// begin inline asm
	{	
ld.global.ca.u64 %rd33729, [%rd33727];
	}
	// end inline asm
	// begin inline asm
	{	
ld.global.ca.u64 %rd33731, [%rd33729];
	}
	// end inline asm
	// begin inline asm
	{	
ld.global.ca.u64 %rd33733, [%rd33731];
	}
	// end inline asm
	// begin inline asm
	{	
ld.global.ca.u64 %rd33735, [%rd33733];
	}
	// end inline asm
	// begin inline asm
	{	
ld.global.ca.u64 %rd33737, [%rd33735];
	}
	// end inline asm
	// begin inline asm
	{	
ld.global.ca.u64 %rd33739, [%rd33737];
	}
	// end inline asm
	// begin inline asm
	{	
ld.global.ca.u64 %rd33741, [%rd33739];
	}
	// end inline asm
	// begin inline asm
	{	
ld.global.ca.u64 %rd33743, [%rd33741];
	}
	// end inline asm
	// begin inline asm
	{	
ld.global.ca.u64 %rd33745, [%rd33743];
	}
	// end inline asm
	// begin inline asm
	{	
ld.global.ca.u64 %rd33747, [%rd33745];
	}
	// end inline asm
	// begin inline asm
	{	
ld.global.ca.u64 %rd33749, [%rd33747];
	}
	// end inline asm
	// begin inline asm
	{	
ld.global.ca.u64 %rd33751, [%rd33749];
	}
	// end inline asm
	// begin inline asm
	{	
ld.global.ca.u64 %rd33753, [%rd33751];
	}
	// end inline asm
	// begin inline asm
	{	
ld.global.ca.u64 %rd33755, [%rd33753];
	}
	// end inline asm
	// begin inline asm
	{	
ld.global.ca.u64 %rd33757, [%rd33755];
	}
	// end inline asm
	// begin inline asm
	{	
ld.global.ca.u64 %rd33759, [%rd33757];
	}
	// end inline asm
	// begin inline asm
	{	
ld.global.ca.u64 %rd33761, [%rd33759];
	}
	// end inline asm
	// begin inline asm
	{	
ld.global.ca.u64 %rd33763, [%rd33761];
	}
	// end inline asm
	// begin inline asm
	{	
ld.global.ca.u64 %rd33765, [%rd33763];
	}
	// end inline asm
	// begin inline asm
	{	
ld.global.ca.u64 %rd33767, [%rd33765];
	}
	// end inline asm
	// begin inline asm
	{	
ld.global.ca.u64 %rd33769, [%rd33767];
	}
	// end inline asm
	// begin inline asm
	{	
ld.global.ca.u64 %rd33771, [%rd33769];
	}
	// end inline asm
	// begin inline asm
	{	
ld.global.ca.u64 %rd33773, [%rd33771];
	}
	// end inline asm
	// begin inline asm
	{	
ld.global.ca.u64 %rd33775, [%rd33773];
	}
	// end inline asm
	// begin inline asm
	{	
ld.global.ca.u64 %rd33777, [%rd33775];
	}
	// end inline asm
	// begin inline asm
	{	
ld.global.ca.u64 %rd33779, [%rd33777];
	}
	// end inline asm
	// begin inline asm
	{	
ld.global.ca.u64 %rd33781, [%rd33779];
	}
	// end inline asm
	// begin inline asm
	{	
ld.global.ca.u64 %rd33783, [%rd33781];
	}
	// end inline asm
	// begin inline asm
	{	
ld.global.ca.u64 %rd33785, [%rd33783];
	}
	// end inline asm
	// begin inline asm
	{	
ld.global.ca.u64 %rd33787, [%rd33785];
	}
	// end inline asm
	// begin inline asm
	{	
ld.global.ca.u64 %rd33789, [%rd33787];
	}
	// end inline asm
	// begin inline asm
	{	
ld.global.ca.u64 %rd33791, [%rd33789];
	}
	// end inline asm
	// begin inline asm
	{	
ld.global.ca.u64 %rd33793, [%rd33791];
	}
	// end inline asm
	// begin inline asm
	{	
ld.global.ca.u64 %rd33795, [%rd33793];
	}
	// end inline asm
	// begin inline asm
	{	
ld.global.ca.u64 %rd33797, [%rd33795];
	}
	// end inline asm
	// begin inline asm
	{	
ld.global.ca.u64 %rd33799, [%rd33797];
	}
	// end inline asm
	// begin inline asm
	{	
ld.global.ca.u64 %rd33801, [%rd33799];
	}
	// end inline asm
	// begin inline asm
	{	
ld.global.ca.u64 %rd33803, [%rd33801];
	}
	// end inline asm
	// begin inline asm
	{	
ld.global.ca.u64 %rd33805, [%rd33803];
	}
	// end inline asm
	// begin inline asm
	{	
ld.global.ca.u64 %rd33807, [%rd33805];
	}
	// end inline asm
	// begin inline asm
	{	
ld.global.ca.u64 %rd33809, [%rd33807];
	}
	// end inline asm
	// begin inline asm
	{	
ld.global.ca.u64 %rd33811, [%rd33809];
	}
	// end inline asm
	// begin inline asm
	{	
ld.global.ca.u64 %rd33813, [%rd33811];
	}
	// end inline asm
	// begin inline asm
	{	
ld.global.ca.u64 %rd33815, [%rd33813];
	}
	// end inline asm
	// begin inline asm
	{	
ld.global.ca.u64 %rd33817, [%rd33815];
	}
	// end inline asm
	// begin inline asm
	{	
ld.global.ca.u64 %rd33819, [%rd33817];
	}
	// end inline asm
	// begin inline asm
	{	
ld.global.ca.u64 %rd33821, [%rd33819];
	}
	// end inline asm
	// begin inline asm
	{	
ld.global.ca.u64 %rd33823, [%rd33821];
	}
	// end inline asm
	// begin inline asm
	{	
ld.global.ca.u64 %rd33825, [%rd33823];
	}
	// end inline asm
	// begin inline asm
	{	
ld.global.ca.u64 %rd33827, [%rd33825];
	}
	// end inline asm
	// begin inline asm
	{	
ld.global.ca.u64 %rd33829, [%rd33827];
	}
	// end inline asm
	// begin inline asm
	{	
ld.global.ca.u64 %rd33831, [%rd33829];
	}
	// end inline asm
	// begin inline asm
	{	
ld.global.ca.u64 %rd33833, [%rd33831];
	}
	// end inline asm
	// begin inline asm
	{	
ld.global.ca.u64 %rd33835, [%rd33833];
	}
	// end inline asm
	// begin inline asm
	{	
ld.global.ca.u64 %rd33837, [%rd33835];
	}
	// end inline asm
	// begin inline asm
	{	
ld.global.ca.u64 %rd33839, [%rd33837];
	}
	// end inline asm
	// begin inline asm
	{	
ld.global.ca.u64 %rd33841, [%rd33839];
	}
	// end inline asm
	// begin inline asm
	{	
ld.global.ca.u64 %rd33843, [%rd33841];
	}
	// end inline asm
	// begin inline asm
	{	
ld.global.ca.u64 %rd33845, [%rd33843];
	}
	// end inline asm
	// begin inline asm
	{	
ld.global.ca.u64 %rd33847, [%rd33845];
	}
	// end inline asm
	// begin inline asm
	{	
ld.global.ca.u64 %rd33849, [%rd33847];
	}
	// end inline asm
	// begin inline asm
	{	
ld.global.ca.u64 %rd33851, [%rd33849];
	}
	// end inline asm
	// begin inline asm
	{	
ld.global.ca.u64 %rd33853, [%rd33851];
	}
	// end inline asm
	// begin inline asm
	{	
ld.global.ca.u64 %rd33855, [%rd33853];
	}
	// end inline asm
	// begin inline asm
	{	
ld.global.ca.u64 %rd33857, [%rd33855];
	}
	// end inline asm
	// begin inline asm
	{	
ld.global.ca.u64 %rd33859, [%rd33857];
	}
	// end inline asm
	// begin inline asm
	{	
ld.global.ca.u64 %rd33861, [%rd33859];
	}
	// end inline asm
	// begin inline asm
	{	
ld.global.ca.u64 %rd33863, [%rd33861];
	}
	// end inline asm
	// begin inline asm
	{	
ld.global.ca.u64 %rd33865, [%rd33863];
	}
	// end inline asm
	// begin inline asm
	{	
ld.global.ca.u64 %rd33867, [%rd33865];
	}
	// end inline asm
	// begin inline asm
	{	
ld.global.ca.u64 %rd33869, [%rd33867];
	}
	// end inline asm
	// begin inline asm
	{	
ld.global.ca.u64 %rd33871, [%rd33869];
	}
	// end inline asm
	// begin inline asm
	{	
ld.global.ca.u64 %rd33873, [%rd33871];
	}
	// end inline asm
	// begin inline asm
	{	
ld.global.ca.u64 %rd33875, [%rd33873];
	}
	// end inline asm
	// begin inline asm
	{	
ld.global.ca.u64 %rd33877, [%rd33875];
	}
	// end inline asm
	// begin inline asm
	{	
ld.global.ca.u64 %rd33879, [%rd33877];
	}
	// end inline asm
	// begin inline asm
	{	
ld.global.ca.u64 %rd33881, [%rd33879];
	}
	// end inline asm
	// begin inline asm
	{	
ld.global.ca.u64 %rd33883, [%rd33881];
	}
	// end inline asm
	// begin inline asm
	{	
ld.global.ca.u64 %rd33885, [%rd33883];
	}
	// end inline asm
	// begin inline asm
	{	
ld.global.ca.u64 %rd33887, [%rd33885];
	}
	// end inline asm
	// begin inline asm
	{	
ld.global.ca.u64 %rd33889, [%rd33887];
	}
	// end inline asm
	// begin inline asm
	{	
ld.global.ca.u64 %rd33891, [%rd33889];
	}
	// end inline asm
	// begin inline asm
	{	
ld.global.ca.u64 %rd33893, [%rd33891];
	}
	// end inline asm
	// begin inline asm
	{	
ld.global.ca.u64 %rd33895, [%rd33893];
	}
	// end inline asm
	// begin inline asm
	{	
ld.global.ca.u64 %rd33897, [%rd33895];
	}
	// end inline asm
	// begin inline asm
	{	
ld.global.ca.u64 %rd33899, [%rd33897];
	}
	// end inline asm
	// begin inline asm
	{	
ld.global.ca.u64 %rd33901, [%rd33899];
	}
	// end inline asm
	// begin inline asm
	{	
ld.global.ca.u64 %rd33903, [%rd33901];
	}
	// end inline asm
	// begin inline asm
	{	
ld.global.ca.u64 %rd33905, [%rd33903];
	}
	// end inline asm
	// begin inline asm
	{	
ld.global.ca.u64 %rd33907, [%rd33905];
	}
	// end inline asm
	// begin inline asm
	{	
ld.global.ca.u64 %rd33909, [%rd33907];
	}
	// end inline asm
	// begin inline asm
	{	
ld.global.ca.u64 %rd33911, [%rd33909];
	}
	// end inline asm
	// begin inline asm
	{	
ld.global.ca.u64 %rd33913, [%rd33911];
	}
	// end inline asm
	// begin inline asm
	{	
ld.global.ca.u64 %rd33915, [%rd33913];
	}
	// end inline asm
	// begin inline asm
	{	
ld.global.ca.u64 %rd33917, [%rd33915];
	}
	// end inline asm
	// begin inline asm
	{	
ld.global.ca.u64 %rd33919, [%rd33917];
	}
	// end inline asm
	// begin inline asm
	{	
ld.global.ca.u64 %rd33921, [%rd33919];
	}
	// end inline asm
	// begin inline asm
	{	
ld.global.ca.u64 %rd33923, [%rd33921];
	}
	// end inline asm
	// begin inline asm
	{	
ld.global.ca.u64 %rd33925, [%rd33923];
	}
	// end inline asm
	// begin inline asm
	{	
ld.global.ca.u64 %rd33927, [%rd33925];
	}
	// end inline asm
	// begin inline asm
	{	
ld.global.ca.u64 %rd33929, [%rd33927];
	}
	// end inline asm
	// begin inline asm
	{	
ld.global.ca.u64 %rd33931, [%rd33929];
	}
	// end inline asm
	// begin inline asm
	{	
ld.global.ca.u64 %rd33933, [%rd33931];
	}
	// end inline asm
	// begin inline asm
	{	
ld.global.ca.u64 %rd33935, [%rd33933];
	}
	// end inline asm
	// begin inline asm
	{	
ld.global.ca.u64 %rd33937, [%rd33935];
	}
	// end inline asm
	// begin inline asm
	{	
ld.global.ca.u64 %rd33939, [%rd33937];
	}
	// end inline asm
	// begin inline asm
	{	
ld.global.ca.u64 %rd33941, [%rd33939];
	}
	// end inline asm
	// begin inline asm
	{	
ld.global.ca.u64 %rd33943, [%rd33941];
	}
	// end inline asm
	// begin inline asm
	{	
ld.global.ca.u64 %rd33945, [%rd33943];
	}
	// end inline asm
	// begin inline asm
	{	
ld.global.ca.u64 %rd33947, [%rd33945];
	}
	// end inline asm
	// begin inline asm
	{	
ld.global.ca.u64 %rd33949, [%rd33947];
	}
	// end inline asm
	// begin inline asm
	{	
ld.global.ca.u64 %rd33951, [%rd33949];
	}
	// end inline asm
	// begin inline asm
	{	
ld.global.ca.u64 %rd33953, [%rd33951];
	}
	// end inline asm
	// begin inline asm
	{	
ld.global.ca.u64 %rd33955, [%rd33953];
	}
	// end inline asm
	// begin inline asm
	{	
ld.global.ca.u64 %rd33957, [%rd33955];
	}
	// end inline asm
	// begin inline asm
	{	
ld.global.ca.u64 %rd33959, [%rd33957];
	}
	// end inline asm
	// begin inline asm
	{	
ld.global.ca.u64 %rd33961, [%rd33959];
	}
	// end inline asm
	// begin inline asm
	{	
ld.global.ca.u64 %rd33963, [%rd33961];
	}
	// end inline asm
	// begin inline asm
	{	
ld.global.ca.u64 %rd33965, [%rd33963];
	}
	// end inline asm
	// begin inline asm
	{	
ld.global.ca.u64 %rd33967, [%rd33965];
	}
	// end inline asm
	// begin inline asm
	{	
ld.global.ca.u64 %rd33969, [%rd33967];
	}
	// end inline asm
	// begin inline asm
	{	
ld.global.ca.u64 %rd33971, [%rd33969];
	}
	// end inline asm
	// begin inline asm
	{	
ld.global.ca.u64 %rd33973, [%rd33971];
	}
	// end inline asm
	// begin inline asm
	{	
ld.global.ca.u64 %rd33975, [%rd33973];
	}
	// end inline asm
	// begin inline asm
	{	
ld.global.ca.u64 %rd33977, [%rd33975];
	}
	// end inline asm
	// begin inline asm
	{	
ld.global.ca.u64 %rd33979, [%rd33977];
	}
	// end inline asm
	// begin inline asm
	{	
ld.global.ca.u64 %rd33981, [%rd33979];
	}
	// end inline asm
	// begin inline asm
	{	
ld.global.ca.u64 %rd33983, [%rd33981];
	}
	// end inline asm
	// begin inline asm
	{	
ld.global.ca.u64 %rd33985, [%rd33983];
	}
	// end inline asm
	// begin inline asm
	{	
ld.global.ca.u64 %rd33987, [%rd33985];
	}
	// end inline asm
	// begin inline asm
	{	
ld.global.ca.u64 %rd33989, [%rd33987];
	}
	// end inline asm
	// begin inline asm
	{	
ld.global.ca.u64 %rd33991, [%rd33989];
	}
	// end inline asm
	// begin inline asm
	{	
ld.global.ca.u64 %rd33993, [%rd33991];
	}
	// end inline asm
	// begin inline asm
	{	
ld.global.ca.u64 %rd33995, [%rd33993];
	}
	// end inline asm
	// begin inline asm
	{	
ld.global.ca.u64 %rd33997, [%rd33995];
	}
	// end inline asm
	// begin inline asm
	{	
ld.global.ca.u64 %rd33999, [%rd33997];
	}
	// end inline asm
	// begin inline asm
	{	
ld.global.ca.u64 %rd34001, [%rd33999];
	}
	// end inline asm
	// begin inline asm
	{	
ld.global.ca.u64 %rd34003, [%rd34001];
	}
	// end inline asm
	// begin inline asm
	{	
ld.global.ca.u64 %rd34005, [%rd34003];
	}
	// end inline asm
	// begin inline asm
	{	
ld.global.ca.u64 %rd34007, [%rd34005];
	}
	// end inline asm
	// begin inline asm
	{	
ld.global.ca.u64 %rd34009, [%rd34007];
	}
	// end inline asm
	// begin inline asm
	{	
ld.global.ca.u64 %rd34011, [%rd34009];
	}
	// end inline asm
	// begin inline asm
	{	
ld.global.ca.u64 %rd34013, [%rd34011];
	}
	// end inline asm
	// begin inline asm
	{	
ld.global.ca.u64 %rd34015, [%rd34013];
	}
	// end inline asm
	// begin inline asm
	{	
ld.global.ca.u64 %rd34017, [%rd34015];
	}
	// end inline asm
	// begin inline asm
	{	
ld.global.ca.u64 %rd34019, [%rd34017];
	}
	// end inline asm
	// begin inline asm
	{	
ld.global.ca.u64 %rd34021, [%rd34019];
	}
	// end inline asm
	// begin inline asm
	{	
ld.global.ca.u64 %rd34023, [%rd34021];
	}
	// end inline asm
	// begin inline asm
	{	
ld.global.ca.u64 %rd34025, [%rd34023];
	}
	// end inline asm
	// begin inline asm
	{	
ld.global.ca.u64 %rd34027, [%rd34025];
	}
	// end inline asm
	// begin inline asm
	{	
ld.global.ca.u64 %rd34029, [%rd34027];
	}
	// end inline asm
	// begin inline asm
	{	
ld.global.ca.u64 %rd34031, [%rd34029];
	}
	// end inline asm
	// begin inline asm
	{	
ld.global.ca.u64 %rd34033, [%rd34031];
	}
	// end inline asm
	// begin inline asm
	{	
ld.global.ca.u64 %rd34035, [%rd34033];
	}
	// end inline asm
	// begin inline asm
	{	
ld.global.ca.u64 %rd34037, [%rd34035];
	}
	// end inline asm
	// begin inline asm
	{	
ld.global.ca.u64 %rd34039, [%rd34037];
	}
	// end inline asm
	// begin inline asm
	{	
ld.global.ca.u64 %rd34041, [%rd34039];
	}
	// end inline asm
	// begin inline asm
	{	
ld.global.ca.u64 %rd34043, [%rd34041];
	}
	// end inline asm
	// begin inline asm
	{	
ld.global.ca.u64 %rd34045, [%rd34043];
	}
	// end inline asm
	// begin inline asm
	{	
ld.global.ca.u64 %rd34047, [%rd34045];
	}
	// end inline asm
	// begin inline asm
	{	
ld.global.ca.u64 %rd34049, [%rd34047];
	}
	// end inline asm
	// begin inline asm
	{	
ld.global.ca.u64 %rd34051, [%rd34049];
	}
	// end inline asm
	// begin inline asm
	{	
ld.global.ca.u64 %rd34053, [%rd34051];
	}
	// end inline asm
	// begin inline asm
	{	
ld.global.ca.u64 %rd34055, [%rd34053];
	}
	// end inline asm
	// begin inline asm
	{	
ld.global.ca.u64 %rd34057, [%rd34055];
	}
	// end inline asm
	// begin inline asm
	{	
ld.global.ca.u64 %rd34059, [%rd34057];
	}
	// end inline asm
	// begin inline asm
	{	
ld.global.ca.u64 %rd34061, [%rd34059];
	}
	// end inline asm
	// begin inline asm
	{	
ld.global.ca.u64 %rd34063, [%rd34061];
	}
	// end inline asm
	// begin inline asm
	{	
ld.global.ca.u64 %rd34065, [%rd34063];
	}
	// end inline asm
	// begin inline asm
	{	
ld.global.ca.u64 %rd34067, [%rd34065];
	}
	// end inline asm
	// begin inline asm
	{	
ld.global.ca.u64 %rd34069, [%rd34067];
	}
	// end inline asm
	// begin inline asm
	{	
ld.global.ca.u64 %rd34071, [%rd34069];
	}
	// end inline asm
	// begin inline asm
	{	
ld.global.ca.u64 %rd34073, [%rd34071];
	}
	// end inline asm
	// begin inline asm
	{	
ld.global.ca.u64 %rd34075, [%rd34073];
	}
	// end inline asm
	// begin inline asm
	{	
ld.global.ca.u64 %rd34077, [%rd34075];
	}
	// end inline asm
	// begin inline asm
	{	
ld.global.ca.u64 %rd34079, [%rd34077];
	}
	// end inline asm
	// begin inline asm
	{	
ld.global.ca.u64 %rd34081, [%rd34079];
	}
	// end inline asm
	// begin inline asm
	{	
ld.global.ca.u64 %rd34083, [%rd34081];
	}
	// end inline asm
	// begin inline asm
	{	
ld.global.ca.u64 %rd34085, [%rd34083];
	}
	// end inline asm
	// begin inline asm
	{	
ld.global.ca.u64 %rd34087, [%rd34085];
	}
	// end inline asm
	// begin inline asm
	{	
ld.global.ca.u64 %rd34089, [%rd34087];
	}
	// end inline asm
	// begin inline asm
	{	
ld.global.ca.u64 %rd34091, [%rd34089];
	}
	// end inline asm
	// begin inline asm
	{	
ld.global.ca.u64 %rd34093, [%rd34091];
	}
	// end inline asm
	// begin inline asm
	{	
ld.global.ca.u64 %rd34095, [%rd34093];
	}
	// end inline asm
	// begin inline asm
	{	
ld.global.ca.u64 %rd34097, [%rd34095];
	}
	// end inline asm
	// begin inline asm
	{	
ld.global.ca.u64 %rd34099, [%rd34097];
	}
	// end inline asm
	// begin inline asm
	{	
ld.global.ca.u64 %rd34101, [%rd34099];
	}
	// end inline asm
	// begin inline asm
	{	
ld.global.ca.u64 %rd34103, [%rd34101];
	}
	// end inline asm
	// begin inline asm
	{	
ld.global.ca.u64 %rd34105, [%rd34103];
	}
	// end inline asm
	// begin inline asm
	{	
ld.global.ca.u64 %rd34107, [%rd34105];
	}
	// end inline asm
	// begin inline asm
	{	
ld.global.ca.u64 %rd34109, [%rd34107];
	}
	// end inline asm
	// begin inline asm
	{	
ld.global.ca.u64 %rd34111, [%rd34109];
	}
	// end inline asm
	// begin inline asm
	{	
ld.global.ca.u64 %rd34113, [%rd34111];
	}
	// end inline asm
	// begin inline asm
	{	
ld.global.ca.u64 %rd34115, [%rd34113];
	}
	// end inline asm
	// begin inline asm
	{	
ld.global.ca.u64 %rd34117, [%rd34115];
	}
	// end inline asm
	// begin inline asm
	{	
ld.global.ca.u64 %rd34119, [%rd34117];
	}
	// end inline asm
	// begin inline asm
	{	
ld.global.ca.u64 %rd34121, [%rd34119];
	}
	// end inline asm
	// begin inline asm
	{	
ld.global.ca.u64 %rd34123, [%rd34121];
	}
	// end inline asm
	// begin inline asm
	{	
ld.global.ca.u64 %rd34125, [%rd34123];
	}
	// end inline asm
	// begin inline asm
	{	
ld.global.ca.u64 %rd34127, [%rd34125];
	}
	// end inline asm
	// begin inline asm
	{	
ld.global.ca.u64 %rd34129, [%rd34127];
	}
	// end inline asm
	// begin inline asm
	{	
ld.global.ca.u64 %rd34131, [%rd34129];
	}
	// end inline asm
	// begin inline asm
	{	
ld.global.ca.u64 %rd34133, [%rd34131];
	}
	// end inline asm
	// begin inline asm
	{	
ld.global.ca.u64 %rd34135, [%rd34133];
	}
	// end inline asm
	// begin inline asm
	{	
ld.global.ca.u64 %rd34137, [%rd34135];
	}
	// end inline asm
	// begin inline asm
	{	
ld.global.ca.u64 %rd34139, [%rd34137];
	}
	// end inline asm
	// begin inline asm
	{	
ld.global.ca.u64 %rd34141, [%rd34139];
	}
	// end inline asm
	// begin inline asm
	{	
ld.global.ca.u64 %rd34143, [%rd34141];
	}
	// end inline asm
	// begin inline asm
	{	
ld.global.ca.u64 %rd34145, [%rd34143];
	}
	// end inline asm
	// begin inline asm
	{	
ld.global.ca.u64 %rd34147, [%rd34145];
	}
	// end inline asm
	// begin inline asm
	{	
ld.global.ca.u64 %rd34149, [%rd34147];
	}
	// end inline asm
	// begin inline asm
	{	
ld.global.ca.u64 %rd34151, [%rd34149];
	}
	// end inline asm
	// begin inline asm
	{	
ld.global.ca.u64 %rd34153, [%rd34151];
	}
	// end inline asm
	// begin inline asm
	{	
ld.global.ca.u64 %rd34155, [%rd34153];
	}
	// end inline asm
	// begin inline asm
	{	
ld.global.ca.u64 %rd34157, [%rd34155];
	}
	// end inline asm
	// begin inline asm
	{	
ld.global.ca.u64 %rd34159, [%rd34157];
	}
	// end inline asm
	// begin inline asm
	{	
ld.global.ca.u64 %rd34161, [%rd34159];
	}
	// end inline asm
	// begin inline asm
	{	
ld.global.ca.u64 %rd34163, [%rd34161];
	}
	// end inline asm
	// begin inline asm
	{	
ld.global.ca.u64 %rd34165, [%rd34163];
	}
	// end inline asm
	// begin inline asm
	{	
ld.global.ca.u64 %rd34167, [%rd34165];
	}
	// end inline asm
	// begin inline asm
	{	
ld.global.ca.u64 %rd34169, [%rd34167];
	}
	// end inline asm
	// begin inline asm
	{	
ld.global.ca.u64 %rd34171, [%rd34169];
	}
	// end inline asm
	// begin inline asm
	{	
ld.global.ca.u64 %rd34173, [%rd34171];
	}
	// end inline asm
	// begin inline asm
	{	
ld.global.ca.u64 %rd34175, [%rd34173];
	}
	// end inline asm
	// begin inline asm
	{	
ld.global.ca.u64 %rd34177, [%rd34175];
	}
	// end inline asm
	// begin inline asm
	{	
ld.global.ca.u64 %rd34179, [%rd34177];
	}
	// end inline asm
	// begin inline asm
	{	
ld.global.ca.u64 %rd34181, [%rd34179];
	}
	// end inline asm
	// begin inline asm
	{	
ld.global.ca.u64 %rd34183, [%rd34181];
	}
	// end inline asm
	// begin inline asm
	{	
ld.global.ca.u64 %rd34185, [%rd34183];
	}
	// end inline asm
	// begin inline asm
	{	
ld.global.ca.u64 %rd34187, [%rd34185];
	}
	// end inline asm
	// begin inline asm
	{	
ld.global.ca.u64 %rd34189, [%rd34187];
	}
	// end inline asm
	// begin inline asm
	{	
ld.global.ca.u64 %rd34191, [%rd34189];
	}
	// end inline asm
	// begin inline asm
	{	
ld.global.ca.u64 %rd34193, [%rd34191];
	}
	// end inline asm
	// begin inline asm
	{	
ld.global.ca.u64 %rd34195, [%rd34193];
	}
	// end inline asm
	// begin inline asm
	{	
ld.global.ca.u64 %rd34197, [%rd34195];
	}
	// end inline asm
	// begin inline asm
	{	
ld.global.ca.u64 %rd34199, [%rd34197];
	}
	// end inline asm
	// begin inline asm
	{	
ld.global.ca.u64 %rd34201, [%rd34199];
	}
	// end inline asm
	// begin inline asm
	{	
ld.global.ca.u64 %rd34203, [%rd34201];
	}
	// end inline asm
	// begin inline asm
	{	
ld.global.ca.u64 %rd34205, [%rd34203];
	}
	// end inline asm
	// begin inline asm
	{	
ld.global.ca.u64 %rd34207, [%rd34205];
	}
	// end inline asm
	// begin inline asm
	{	
ld.global.ca.u64 %rd34209, [%rd34207];
	}
	// end inline asm
	// begin inline asm
	{	
ld.global.ca.u64 %rd34211, [%rd34209];
	}
	// end inline asm
	// begin inline asm
	{	
ld.global.ca.u64 %rd34213, [%rd34211];
	}
	// end inline asm
	// begin inline asm
	{	
ld.global.ca.u64 %rd34215, [%rd34213];
	}
	// end inline asm
	// begin inline asm
	{	
ld.global.ca.u64 %rd34217, [%rd34215];
	}
	// end inline asm
	// begin inline asm
	{	
ld.global.ca.u64 %rd34219, [%rd34217];
	}
	// end inline asm
	// begin inline asm
	{	
ld.global.ca.u64 %rd34221, [%rd34219];
	}
	// end inline asm
	// begin inline asm
	{	
ld.global.ca.u64 %rd34223, [%rd34221];
	}
	// end inline asm
	// begin inline asm
	{	
ld.global.ca.u64 %rd34225, [%rd34223];
	}
	// end inline asm
	// begin inline asm
	{	
ld.global.ca.u64 %rd34227, [%rd34225];
	}
	// end inline asm
	// begin inline asm
	{	
ld.global.ca.u64 %rd34229, [%rd34227];
	}
	// end inline asm
	// begin inline asm
	{	
ld.global.ca.u64 %rd34231, [%rd34229];
	}
	// end inline asm
	// begin inline asm
	{	
ld.global.ca.u64 %rd34233, [%rd34231];
	}
	// end inline asm
	// begin inline asm
	{	
ld.global.ca.u64 %rd34235, [%rd34233];
	}
	// end inline asm
	// begin inline asm
	{	
ld.global.ca.u64 %rd34237, [%rd34235];
	}
	// end inline asm
	// begin inline asm
	{	
ld.global.ca.u64 %rd34239, [%rd34237];
	}
	// end inline asm
	// begin inline asm
	{	
ld.global.ca.u64 %rd34241, [%rd34239];
	}
	// end inline asm
	// begin inline asm
	{	
ld.global.ca.u64 %rd34243, [%rd34241];
	}
	// end inline asm
	// begin inline asm
	{	
ld.global.ca.u64 %rd34245, [%rd34243];
	}
	// end inline asm
	// begin inline asm
	{	
ld.global.ca.u64 %rd34247, [%rd34245];
	}
	// end inline asm
	// begin inline asm
	{	
ld.global.ca.u64 %rd34249, [%rd34247];
	}
	// end inline asm
	// begin inline asm
	{	
ld.global.ca.u64 %rd34251, [%rd34249];
	}
	// end inline asm
	// begin inline asm
	{	
ld.global.ca.u64 %rd34253, [%rd34251];
	}
	// end inline asm
	// begin inline asm
	{	
ld.global.ca.u64 %rd34255, [%rd34253];
	}
	// end inline asm
	// begin inline asm
	{	
ld.global.ca.u64 %rd34257, [%rd34255];
	}
	// end inline asm
	// begin inline asm
	{	
ld.global.ca.u64 %rd34259, [%rd34257];
	}
	// end inline asm
	// begin inline asm
	{	
ld.global.ca.u64 %rd34261, [%rd34259];
	}
	// end inline asm
	// begin inline asm
	{	
ld.global.ca.u64 %rd34263, [%rd34261];
	}
	// end inline asm
	// begin inline asm
	{	
ld.global.ca.u64 %rd34265, [%rd34263];
	}
	// end inline asm
	// begin inline asm
	{	
ld.global.ca.u64 %rd34267, [%rd34265];
	}
	// end inline asm
	// begin inline asm
	{	
ld.global.ca.u64 %rd34269, [%rd34267];
	}
	// end inline asm
	// begin inline asm
	{	
ld.global.ca.u64 %rd34271, [%rd34269];
	}
	// end inline asm
	// begin inline asm
	{	
ld.global.ca.u64 %rd34273, [%rd34271];
	}
	// end inline asm
	// begin inline asm
	{	
ld.global.ca.u64 %rd34275, [%rd34273];
	}
	// end inline asm
	// begin inline asm
	{	
ld.global.ca.u64 %rd34277, [%rd34275];
	}
	// end inline asm
	// begin inline asm
	{	
ld.global.ca.u64 %rd34279, [%rd34277];
	}
	// end inline asm
	// begin inline asm
	{	
ld.global.ca.u64 %rd34281, [%rd34279];
	}
	// end inline asm
	// begin inline asm
	{	
ld.global.ca.u64 %rd34283, [%rd34281];
	}
	// end inline asm
	// begin inline asm
	{	
ld.global.ca.u64 %rd34285, [%rd34283];
	}
	// end inline asm
	// begin inline asm
	{	
ld.global.ca.u64 %rd34287, [%rd34285];
	}
	// end inline asm
	// begin inline asm
	{	
ld.global.ca.u64 %rd34289, [%rd34287];
	}
	// end inline asm
	// begin inline asm
	{	
ld.global.ca.u64 %rd34291, [%rd34289];
	}
	// end inline asm
	// begin inline asm
	{	
ld.global.ca.u64 %rd34293, [%rd34291];
	}
	// end inline asm
	// begin inline asm
	{	
ld.global.ca.u64 %rd34295, [%rd34293];
	}
	// end inline asm
	// begin inline asm
	{	
ld.global.ca.u64 %rd34297, [%rd34295];
	}
	// end inline asm
	// begin inline asm
	{	
ld.global.ca.u64 %rd34299, [%rd34297];
	}
	// end inline asm
	// begin inline asm
	{	
ld.global.ca.u64 %rd34301, [%rd34299];
	}
	// end inline asm
	// begin inline asm
	{	
ld.global.ca.u64 %rd34303, [%rd34301];
	}
	// end inline asm
	// begin inline asm
	{	
ld.global.ca.u64 %rd34305, [%rd34303];
	}
	// end inline asm
	// begin inline asm
	{	
ld.global.ca.u64 %rd34307, [%rd34305];
	}
	// end inline asm
	// begin inline asm
	{	
ld.global.ca.u64 %rd34309, [%rd34307];
	}
	// end inline asm
	// begin inline asm
	{	
ld.global.ca.u64 %rd34311, [%rd34309];
	}
	// end inline asm
	// begin inline asm
	{	
ld.global.ca.u64 %rd34313, [%rd34311];
	}
	// end inline asm
	// begin inline asm
	{	
ld.global.ca.u64 %rd34315, [%rd34313];
	}
	// end inline asm
	// begin inline asm
	{	
ld.global.ca.u64 %rd34317, [%rd34315];
	}
	// end inline asm
	// begin inline asm
	{	
ld.global.ca.u64 %rd34319, [%rd34317];
	}
	// end inline asm
	// begin inline asm
	{	
ld.global.ca.u64 %rd34321, [%rd34319];
	}
	// end inline asm
	// begin inline asm
	{	
ld.global.ca.u64 %rd34323, [%rd34321];
	}
	// end inline asm
	// begin inline asm
	{	
ld.global.ca.u64 %rd34325, [%rd34323];
	}
	// end inline asm
	// begin inline asm
	{	
ld.global.ca.u64 %rd34327, [%rd34325];
	}
	// end inline asm
	// begin inline asm
	{	
ld.global.ca.u64 %rd34329, [%rd34327];
	}
	// end inline asm
	// begin inline asm
	{	
ld.global.ca.u64 %rd34331, [%rd34329];
	}
	// end inline asm
	// begin inline asm
	{	
ld.global.ca.u64 %rd34333, [%rd34331];
	}
	// end inline asm
	// begin inline asm
	{	
ld.global.ca.u64 %rd34335, [%rd34333];
	}
	// end inline asm
	// begin inline asm
	{	
ld.global.ca.u64 %rd34337, [%rd34335];
	}
	// end inline asm
	// begin inline asm
	{	
ld.global.ca.u64 %rd34339, [%rd34337];
	}
	// end inline asm
	// begin inline asm
	{	
ld.global.ca.u64 %rd34341, [%rd34339];
	}
	// end inline asm
	// begin inline asm
	{	
ld.global.ca.u64 %rd34343, [%rd34341];
	}
	// end inline asm
	// begin inline asm
	{	
ld.global.ca.u64 %rd34345, [%rd34343];
	}
	// end inline asm
	// begin inline asm
	{	
ld.global.ca.u64 %rd34347, [%rd34345];
	}
	// end inline asm
	// begin inline asm
	{	
ld.global.ca.u64 %rd34349, [%rd34347];
	}
	// end inline asm
	// begin inline asm
	{	
ld.global.ca.u64 %rd34351, [%rd34349];
	}
	// end inline asm
	// begin inline asm
	{	
ld.global.ca.u64 %rd34353, [%rd34351];
	}
	// end inline asm
	// begin inline asm
	{	
ld.global.ca.u64 %rd34355, [%rd34353];
	}
	// end inline asm
	// begin inline asm
	{	
ld.global.ca.u64 %rd34357, [%rd34355];
	}
	// end inline asm
	// begin inline asm
	{	
ld.global.ca.u64 %rd34359, [%rd34357];
	}
	// end inline asm
	// begin inline asm
	{	
ld.global.ca.u64 %rd34361, [%rd34359];
	}
	// end inline asm
	// begin inline asm
	{	
ld.global.ca.u64 %rd34363, [%rd34361];
	}
	// end inline asm
	// begin inline asm
	{	
ld.global.ca.u64 %rd34365, [%rd34363];
	}
	// end inline asm
	// begin inline asm
	{	
ld.global.ca.u64 %rd34367, [%rd34365];
	}
	// end inline asm
	// begin inline asm
	{	
ld.global.ca.u64 %rd34369, [%rd34367];
	}
	// end inline asm
	// begin inline asm
	{	
ld.global.ca.u64 %rd34371, [%rd34369];
	}
	// end inline asm
	// begin inline asm
	{	
ld.global.ca.u64 %rd34373, [%rd34371];
	}
	// end inline asm
	// begin inline asm
	{	
ld.global.ca.u64 %rd34375, [%rd34373];
	}
	// end inline asm
	// begin inline asm
	{	
ld.global.ca.u64 %rd34377, [%rd34375];
	}
	// end inline asm
	// begin inline asm
	{	
ld.global.ca.u64 %rd34379, [%rd34377];
	}
	// end inline asm
	// begin inline asm
	{	
ld.global.ca.u64 %rd34381, [%rd34379];
	}
	// end inline asm
	// begin inline asm
	{	
ld.global.ca.u64 %rd34383, [%rd34381];
	}
	// end inline asm
	// begin inline asm
	{	
ld.global.ca.u64 %rd34385, [%rd34383];
	}
	// end inline asm
	// begin inline asm
	{	
ld.global.ca.u64 %rd34387, [%rd34385];
	}
	// end inline asm
	// begin inline asm
	{	
ld.global.ca.u64 %rd34389, [%rd34387];
	}
	// end inline asm
	// begin inline asm
	{	
ld.global.ca.u64 %rd34391, [%rd34389];
	}
	// end inline asm
	// begin inline asm
	{	
ld.global.ca.u64 %rd34393, [%rd34391];
	}
	// end inline asm
	// begin inline asm
	{	
ld.global.ca.u64 %rd34395, [%rd34393];
	}
	// end inline asm
	// begin inline asm
	{	
ld.global.ca.u64 %rd34397, [%rd34395];
	}
	// end inline asm
	// begin inline asm
	{	
ld.global.ca.u64 %rd34399, [%rd34397];
	}
	// end inline asm
	// begin inline asm
	{	
ld.global.ca.u64 %rd34401, [%rd34399];
	}
	// end inline asm
	// begin inline asm
	{	
ld.global.ca.u64 %rd34403, [%rd34401];
	}
	// end inline asm
	// begin inline asm
	{	
ld.global.ca.u64 %rd34405, [%rd34403];
	}
	// end inline asm
	// begin inline asm
	{	
ld.global.ca.u64 %rd34407, [%rd34405];
	}
	// end inline asm
	// begin inline asm
	{	
ld.global.ca.u64 %rd34409, [%rd34407];
	}
	// end inline asm
	// begin inline asm
	{	
ld.global.ca.u64 %rd34411, [%rd34409];
	}
	// end inline asm
	// begin inline asm
	{	
ld.global.ca.u64 %rd34413, [%rd34411];
	}
	// end inline asm
	// begin inline asm
	{	
ld.global.ca.u64 %rd34415, [%rd34413];
	}
	// end inline asm
	// begin inline asm
	{	
ld.global.ca.u64 %rd34417, [%rd34415];
	}
	// end inline asm
	// begin inline asm
	{	
ld.global.ca.u64 %rd34419, [%rd34417];
	}
	// end inline asm
	// begin inline asm
	{	
ld.global.ca.u64 %rd34421, [%rd34419];
	}
	// end inline asm
	// begin inline asm
	{	
ld.global.ca.u64 %rd34423, [%rd34421];
	}
	// end inline asm
	// begin inline asm
	{	
ld.global.ca.u64 %rd34425, [%rd34423];
	}
	// end inline asm
	// begin inline asm
	{	
ld.global.ca.u64 %rd34427, [%rd34425];
	}
	// end inline asm
	// begin inline asm
	{	
ld.global.ca.u64 %rd34429, [%rd34427];
	}
	// end inline asm
	// begin inline asm
	{	
ld.global.ca.u64 %rd34431, [%rd34429];
	}
	// end inline asm
	// begin inline asm
	{	
ld.global.ca.u64 %rd34433, [%rd34431];
	}
	// end inline asm
	// begin inline asm
	{	
ld.global.ca.u64 %rd34435, [%rd34433];
	}
	// end inline asm
	// begin inline asm
	{	
ld.global.ca.u64 %rd34437, [%rd34435];
	}
	// end inline asm
	// begin inline asm
	{	
ld.global.ca.u64 %rd34439, [%rd34437];
	}
	// end inline asm
	// begin inline asm
	{	
ld.global.ca.u64 %rd34441, [%rd34439];
	}
	// end inline asm
	// begin inline asm
	{	
ld.global.ca.u64 %rd34443, [%rd34441];
	}
	// end inline asm
	// begin inline asm
	{	
ld.global.ca.u64 %rd34445, [%rd34443];
	}
	// end inline asm
	// begin inline asm
	{	
ld.global.ca.u64 %rd34447, [%rd34445];
	}
	// end inline asm
	// begin inline asm
	{	
ld.global.ca.u64 %rd34449, [%rd34447];
	}
	// end inline asm
	// begin inline asm
	{	
ld.global.ca.u64 %rd34451, [%rd34449];
	}
	// end inline asm
	// begin inline asm
	{	
ld.global.ca.u64 %rd34453, [%rd34451];
	}
	// end inline asm
	// begin inline asm
	{	
ld.global.ca.u64 %rd34455, [%rd34453];
	}
	// end inline asm
	// begin inline asm
	{	
ld.global.ca.u64 %rd34457, [%rd34455];
	}
	// end inline asm
	// begin inline asm
	{	
ld.global.ca.u64 %rd34459, [%rd34457];
	}
	// end inline asm
	// begin inline asm
	{	
ld.global.ca.u64 %rd34461, [%rd34459];
	}
	// end inline asm
	// begin inline asm
	{	
ld.global.ca.u64 %rd34463, [%rd34461];
	}
	// end inline asm
	// begin inline asm
	{	
ld.global.ca.u64 %rd34465, [%rd34463];
	}
	// end inline asm
	// begin inline asm
	{	
ld.global.ca.u64 %rd34467, [%rd34465];
	}
	// end inline asm
	// begin inline asm
	{	
ld.global.ca.u64 %rd34469, [%rd34467];
	}
	// end inline asm
	// begin inline asm
	{	
ld.global.ca.u64 %rd34471, [%rd34469];
	}
	// end inline asm
	// begin inline asm
	{	
ld.global.ca.u64 %rd34473, [%rd34471];
	}
	// end inline asm
	// begin inline asm
	{	
ld.global.ca.u64 %rd34475, [%rd34473];
	}
	// end inline asm
	// begin inline asm
	{	
ld.global.ca.u64 %rd34477, [%rd34475];
	}
	// end inline asm
	// begin inline asm
	{	
ld.global.ca.u64 %rd34479, [%rd34477];
	}
	// end inline asm
	// begin inline asm
	{	
ld.global.ca.u64 %rd34481, [%rd34479];
	}
	// end inline asm
	// begin inline asm
	{	
ld.global.ca.u64 %rd34483, [%rd34481];
	}
	// end inline asm
	// begin inline asm
	{	
ld.global.ca.u64 %rd34485, [%rd34483];
	}
	// end inline asm
	// begin inline asm
	{	
ld.global.ca.u64 %rd34487, [%rd34485];
	}
	// end inline asm
	// begin inline asm
	{	
ld.global.ca.u64 %rd34489, [%rd34487];
	}
	// end inline asm
	// begin inline asm
	{	
ld.global.ca.u64 %rd34491, [%rd34489];
	}
	// end inline asm
	// begin inline asm
	{	
ld.global.ca.u64 %rd34493, [%rd34491];
	}
	// end inline asm
	// begin inline asm
	{	
ld.global.ca.u64 %rd34495, [%rd34493];
	}
	// end inline asm
	// begin inline asm
	{	
ld.global.ca.u64 %rd34497, [%rd34495];
	}
	// end inline asm
	// begin inline asm
	{	
ld.global.ca.u64 %rd34499, [%rd34497];
	}
	// end inline asm
	// begin inline asm
	{	
ld.global.ca.u64 %rd34501, [%rd34499];
	}
	// end inline asm
	// begin inline asm
	{	
ld.global.ca.u64 %rd34503, [%rd34501];
	}
	// end inline asm
	// begin inline asm
	{	
ld.global.ca.u64 %rd34505, [%rd34503];
	}
	// end inline asm
	// begin inline asm
	{	
ld.global.ca.u64 %rd34507, [%rd34505];
	}
	// end inline asm
	// begin inline asm
	{	
ld.global.ca.u64 %rd34509, [%rd34507];
	}
	// end inline asm
	// begin inline asm
	{	
ld.global.ca.u64 %rd34511, [%rd34509];
	}
	// end inline asm
	// begin inline asm
	{	
ld.global.ca.u64 %rd34513, [%rd34511];
	}
	// end inline asm
	// begin inline asm
	{	
ld.global.ca.u64 %rd34515, [%rd34513];
	}
	// end inline asm
	// begin inline asm
	{	
ld.global.ca.u64 %rd34517, [%rd34515];
	}
	// end inline asm
	// begin inline asm
	{	
ld.global.ca.u64 %rd34519, [%rd34517];
	}
	// end inline asm
	// begin inline asm
	{	
ld.global.ca.u64 %rd34521, [%rd34519];
	}
	// end inline asm
	// begin inline asm
	{	
ld.global.ca.u64 %rd34523, [%rd34521];
	}
	// end inline asm
	// begin inline asm
	{	
ld.global.ca.u64 %rd34525, [%rd34523];
	}
	// end inline asm
	// begin inline asm
	{	
ld.global.ca.u64 %rd34527, [%rd34525];
	}
	// end inline asm
	// begin inline asm
	{	
ld.global.ca.u64 %rd34529, [%rd34527];
	}
	// end inline asm
	// begin inline asm
	{	
ld.global.ca.u64 %rd34531, [%rd34529];
	}
	// end inline asm
	// begin inline asm
	{	
ld.global.ca.u64 %rd34533, [%rd34531];
	}
	// end inline asm
	// begin inline asm
	{	
ld.global.ca.u64 %rd34535, [%rd34533];
	}
	// end inline asm
	// begin inline asm
	{	
ld.global.ca.u64 %rd34537, [%rd34535];
	}
	// end inline asm
	// begin inline asm
	{	
ld.global.ca.u64 %rd34539, [%rd34537];
	}
	// end inline asm
	// begin inline asm
	{	
ld.global.ca.u64 %rd34541, [%rd34539];
	}
	// end inline asm
	// begin inline asm
	{	
ld.global.ca.u64 %rd34543, [%rd34541];
	}
	// end inline asm
	// begin inline asm
	{	
ld.global.ca.u64 %rd34545, [%rd34543];
	}
	// end inline asm
	// begin inline asm
	{	
ld.global.ca.u64 %rd34547, [%rd34545];
	}
	// end inline asm
	// begin inline asm
	{	
ld.global.ca.u64 %rd34549, [%rd34547];
	}
	// end inline asm
	// begin inline asm
	{	
ld.global.ca.u64 %rd34551, [%rd34549];
	}
	// end inline asm
	// begin inline asm
	{	
ld.global.ca.u64 %rd34553, [%rd34551];
	}
	// end inline asm
	// begin inline asm
	{	
ld.global.ca.u64 %rd34555, [%rd34553];
	}
	// end inline asm
	// begin inline asm
	{	
ld.global.ca.u64 %rd34557, [%rd34555];
	}
	// end inline asm
	// begin inline asm
	{	
ld.global.ca.u64 %rd34559, [%rd34557];
	}
	// end inline asm
	// begin inline asm
	{	
ld.global.ca.u64 %rd34561, [%rd34559];
	}
	// end inline asm
	// begin inline asm
	{	
ld.global.ca.u64 %rd34563, [%rd34561];
	}
	// end inline asm
	// begin inline asm
	{	
ld.global.ca.u64 %rd34565, [%rd34563];
	}
	// end inline asm
	// begin inline asm
	{	
ld.global.ca.u64 %rd34567, [%rd34565];
	}
	// end inline asm
	// begin inline asm
	{	
ld.global.ca.u64 %rd34569, [%rd34567];
	}
	// end inline asm
	// begin inline asm
	{	
ld.global.ca.u64 %rd34571, [%rd34569];
	}
	// end inline asm
	// begin inline asm
	{	
ld.global.ca.u64 %rd34573, [%rd34571];
	}
	// end inline asm
	// begin inline asm
	{	
ld.global.ca.u64 %rd34575, [%rd34573];
	}
	// end inline asm
	// begin inline asm
	{	
ld.global.ca.u64 %rd34577, [%rd34575];
	}
	// end inline asm
	// begin inline asm
	{	
ld.global.ca.u64 %rd34579, [%rd34577];
	}
	// end inline asm
	// begin inline asm
	{	
ld.global.ca.u64 %rd34581, [%rd34579];
	}
	// end inline asm
	// begin inline asm
	{	
ld.global.ca.u64 %rd34583, [%rd34581];
	}
	// end inline asm
	// begin inline asm
	{	
ld.global.ca.u64 %rd34585, [%rd34583];
	}
	// end inline asm
	// begin inline asm
	{	
ld.global.ca.u64 %rd34587, [%rd34585];
	}
	// end inline asm
	// begin inline asm
	{	
ld.global.ca.u64 %rd34589, [%rd34587];
	}
	// end inline asm
	// begin inline asm
	{	
ld.global.ca.u64 %rd34591, [%rd34589];
	}
	// end inline asm
	// begin inline asm
	{	
ld.global.ca.u64 %rd34593, [%rd34591];
	}
	// end inline asm
	// begin inline asm
	{	
ld.global.ca.u64 %rd34595, [%rd34593];
	}
	// end inline asm
	// begin inline asm
	{	
ld.global.ca.u64 %rd34597, [%rd34595];
	}
	// end inline asm
	// begin inline asm
	{	
ld.global.ca.u64 %rd34599, [%rd34597];
	}
	// end inline asm
	// begin inline asm
	{	
ld.global.ca.u64 %rd34601, [%rd34599];
	}
	// end inline asm
	// begin inline asm
	{	
ld.global.ca.u64 %rd34603, [%rd34601];
	}
	// end inline asm
	// begin inline asm
	{	
ld.global.ca.u64 %rd34605, [%rd34603];
	}
	// end inline asm
	// begin inline asm
	{	
ld.global.ca.u64 %rd34607, [%rd34605];
	}
	// end inline asm
	// begin inline asm
	{	
ld.global.ca.u64 %rd34609, [%rd34607];
	}
	// end inline asm
	// begin inline asm
	{	
ld.global.ca.u64 %rd34611, [%rd34609];
	}
	// end inline asm
	// begin inline asm
	{	
ld.global.ca.u64 %rd34613, [%rd34611];
	}
	// end inline asm
	// begin inline asm
	{	
ld.global.ca.u64 %rd34615, [%rd34613];
	}
	// end inline asm
	// begin inline asm
	{	
ld.global.ca.u64 %rd34617, [%rd34615];
	}
	// end inline asm
	// begin inline asm
	{	
ld.global.ca.u64 %rd34619, [%rd34617];
	}
	// end inline asm
	// begin inline asm
	{	
ld.global.ca.u64 %rd34621, [%rd34619];
	}
	// end inline asm
	// begin inline asm
	{	
ld.global.ca.u64 %rd34623, [%rd34621];
	}
	// end inline asm
	// begin inline asm
	{	
ld.global.ca.u64 %rd34625, [%rd34623];
	}
	// end inline asm
	// begin inline asm
	{	
ld.global.ca.u64 %rd34627, [%rd34625];
	}
	// end inline asm
	// begin inline asm
	{	
ld.global.ca.u64 %rd34629, [%rd34627];
	}
	// end inline asm
	// begin inline asm
	{	
ld.global.ca.u64 %rd34631, [%rd34629];
	}
	// end inline asm
	// begin inline asm
	{	
ld.global.ca.u64 %rd34633, [%rd34631];
	}
	// end inline asm
	// begin inline asm
	{	
ld.global.ca.u64 %rd34635, [%rd34633];
	}
	// end inline asm
	// begin inline asm
	{	
ld.global.ca.u64 %rd34637, [%rd34635];
	}
	// end inline asm
	// begin inline asm
	{	
ld.global.ca.u64 %rd34639, [%rd34637];
	}
	// end inline asm
	// begin inline asm
	{	
ld.global.ca.u64 %rd34641, [%rd34639];
	}
	// end inline asm
	// begin inline asm
	{	
ld.global.ca.u64 %rd34643, [%rd34641];
	}
	// end inline asm
	// begin inline asm
	{	
ld.global.ca.u64 %rd34645, [%rd34643];
	}
	// end inline asm
	// begin inline asm
	{	
ld.global.ca.u64 %rd34647, [%rd34645];
	}
	// end inline asm
	// begin inline asm
	{	
ld.global.ca.u64 %rd34649, [%rd34647];
	}
	// end inline asm
	// begin inline asm
	{	
ld.global.ca.u64 %rd34651, [%rd34649];
	}
	// end inline asm
	// begin inline asm
	{	
ld.global.ca.u64 %rd34653, [%rd34651];
	}
	// end inline asm
	// begin inline asm
	{	
ld.global.ca.u64 %rd34655, [%rd34653];
	}
	// end inline asm
	// begin inline asm
	{	
ld.global.ca.u64 %rd34657, [%rd34655];
	}
	// end inline asm
	// begin inline asm
	{	
ld.global.ca.u64 %rd34659, [%rd34657];
	}
	// end inline asm
	// begin inline asm
	{	
ld.global.ca.u64 %rd34661, [%rd34659];
	}
	// end inline asm
	// begin inline asm
	{	
ld.global.ca.u64 %rd34663, [%rd34661];
	}
	// end inline asm
	// begin inline asm
	{	
ld.global.ca.u64 %rd34665, [%rd34663];
	}
	// end inline asm
	// begin inline asm
	{	
ld.global.ca.u64 %rd34667, [%rd34665];
	}
	// end inline asm
	// begin inline asm
	{	
ld.global.ca.u64 %rd34669, [%rd34667];
	}
	// end inline asm
	// begin inline asm
	{	
ld.global.ca.u64 %rd34671, [%rd34669];
	}
	// end inline asm
	// begin inline asm
	{	
ld.global.ca.u64 %rd34673, [%rd34671];
	}
	// end inline asm
	// begin inline asm
	{	
ld.global.ca.u64 %rd34675, [%rd34673];
	}
	// end inline asm
	// begin inline asm
	{	
ld.global.ca.u64 %rd34677, [%rd34675];
	}
	// end inline asm
	// begin inline asm
	{	
ld.global.ca.u64 %rd34679, [%rd34677];
	}
	// end inline asm
	// begin inline asm
	{	
ld.global.ca.u64 %rd34681, [%rd34679];
	}
	// end inline asm
	// begin inline asm
	{	
ld.global.ca.u64 %rd34683, [%rd34681];
	}
	// end inline asm
	// begin inline asm
	{	
ld.global.ca.u64 %rd34685, [%rd34683];
	}
	// end inline asm
	// begin inline asm
	{	
ld.global.ca.u64 %rd34687, [%rd34685];
	}
	// end inline asm
	// begin inline asm
	{	
ld.global.ca.u64 %rd34689, [%rd34687];
	}
	// end inline asm
	// begin inline asm
	{	
ld.global.ca.u64 %rd34691, [%rd34689];
	}
	// end inline asm
	// begin inline asm
	{	
ld.global.ca.u64 %rd34693, [%rd34691];
	}
	// end inline asm
	// begin inline asm
	{	
ld.global.ca.u64 %rd34695, [%rd34693];
	}
	// end inline asm
	// begin inline asm
	{	
ld.global.ca.u64 %rd34697, [%rd34695];
	}
	// end inline asm
	// begin inline asm
	{	
ld.global.ca.u64 %rd34699, [%rd34697];
	}
	// end inline asm
	// begin inline asm
	{	
ld.global.ca.u64 %rd34701, [%rd34699];
	}
	// end inline asm
	// begin inline asm
	{	
ld.global.ca.u64 %rd34703, [%rd34701];
	}
	// end inline asm
	// begin inline asm
	{	
ld.global.ca.u64 %rd34705, [%rd34703];
	}
	// end inline asm
	// begin inline asm
	{	
ld.global.ca.u64 %rd34707, [%rd34705];
	}
	// end inline asm
	// begin inline asm
	{	
ld.global.ca.u64 %rd34709, [%rd34707];
	}
	// end inline asm
	// begin inline asm
	{	
ld.global.ca.u64 %rd34711, [%rd34709];
	}
	// end inline asm
	// begin inline asm
	{	
ld.global.ca.u64 %rd34713, [%rd34711];
	}
	// end inline asm
	// begin inline asm
	{	
ld.global.ca.u64 %rd34715, [%rd34713];
	}
	// end inline asm
	// begin inline asm
	{	
ld.global.ca.u64 %rd34717, [%rd34715];
	}
	// end inline asm
	// begin inline asm
	{	
ld.global.ca.u64 %rd34719, [%rd34717];
	}
	// end inline asm
	// begin inline asm
	{	
ld.global.ca.u64 %rd34721, [%rd34719];
	}
	// end inline asm
	// begin inline asm
	{	
ld.global.ca.u64 %rd34723, [%rd34721];
	}
	// end inline asm
	// begin inline asm
	{	
ld.global.ca.u64 %rd34725, [%rd34723];
	}
	// end inline asm
	// begin inline asm
	{	
ld.global.ca.u64 %rd34727, [%rd34725];
	}
	// end inline asm
	// begin inline asm
	{	
ld.global.ca.u64 %rd34729, [%rd34727];
	}
	// end inline asm
	// begin inline asm
	{	
ld.global.ca.u64 %rd34731, [%rd34729];
	}
	// end inline asm
	// begin inline asm
	{	
ld.global.ca.u64 %rd34733, [%rd34731];
	}
	// end inline asm
	// begin inline asm
	{	
ld.global.ca.u64 %rd34735, [%rd34733];
	}
	// end inline asm
	// begin inline asm
	{	
ld.global.ca.u64 %rd34737, [%rd34735];
	}
	// end inline asm
	// begin inline asm
	{	
ld.global.ca.u64 %rd34739, [%rd34737];
	}
	// end inline asm
	// begin inline asm
	{	
ld.global.ca.u64 %rd34741, [%rd34739];
	}
	// end inline asm
	// begin inline asm
	{	
ld.global.ca.u64 %rd34743, [%rd34741];
	}
	// end inline asm
	// begin inline asm
	{	
ld.global.ca.u64 %rd34745, [%rd34743];
	}
	// end inline asm
	// begin inline asm
	{	
ld.global.ca.u64 %rd34747, [%rd34745];
	}
	// end inline asm
	// begin inline asm
	{	
ld.global.ca.u64 %rd34749, [%rd34747];
	}
	// end inline asm
	// begin inline asm
	{	
ld.global.ca.u64 %rd34751, [%rd34749];
	}
	// end inline asm
	// begin inline asm
	{	
ld.global.ca.u64 %rd34753, [%rd34751];
	}
	// end inline asm
	// begin inline asm
	{	
ld.global.ca.u64 %rd34755, [%rd34753];
	}
	// end inline asm
	// begin inline asm
	{	
ld.global.ca.u64 %rd34757, [%rd34755];
	}
	// end inline asm
	// begin inline asm
	{	
ld.global.ca.u64 %rd34759, [%rd34757];
	}
	// end inline asm
	// begin inline asm
	{	
ld.global.ca.u64 %rd34761, [%rd34759];
	}
	// end inline asm
	// begin inline asm
	{	
ld.global.ca.u64 %rd34763, [%rd34761];
	}
	// end inline asm
	// begin inline asm
	{	
ld.global.ca.u64 %rd34765, [%rd34763];
	}
	// end inline asm
	// begin inline asm
	{	
ld.global.ca.u64 %rd34767, [%rd34765];
	}
	// end inline asm
	// begin inline asm
	{	
ld.global.ca.u64 %rd34769, [%rd34767];
	}
	// end inline asm
	// begin inline asm
	{	
ld.global.ca.u64 %rd34771, [%rd34769];
	}
	// end inline asm
	// begin inline asm
	{	
ld.global.ca.u64 %rd34773, [%rd34771];
	}
	// end inline asm
	// begin inline asm
	{	
ld.global.ca.u64 %rd34775, [%rd34773];
	}
	// end inline asm
	// begin inline asm
	{	
ld.global.ca.u64 %rd34777, [%rd34775];
	}
	// end inline asm
	// begin inline asm
	{	
ld.global.ca.u64 %rd34779, [%rd34777];
	}
	// end inline asm
	// begin inline asm
	{	
ld.global.ca.u64 %rd34781, [%rd34779];
	}
	// end inline asm
	// begin inline asm
	{	
ld.global.ca.u64 %rd34783, [%rd34781];
	}
	// end inline asm
	// begin inline asm
	{	
ld.global.ca.u64 %rd34785, [%rd34783];
	}
	// end inline asm
	// begin inline asm
	{	
ld.global.ca.u64 %rd34787, [%rd34785];
	}
	// end inline asm
	// begin inline asm
	{	
ld.global.ca.u64 %rd34789, [%rd34787];
	}
	// end inline asm
	// begin inline asm
	{	
ld.global.ca.u64 %rd34791, [%rd34789];
	}
	// end inline asm
	// begin inline asm
	{	
ld.global.ca.u64 %rd34793, [%rd34791];
	}
	// end inline asm
	// begin inline asm
	{	
ld.global.ca.u64 %rd34795, [%rd34793];
	}
	// end inline asm
	// begin inline asm
	{	
ld.global.ca.u64 %rd34797, [%rd34795];
	}
	// end inline asm
	// begin inline asm
	{	
ld.global.ca.u64 %rd34799, [%rd34797];
	}
	// end inline asm
	// begin inline asm
	{	
ld.global.ca.u64 %rd34801, [%rd34799];
	}
	// end inline asm
	// begin inline asm
	{	
ld.global.ca.u64 %rd34803, [%rd34801];
	}
	// end inline asm
	// begin inline asm
	{	
ld.global.ca.u64 %rd34805, [%rd34803];
	}
	// end inline asm
	// begin inline asm
	{	
ld.global.ca.u64 %rd34807, [%rd34805];
	}
	// end inline asm
	// begin inline asm
	{	
ld.global.ca.u64 %rd34809, [%rd34807];
	}
	// end inline asm
	// begin inline asm
	{	
ld.global.ca.u64 %rd34811, [%rd34809];
	}
	// end inline asm
	// begin inline asm
	{	
ld.global.ca.u64 %rd34813, [%rd34811];
	}
	// end inline asm
	// begin inline asm
	{	
ld.global.ca.u64 %rd34815, [%rd34813];
	}
	// end inline asm
	// begin inline asm
	{	
ld.global.ca.u64 %rd34817, [%rd34815];
	}
	// end inline asm
	// begin inline asm
	{	
ld.global.ca.u64 %rd34819, [%rd34817];
	}
	// end inline asm
	// begin inline asm
	{	
ld.global.ca.u64 %rd34821, [%rd34819];
	}
	// end inline asm
	// begin inline asm
	{	
ld.global.ca.u64 %rd34823, [%rd34821];
	}
	// end inline asm
	// begin inline asm
	{	
ld.global.ca.u64 %rd34825, [%rd34823];
	}
	// end inline asm
	// begin inline asm
	{	
ld.global.ca.u64 %rd34827, [%rd34825];
	}
	// end inline asm
	// begin inline asm
	{	
ld.global.ca.u64 %rd34829, [%rd34827];
	}
	// end inline asm
	// begin inline asm
	{	
ld.global.ca.u64 %rd34831, [%rd34829];
	}
	// end inline asm
	// begin inline asm
	{	
ld.global.ca.u64 %rd34833, [%rd34831];
	}
	// end inline asm
	// begin inline asm
	{	
ld.global.ca.u64 %rd34835, [%rd34833];
	}
	// end inline asm
	// begin inline asm
	{	
ld.global.ca.u64 %rd34837, [%rd34835];
	}
	// end inline asm
	// begin inline asm
	{	
ld.global.ca.u64 %rd34839, [%rd34837];
	}
	// end inline asm
	// begin inline asm
	{	
ld.global.ca.u64 %rd34841, [%rd34839];
	}
	// end inline asm
	// begin inline asm
	{	
ld.global.ca.u64 %rd34843, [%rd34841];
	}
	// end inline asm
	// begin inline asm
	{	
ld.global.ca.u64 %rd34845, [%rd34843];
	}
	// end inline asm
	// begin inline asm
	{	
ld.global.ca.u64 %rd34847, [%rd34845];
	}
	// end inline asm
	// begin inline asm
	{	
ld.global.ca.u64 %rd34849, [%rd34847];
	}
	// end inline asm
	// begin inline asm
	{	
ld.global.ca.u64 %rd34851, [%rd34849];
	}
	// end inline asm
	// begin inline asm
	{	
ld.global.ca.u64 %rd34853, [%rd34851];
	}
	// end inline asm
	// begin inline asm
	{	
ld.global.ca.u64 %rd34855, [%rd34853];
	}
	// end inline asm
	// begin inline asm
	{	
ld.global.ca.u64 %rd34857, [%rd34855];
	}
	// end inline asm
	// begin inline asm
	{	
ld.global.ca.u64 %rd34859, [%rd34857];
	}
	// end inline asm
	// begin inline asm
	{	
ld.global.ca.u64 %rd34861, [%rd34859];
	}
	// end inline asm
	// begin inline asm
	{	
ld.global.ca.u64 %rd34863, [%rd34861];
	}
	// end inline asm
	// begin inline asm
	{	
ld.global.ca.u64 %rd34865, [%rd34863];
	}
	// end inline asm
	// begin inline asm
	{	
ld.global.ca.u64 %rd34867, [%rd34865];
	}
	// end inline asm
	// begin inline asm
	{	
ld.global.ca.u64 %rd34869, [%rd34867];
	}
	// end inline asm
	// begin inline asm
	{	
ld.global.ca.u64 %rd34871, [%rd34869];
	}
	// end inline asm
	// begin inline asm
	{	
ld.global.ca.u64 %rd34873, [%rd34871];
	}
	// end inline asm
	// begin inline asm
	{	
ld.global.ca.u64 %rd34875, [%rd34873];
	}
	// end inline asm
	// begin inline asm
	{	
ld.global.ca.u64 %rd34877, [%rd34875];
	}
	// end inline asm
	// begin inline asm
	{	
ld.global.ca.u64 %rd34879, [%rd34877];
	}
	// end inline asm
	// begin inline asm
	{	
ld.global.ca.u64 %rd34881, [%rd34879];
	}
	// end inline asm
	// begin inline asm
	{	
ld.global.ca.u64 %rd34883, [%rd34881];
	}
	// end inline asm
	// begin inline asm
	{	
ld.global.ca.u64 %rd34885, [%rd34883];
	}
	// end inline asm
	// begin inline asm
	{	
ld.global.ca.u64 %rd34887, [%rd34885];
	}
	// end inline asm
	// begin inline asm
	{	
ld.global.ca.u64 %rd34889, [%rd34887];
	}
	// end inline asm
	// begin inline asm
	{	
ld.global.ca.u64 %rd34891, [%rd34889];
	}
	// end inline asm
	// begin inline asm
	{	
ld.global.ca.u64 %rd34893, [%rd34891];
	}
	// end inline asm
	// begin inline asm
	{	
ld.global.ca.u64 %rd34895, [%rd34893];
	}
	// end inline asm
	// begin inline asm
	{	
ld.global.ca.u64 %rd34897, [%rd34895];
	}
	// end inline asm
	// begin inline asm
	{	
ld.global.ca.u64 %rd34899, [%rd34897];
	}
	// end inline asm
	// begin inline asm
	{	
ld.global.ca.u64 %rd34901, [%rd34899];
	}
	// end inline asm
	// begin inline asm
	{	
ld.global.ca.u64 %rd34903, [%rd34901];
	}
	// end inline asm
	// begin inline asm
	{	
ld.global.ca.u64 %rd34905, [%rd34903];
	}
	// end inline asm
	// begin inline asm
	{	
ld.global.ca.u64 %rd34907, [%rd34905];
	}
	// end inline asm
	// begin inline asm
	{	
ld.global.ca.u64 %rd34909, [%rd34907];
	}
	// end inline asm
	// begin inline asm
	{	
ld.global.ca.u64 %rd34911, [%rd34909];
	}
	// end inline asm
	// begin inline asm
	{	
ld.global.ca.u64 %rd34913, [%rd34911];
	}
	// end inline asm
	// begin inline asm
	{	
ld.global.ca.u64 %rd34915, [%rd34913];
	}
	// end inline asm
	// begin inline asm
	{	
ld.global.ca.u64 %rd34917, [%rd34915];
	}
	// end inline asm
	// begin inline asm
	{	
ld.global.ca.u64 %rd34919, [%rd34917];
	}
	// end inline asm
	// begin inline asm
	{	
ld.global.ca.u64 %rd34921, [%rd34919];
	}
	// end inline asm
	// begin inline asm
	{	
ld.global.ca.u64 %rd34923, [%rd34921];
	}
	// end inline asm
	// begin inline asm
	{	
ld.global.ca.u64 %rd34925, [%rd34923];
	}
	// end inline asm
	// begin inline asm
	{	
ld.global.ca.u64 %rd34927, [%rd34925];
	}
	// end inline asm
	// begin inline asm
	{	
ld.global.ca.u64 %rd34929, [%rd34927];
	}
	// end inline asm
	// begin inline asm
	{	
ld.global.ca.u64 %rd34931, [%rd34929];
	}
	// end inline asm
	// begin inline asm
	{	
ld.global.ca.u64 %rd34933, [%rd34931];
	}
	// end inline asm
	// begin inline asm
	{	
ld.global.ca.u64 %rd34935, [%rd34933];
	}
	// end inline asm
	// begin inline asm
	{	
ld.global.ca.u64 %rd34937, [%rd34935];
	}
	// end inline asm
	// begin inline asm
	{	
ld.global.ca.u64 %rd34939, [%rd34937];
	}
	// end inline asm
	// begin inline asm
	{	
ld.global.ca.u64 %rd34941, [%rd34939];
	}
	// end inline asm
	// begin inline asm
	{	
ld.global.ca.u64 %rd34943, [%rd34941];
	}
	// end inline asm
	// begin inline asm
	{	
ld.global.ca.u64 %rd34945, [%rd34943];
	}
	// end inline asm
	// begin inline asm
	{	
ld.global.ca.u64 %rd34947, [%rd34945];
	}
	// end inline asm
	// begin inline asm
	{	
ld.global.ca.u64 %rd34949, [%rd34947];
	}
	// end inline asm
	// begin inline asm
	{	
ld.global.ca.u64 %rd34951, [%rd34949];
	}
	// end inline asm
	// begin inline asm
	{	
ld.global.ca.u64 %rd34953, [%rd34951];
	}
	// end inline asm
	// begin inline asm
	{	
ld.global.ca.u64 %rd34955, [%rd34953];
	}
	// end inline asm
	// begin inline asm
	{	
ld.global.ca.u64 %rd34957, [%rd34955];
	}
	// end inline asm
	// begin inline asm
	{	
ld.global.ca.u64 %rd34959, [%rd34957];
	}
	// end inline asm
	// begin inline asm
	{	
ld.global.ca.u64 %rd34961, [%rd34959];
	}
	// end inline asm
	// begin inline asm
	{	
ld.global.ca.u64 %rd34963, [%rd34961];
	}
	// end inline asm
	// begin inline asm
	{	
ld.global.ca.u64 %rd34965, [%rd34963];
	}
	// end inline asm
	// begin inline asm
	{	
ld.global.ca.u64 %rd34967, [%rd34965];
	}
	// end inline asm
	// begin inline asm
	{	
ld.global.ca.u64 %rd34969, [%rd34967];
	}
	// end inline asm
	// begin inline asm
	{	
ld.global.ca.u64 %rd34971, [%rd34969];
	}
	// end inline asm
	// begin inline asm
	{	
ld.global.ca.u64 %rd34973, [%rd34971];
	}
	// end inline asm
	// begin inline asm
	{	
ld.global.ca.u64 %rd34975, [%rd34973];
	}
	// end inline asm
	// begin inline asm
	{	
ld.global.ca.u64 %rd34977, [%rd34975];
	}
	// end inline asm
	// begin inline asm
	{	
ld.global.ca.u64 %rd34979, [%rd34977];
	}
	// end inline asm
	// begin inline asm
	{	
ld.global.ca.u64 %rd34981, [%rd34979];
	}
	// end inline asm
	// begin inline asm
	{	
ld.global.ca.u64 %rd34983, [%rd34981];
	}
	// end inline asm
	// begin inline asm
	{	
ld.global.ca.u64 %rd34985, [%rd34983];
	}
	// end inline asm
	// begin inline asm
	{	
ld.global.ca.u64 %rd34987, [%rd34985];
	}
	// end inline asm
	// begin inline asm
	{	
ld.global.ca.u64 %rd34989, [%rd34987];
	}
	// end inline asm
	// begin inline asm
	{	
ld.global.ca.u64 %rd34991, [%rd34989];
	}
	// end inline asm
	// begin inline asm
	{	
ld.global.ca.u64 %rd34993, [%rd34991];
	}
	// end inline asm
	// begin inline asm
	{	
ld.global.ca.u64 %rd34995, [%rd34993];
	}
	// end inline asm
	// begin inline asm
	{	
ld.global.ca.u64 %rd34997, [%rd34995];
	}
	// end inline asm
	// begin inline asm
	{	
ld.global.ca.u64 %rd34999, [%rd34997];
	}
	// end inline asm
	// begin inline asm
	{	
ld.global.ca.u64 %rd35001, [%rd34999];
	}
	// end inline asm
	// begin inline asm
	{	
ld.global.ca.u64 %rd35003, [%rd35001];
	}
	// end inline asm
	// begin inline asm
	{	
ld.global.ca.u64 %rd35005, [%rd35003];
	}
	// end inline asm
	// begin inline asm
	{	
ld.global.ca.u64 %rd35007, [%rd35005];
	}
	// end inline asm
	// begin inline asm
	{	
ld.global.ca.u64 %rd35009, [%rd35007];
	}
	// end inline asm
	// begin inline asm
	{	
ld.global.ca.u64 %rd35011, [%rd35009];
	}
	// end inline asm
	// begin inline asm
	{	
ld.global.ca.u64 %rd35013, [%rd35011];
	}
	// end inline asm
	// begin inline asm
	{	
ld.global.ca.u64 %rd35015, [%rd35013];
	}
	// end inline asm
	// begin inline asm
	{	
ld.global.ca.u64 %rd35017, [%rd35015];
	}
	// end inline asm
	// begin inline asm
	{	
ld.global.ca.u64 %rd35019, [%rd35017];
	}
	// end inline asm
	// begin inline asm
	{	
ld.global.ca.u64 %rd35021, [%rd35019];
	}
	// end inline asm
	// begin inline asm
	{	
ld.global.ca.u64 %rd35023, [%rd35021];
	}
	// end inline asm
	// begin inline asm
	{	
ld.global.ca.u64 %rd35025, [%rd35023];
	}
	// end inline asm
	// begin inline asm
	{	
ld.global.ca.u64 %rd35027, [%rd35025];
	}
	// end inline asm
	// begin inline asm
	{	
ld.global.ca.u64 %rd35029, [%rd35027];
	}
	// end inline asm
	// begin inline asm
	{	
ld.global.ca.u64 %rd35031, [%rd35029];
	}
	// end inline asm
	// begin inline asm
	{	
ld.global.ca.u64 %rd35033, [%rd35031];
	}
	// end inline asm
	// begin inline asm
	{	
ld.global.ca.u64 %rd35035, [%rd35033];
	}
	// end inline asm
	// begin inline asm
	{	
ld.global.ca.u64 %rd35037, [%rd35035];
	}
	// end inline asm
	// begin inline asm
	{	
ld.global.ca.u64 %rd35039, [%rd35037];
	}
	// end inline asm
	// begin inline asm
	{	
ld.global.ca.u64 %rd35041, [%rd35039];
	}
	// end inline asm
	// begin inline asm
	{	
ld.global.ca.u64 %rd35043, [%rd35041];
	}
	// end inline asm
	// begin inline asm
	{	
ld.global.ca.u64 %rd35045, [%rd35043];
	}
	// end inline asm
	// begin inline asm
	{	
ld.global.ca.u64 %rd35047, [%rd35045];
	}
	// end inline asm
	// begin inline asm
	{	
ld.global.ca.u64 %rd35049, [%rd35047];
	}
	// end inline asm
	// begin inline asm
	{	
ld.global.ca.u64 %rd35051, [%rd35049];
	}
	// end inline asm
	// begin inline asm
	{	
ld.global.ca.u64 %rd35053, [%rd35051];
	}
	// end inline asm
	// begin inline asm
	{	
ld.global.ca.u64 %rd35055, [%rd35053];
	}
	// end inline asm
	// begin inline asm
	{	
ld.global.ca.u64 %rd35057, [%rd35055];
	}
	// end inline asm
	// begin inline asm
	{	
ld.global.ca.u64 %rd35059, [%rd35057];
	}
	// end inline asm
	// begin inline asm
	{	
ld.global.ca.u64 %rd35061, [%rd35059];
	}
	// end inline asm
	// begin inline asm
	{	
ld.global.ca.u64 %rd35063, [%rd35061];
	}
	// end inline asm
	// begin inline asm
	{	
ld.global.ca.u64 %rd35065, [%rd35063];
	}
	// end inline asm
	// begin inline asm
	{	
ld.global.ca.u64 %rd35067, [%rd35065];
	}
	// end inline asm
	// begin inline asm
	{	
ld.global.ca.u64 %rd35069, [%rd35067];
	}
	// end inline asm
	// begin inline asm
	{	
ld.global.ca.u64 %rd35071, [%rd35069];
	}
	// end inline asm
	// begin inline asm
	{	
ld.global.ca.u64 %rd35073, [%rd35071];
	}
	// end inline asm
	// begin inline asm
	{	
ld.global.ca.u64 %rd35075, [%rd35073];
	}
	// end inline asm
	// begin inline asm
	{	
ld.global.ca.u64 %rd35077, [%rd35075];
	}
	// end inline asm
	// begin inline asm
	{	
ld.global.ca.u64 %rd35079, [%rd35077];
	}
	// end inline asm
	// begin inline asm
	{	
ld.global.ca.u64 %rd35081, [%rd35079];
	}
	// end inline asm
	// begin inline asm
	{	
ld.global.ca.u64 %rd35083, [%rd35081];
	}
	// end inline asm
	// begin inline asm
	{	
ld.global.ca.u64 %rd35085, [%rd35083];
	}
	// end inline asm
	// begin inline asm
	{	
ld.global.ca.u64 %rd35087, [%rd35085];
	}
	// end inline asm
	// begin inline asm
	{	
ld.global.ca.u64 %rd35089, [%rd35087];
	}
	// end inline asm
	// begin inline asm
	{	
ld.global.ca.u64 %rd35091, [%rd35089];
	}
	// end inline asm
	// begin inline asm
	{	
ld.global.ca.u64 %rd35093, [%rd35091];
	}
	// end inline asm
	// begin inline asm
	{	
ld.global.ca.u64 %rd35095, [%rd35093];
	}
	// end inline asm
	// begin inline asm
	{	
ld.global.ca.u64 %rd35097, [%rd35095];
	}
	// end inline asm
	// begin inline asm
	{	
ld.global.ca.u64 %rd35099, [%rd35097];
	}
	// end inline asm
	// begin inline asm
	{	
ld.global.ca.u64 %rd35101, [%rd35099];
	}
	// end inline asm
	// begin inline asm
	{	
ld.global.ca.u64 %rd35103, [%rd35101];
	}
	// end inline asm
	// begin inline asm
	{	
ld.global.ca.u64 %rd35105, [%rd35103];
	}
	// end inline asm
	// begin inline asm
	{	
ld.global.ca.u64 %rd35107, [%rd35105];
	}
	// end inline asm
	// begin inline asm
	{	
ld.global.ca.u64 %rd35109, [%rd35107];
	}
	// end inline asm
	// begin inline asm
	{	
ld.global.ca.u64 %rd35111, [%rd35109];
	}
	// end inline asm
	// begin inline asm
	{	
ld.global.ca.u64 %rd35113, [%rd35111];
	}
	// end inline asm
	// begin inline asm
	{	
ld.global.ca.u64 %rd35115, [%rd35113];
	}
	// end inline asm
	// begin inline asm
	{	
ld.global.ca.u64 %rd35117, [%rd35115];
	}
	// end inline asm
	// begin inline asm
	{	
ld.global.ca.u64 %rd35119, [%rd35117];
	}
	// end inline asm
	// begin inline asm
	{	
ld.global.ca.u64 %rd35121, [%rd35119];
	}
	// end inline asm
	// begin inline asm
	{	
ld.global.ca.u64 %rd35123, [%rd35121];
	}
	// end inline asm
	// begin inline asm
	{	
ld.global.ca.u64 %rd35125, [%rd35123];
	}
	// end inline asm
	// begin inline asm
	{	
ld.global.ca.u64 %rd35127, [%rd35125];
	}
	// end inline asm
	// begin inline asm
	{	
ld.global.ca.u64 %rd35129, [%rd35127];
	}
	// end inline asm
	// begin inline asm
	{	
ld.global.ca.u64 %rd35131, [%rd35129];
	}
	// end inline asm
	// begin inline asm
	{	
ld.global.ca.u64 %rd35133, [%rd35131];
	}
	// end inline asm
	// begin inline asm
	{	
ld.global.ca.u64 %rd35135, [%rd35133];
	}
	// end inline asm
	// begin inline asm
	{	
ld.global.ca.u64 %rd35137, [%rd35135];
	}
	// end inline asm
	// begin inline asm
	{	
ld.global.ca.u64 %rd35139, [%rd35137];
	}
	// end inline asm
	// begin inline asm
	{	
ld.global.ca.u64 %rd35141, [%rd35139];
	}
	// end inline asm
	// begin inline asm
	{	
ld.global.ca.u64 %rd35143, [%rd35141];
	}
	// end inline asm
	// begin inline asm
	{	
ld.global.ca.u64 %rd35145, [%rd35143];
	}
	// end inline asm
	// begin inline asm
	{	
ld.global.ca.u64 %rd35147, [%rd35145];
	}
	// end inline asm
	// begin inline asm
	{	
ld.global.ca.u64 %rd35149, [%rd35147];
	}
	// end inline asm
	// begin inline asm
	{	
ld.global.ca.u64 %rd35151, [%rd35149];
	}
	// end inline asm
	// begin inline asm
	{	
ld.global.ca.u64 %rd35153, [%rd35151];
	}
	// end inline asm
	// begin inline asm
	{	
ld.global.ca.u64 %rd35155, [%rd35153];
	}
	// end inline asm
	// begin inline asm
	{	
ld.global.ca.u64 %rd35157, [%rd35155];
	}
	// end inline asm
	// begin inline asm
	{	
ld.global.ca.u64 %rd35159, [%rd35157];
	}
	// end inline asm
	// begin inline asm
	{	
ld.global.ca.u64 %rd35161, [%rd35159];
	}
	// end inline asm
	// begin inline asm
	{	
ld.global.ca.u64 %rd35163, [%rd35161];
	}
	// end inline asm
	// begin inline asm
	{	
ld.global.ca.u64 %rd35165, [%rd35163];
	}
	// end inline asm
	// begin inline asm
	{	
ld.global.ca.u64 %rd35167, [%rd35165];
	}
	// end inline asm
	// begin inline asm
	{	
ld.global.ca.u64 %rd35169, [%rd35167];
	}
	// end inline asm
	// begin inline asm
	{	
ld.global.ca.u64 %rd35171, [%rd35169];
	}
	// end inline asm
	// begin inline asm
	{	
ld.global.ca.u64 %rd35173, [%rd35171];
	}
	// end inline asm
	// begin inline asm
	{	
ld.global.ca.u64 %rd35175, [%rd35173];
	}
	// end inline asm
	// begin inline asm
	{	
ld.global.ca.u64 %rd35177, [%rd35175];
	}
	// end inline asm
	// begin inline asm
	{	
ld.global.ca.u64 %rd35179, [%rd35177];
	}
	// end inline asm
	// begin inline asm
	{	
ld.global.ca.u64 %rd35181, [%rd35179];
	}
	// end inline asm
	// begin inline asm
	{	
ld.global.ca.u64 %rd35183, [%rd35181];
	}
	// end inline asm
	// begin inline asm
	{	
ld.global.ca.u64 %rd35185, [%rd35183];
	}
	// end inline asm
	// begin inline asm
	{	
ld.global.ca.u64 %rd35187, [%rd35185];
	}
	// end inline asm
	// begin inline asm
	{	
ld.global.ca.u64 %rd35189, [%rd35187];
	}
	// end inline asm
	// begin inline asm
	{	
ld.global.ca.u64 %rd35191, [%rd35189];
	}
	// end inline asm
	// begin inline asm
	{	
ld.global.ca.u64 %rd35193, [%rd35191];
	}
	// end inline asm
	// begin inline asm
	{	
ld.global.ca.u64 %rd35195, [%rd35193];
	}
	// end inline asm
	// begin inline asm
	{	
ld.global.ca.u64 %rd35197, [%rd35195];
	}
	// end inline asm
	// begin inline asm
	{	
ld.global.ca.u64 %rd35199, [%rd35197];
	}
	// end inline asm
	// begin inline asm
	{	
ld.global.ca.u64 %rd35201, [%rd35199];
	}
	// end inline asm
	// begin inline asm
	{	
ld.global.ca.u64 %rd35203, [%rd35201];
	}
	// end inline asm
	// begin inline asm
	{	
ld.global.ca.u64 %rd35205, [%rd35203];
	}
	// end inline asm
	// begin inline asm
	{	
ld.global.ca.u64 %rd35207, [%rd35205];
	}
	// end inline asm
	// begin inline asm
	{	
ld.global.ca.u64 %rd35209, [%rd35207];
	}
	// end inline asm
	// begin inline asm
	{	
ld.global.ca.u64 %rd35211, [%rd35209];
	}
	// end inline asm
	// begin inline asm
	{	
ld.global.ca.u64 %rd35213, [%rd35211];
	}
	// end inline asm
	// begin inline asm
	{	
ld.global.ca.u64 %rd35215, [%rd35213];
	}
	// end inline asm
	// begin inline asm
	{	
ld.global.ca.u64 %rd35217, [%rd35215];
	}
	// end inline asm
	// begin inline asm
	{	
ld.global.ca.u64 %rd35219, [%rd35217];
	}
	// end inline asm
	// begin inline asm
	{	
ld.global.ca.u64 %rd35221, [%rd35219];
	}
	// end inline asm
	// begin inline asm
	{	
ld.global.ca.u64 %rd35223, [%rd35221];
	}
	// end inline asm
	// begin inline asm
	{	
ld.global.ca.u64 %rd35225, [%rd35223];
	}
	// end inline asm
	// begin inline asm
	{	
ld.global.ca.u64 %rd35227, [%rd35225];
	}
	// end inline asm
	// begin inline asm
	{	
ld.global.ca.u64 %rd35229, [%rd35227];
	}
	// end inline asm
	// begin inline asm
	{	
ld.global.ca.u64 %rd35231, [%rd35229];
	}
	// end inline asm
	// begin inline asm
	{	
ld.global.ca.u64 %rd35233, [%rd35231];
	}
	// end inline asm
	// begin inline asm
	{	
ld.global.ca.u64 %rd35235, [%rd35233];
	}
	// end inline asm
	// begin inline asm
	{	
ld.global.ca.u64 %rd35237, [%rd35235];
	}
	// end inline asm
	// begin inline asm
	{	
ld.global.ca.u64 %rd35239, [%rd35237];
	}
	// end inline asm
	// begin inline asm
	{	
ld.global.ca.u64 %rd35241, [%rd35239];
	}
	// end inline asm
	// begin inline asm
	{	
ld.global.ca.u64 %rd35243, [%rd35241];
	}
	// end inline asm
	// begin inline asm
	{	
ld.global.ca.u64 %rd35245, [%rd35243];
	}
	// end inline asm
	// begin inline asm
	{	
ld.global.ca.u64 %rd35247, [%rd35245];
	}
	// end inline asm
	// begin inline asm
	{	
ld.global.ca.u64 %rd35249, [%rd35247];
	}
	// end inline asm
	// begin inline asm
	{	
ld.global.ca.u64 %rd35251, [%rd35249];
	}
	// end inline asm
	// begin inline asm
	{	
ld.global.ca.u64 %rd35253, [%rd35251];
	}
	// end inline asm
	// begin inline asm
	{	
ld.global.ca.u64 %rd35255, [%rd35253];
	}
	// end inline asm
	// begin inline asm
	{	
ld.global.ca.u64 %rd35257, [%rd35255];
	}
	// end inline asm
	// begin inline asm
	{	
ld.global.ca.u64 %rd35259, [%rd35257];
	}
	// end inline asm
	// begin inline asm
	{	
ld.global.ca.u64 %rd35261, [%rd35259];
	}
	// end inline asm
	// begin inline asm
	{	
ld.global.ca.u64 %rd35263, [%rd35261];
	}
	// end inline asm
	// begin inline asm
	{	
ld.global.ca.u64 %rd35265, [%rd35263];
	}
	// end inline asm
	// begin inline asm
	{	
ld.global.ca.u64 %rd35267, [%rd35265];
	}
	// end inline asm
	// begin inline asm
	{	
ld.global.ca.u64 %rd35269, [%rd35267];
	}
	// end inline asm
	// begin inline asm
	{	
ld.global.ca.u64 %rd35271, [%rd35269];
	}
	// end inline asm
	// begin inline asm
	{	
ld.global.ca.u64 %rd35273, [%rd35271];
	}
	// end inline asm
	// begin inline asm
	{	
ld.global.ca.u64 %rd35275, [%rd35273];
	}
	// end inline asm
	// begin inline asm
	{	
ld.global.ca.u64 %rd35277, [%rd35275];
	}
	// end inline asm
	// begin inline asm
	{	
ld.global.ca.u64 %rd35279, [%rd35277];
	}
	// end inline asm
	// begin inline asm
	{	
ld.global.ca.u64 %rd35281, [%rd35279];
	}
	// end inline asm
	// begin inline asm
	{	
ld.global.ca.u64 %rd35283, [%rd35281];
	}
	// end inline asm
	// begin inline asm
	{	
ld.global.ca.u64 %rd35285, [%rd35283];
	}
	// end inline asm
	// begin inline asm
	{	
ld.global.ca.u64 %rd35287, [%rd35285];
	}
	// end inline asm
	// begin inline asm
	{	
ld.global.ca.u64 %rd35289, [%rd35287];
	}
	// end inline asm
	// begin inline asm
	{	
ld.global.ca.u64 %rd35291, [%rd35289];
	}
	// end inline asm
	// begin inline asm
	{	
ld.global.ca.u64 %rd35293, [%rd35291];
	}
	// end inline asm
	// begin inline asm
	{	
ld.global.ca.u64 %rd35295, [%rd35293];
	}
	// end inline asm
	// begin inline asm
	{	
ld.global.ca.u64 %rd35297, [%rd35295];
	}
	// end inline asm
	// begin inline asm
	{	
ld.global.ca.u64 %rd35299, [%rd35297];
	}
	// end inline asm
	// begin inline asm
	{	
ld.global.ca.u64 %rd35301, [%rd35299];
	}
	// end inline asm
	// begin inline asm
	{	
ld.global.ca.u64 %rd35303, [%rd35301];
	}
	// end inline asm
	// begin inline asm
	{	
ld.global.ca.u64 %rd35305, [%rd35303];
	}
	// end inline asm
	// begin inline asm
	{	
ld.global.ca.u64 %rd35307, [%rd35305];
	}
	// end inline asm
	// begin inline asm
	{	
ld.global.ca.u64 %rd35309, [%rd35307];
	}
	// end inline asm
	// begin inline asm
	{	
ld.global.ca.u64 %rd35311, [%rd35309];
	}
	// end inline asm
	// begin inline asm
	{	
ld.global.ca.u64 %rd35313, [%rd35311];
	}
	// end inline asm
	// begin inline asm
	{	
ld.global.ca.u64 %rd35315, [%rd35313];
	}
	// end inline asm
	// begin inline asm
	{	
ld.global.ca.u64 %rd35317, [%rd35315];
	}
	// end inline asm
	// begin inline asm
	{	
ld.global.ca.u64 %rd35319, [%rd35317];
	}
	// end inline asm
	// begin inline asm
	{	
ld.global.ca.u64 %rd35321, [%rd35319];
	}
	// end inline asm
	// begin inline asm
	{	
ld.global.ca.u64 %rd35323, [%rd35321];
	}
	// end inline asm
	// begin inline asm
	{	
ld.global.ca.u64 %rd35325, [%rd35323];
	}
	// end inline asm
	// begin inline asm
	{	
ld.global.ca.u64 %rd35327, [%rd35325];
	}
	// end inline asm
	// begin inline asm
	{	
ld.global.ca.u64 %rd35329, [%rd35327];
	}
	// end inline asm
	// begin inline asm
	{	
ld.global.ca.u64 %rd35331, [%rd35329];
	}
	// end inline asm
	// begin inline asm
	{	
ld.global.ca.u64 %rd35333, [%rd35331];
	}
	// end inline asm
	// begin inline asm
	{	
ld.global.ca.u64 %rd35335, [%rd35333];
	}
	// end inline asm
	// begin inline asm
	{	
ld.global.ca.u64 %rd35337, [%rd35335];
	}
	// end inline asm
	// begin inline asm
	{	
ld.global.ca.u64 %rd35339, [%rd35337];
	}
	// end inline asm
	// begin inline asm
	{	
ld.global.ca.u64 %rd35341, [%rd35339];
	}
	// end inline asm
	// begin inline asm
	{	
ld.global.ca.u64 %rd35343, [%rd35341];
	}
	// end inline asm
	// begin inline asm
	{	
ld.global.ca.u64 %rd35345, [%rd35343];
	}
	// end inline asm
	// begin inline asm
	{	
ld.global.ca.u64 %rd35347, [%rd35345];
	}
	// end inline asm
	// begin inline asm
	{	
ld.global.ca.u64 %rd35349, [%rd35347];
	}
	// end inline asm
	// begin inline asm
	{	
ld.global.ca.u64 %rd35351, [%rd35349];
	}
	// end inline asm
	// begin inline asm
	{	
ld.global.ca.u64 %rd35353, [%rd35351];
	}
	// end inline asm
	// begin inline asm
	{	
ld.global.ca.u64 %rd35355, [%rd35353];
	}
	// end inline asm
	// begin inline asm
	{	
ld.global.ca.u64 %rd35357, [%rd35355];
	}
	// end inline asm
	// begin inline asm
	{	
ld.global.ca.u64 %rd35359, [%rd35357];
	}
	// end inline asm
	// begin inline asm
	{	
ld.global.ca.u64 %rd35361, [%rd35359];
	}
	// end inline asm
	// begin inline asm
	{	
ld.global.ca.u64 %rd35363, [%rd35361];
	}
	// end inline asm
	// begin inline asm
	{	
ld.global.ca.u64 %rd35365, [%rd35363];
	}
	// end inline asm
	// begin inline asm
	{	
ld.global.ca.u64 %rd35367, [%rd35365];
	}
	// end inline asm
	// begin inline asm
	{	
ld.global.ca.u64 %rd35369, [%rd35367];
	}
	// end inline asm
	// begin inline asm
	{	
ld.global.ca.u64 %rd35371, [%rd35369];
	}
	// end inline asm
	// begin inline asm
	{	
ld.global.ca.u64 %rd35373, [%rd35371];
	}
	// end inline asm
	// begin inline asm
	{	
ld.global.ca.u64 %rd35375, [%rd35373];
	}
	// end inline asm
	// begin inline asm
	{	
ld.global.ca.u64 %rd35377, [%rd35375];
	}
	// end inline asm
	// begin inline asm
	{	
ld.global.ca.u64 %rd35379, [%rd35377];
	}
	// end inline asm
	// begin inline asm
	{	
ld.global.ca.u64 %rd35381, [%rd35379];
	}
	// end inline asm
	// begin inline asm
	{	
ld.global.ca.u64 %rd35383, [%rd35381];
	}
	// end inline asm
	// begin inline asm
	{	
ld.global.ca.u64 %rd35385, [%rd35383];
	}
	// end inline asm
	// begin inline asm
	{	
ld.global.ca.u64 %rd35387, [%rd35385];
	}
	// end inline asm
	// begin inline asm
	{	
ld.global.ca.u64 %rd35389, [%rd35387];
	}
	// end inline asm
	// begin inline asm
	{	
ld.global.ca.u64 %rd35391, [%rd35389];
	}
	// end inline asm
	// begin inline asm
	{	
ld.global.ca.u64 %rd35393, [%rd35391];
	}
	// end inline asm
	// begin inline asm
	{	
ld.global.ca.u64 %rd35395, [%rd35393];
	}
	// end inline asm
	// begin inline asm
	{	
ld.global.ca.u64 %rd35397, [%rd35395];
	}
	// end inline asm
	// begin inline asm
	{	
ld.global.ca.u64 %rd35399, [%rd35397];
	}
	// end inline asm
	// begin inline asm
	{	
ld.global.ca.u64 %rd35401, [%rd35399];
	}
	// end inline asm
	// begin inline asm
	{	
ld.global.ca.u64 %rd35403, [%rd35401];
	}
	// end inline asm
	// begin inline asm
	{	
ld.global.ca.u64 %rd35405, [%rd35403];
	}
	// end inline asm
	// begin inline asm
	{	
ld.global.ca.u64 %rd35407, [%rd35405];
	}
	// end inline asm
	// begin inline asm
	{	
ld.global.ca.u64 %rd35409, [%rd35407];
	}
	// end inline asm
	// begin inline asm
	{	
ld.global.ca.u64 %rd35411, [%rd35409];
	}
	// end inline asm
	// begin inline asm
	{	
ld.global.ca.u64 %rd35413, [%rd35411];
	}
	// end inline asm
	// begin inline asm
	{	
ld.global.ca.u64 %rd35415, [%rd35413];
	}
	// end inline asm
	// begin inline asm
	{	
ld.global.ca.u64 %rd35417, [%rd35415];
	}
	// end inline asm
	// begin inline asm
	{	
ld.global.ca.u64 %rd35419, [%rd35417];
	}
	// end inline asm
	// begin inline asm
	{	
ld.global.ca.u64 %rd35421, [%rd35419];
	}
	// end inline asm
	// begin inline asm
	{	
ld.global.ca.u64 %rd35423, [%rd35421];
	}
	// end inline asm
	// begin inline asm
	{	
ld.global.ca.u64 %rd35425, [%rd35423];
	}
	// end inline asm
	// begin inline asm
	{	
ld.global.ca.u64 %rd35427, [%rd35425];
	}
	// end inline asm
	// begin inline asm
	{	
ld.global.ca.u64 %rd35429, [%rd35427];
	}
	// end inline asm
	// begin inline asm
	{	
ld.global.ca.u64 %rd35431, [%rd35429];
	}
	// end inline asm
	// begin inline asm
	{	
ld.global.ca.u64 %rd35433, [%rd35431];
	}
	// end inline asm
	// begin inline asm
	{	
ld.global.ca.u64 %rd35435, [%rd35433];
	}
	// end inline asm
	// begin inline asm
	{	
ld.global.ca.u64 %rd35437, [%rd35435];
	}
	// end inline asm
	// begin inline asm
	{	
ld.global.ca.u64 %rd35439, [%rd35437];
	}
	// end inline asm
	// begin inline asm
	{	
ld.global.ca.u64 %rd35441, [%rd35439];
	}
	// end inline asm
	// begin inline asm
	{	
ld.global.ca.u64 %rd35443, [%rd35441];
	}
	// end inline asm
	// begin inline asm
	{	
ld.global.ca.u64 %rd35445, [%rd35443];
	}
	// end inline asm
	// begin inline asm
	{	
ld.global.ca.u64 %rd35447, [%rd35445];
	}
	// end inline asm
	// begin inline asm
	{	
ld.global.ca.u64 %rd35449, [%rd35447];
	}
	// end inline asm
	// begin inline asm
	{	
ld.global.ca.u64 %rd35451, [%rd35449];
	}
	// end inline asm
	// begin inline asm
	{	
ld.global.ca.u64 %rd35453, [%rd35451];
	}
	// end inline asm
	// begin inline asm
	{	
ld.global.ca.u64 %rd35455, [%rd35453];
	}
	// end inline asm
	// begin inline asm
	{	
ld.global.ca.u64 %rd35457, [%rd35455];
	}
	// end inline asm
	// begin inline asm
	{	
ld.global.ca.u64 %rd35459, [%rd35457];
	}
	// end inline asm
	// begin inline asm
	{	
ld.global.ca.u64 %rd35461, [%rd35459];
	}
	// end inline asm
	// begin inline asm
	{	
ld.global.ca.u64 %rd35463, [%rd35461];
	}
	// end inline asm
	// begin inline asm
	{	
ld.global.ca.u64 %rd35465, [%rd35463];
	}
	// end inline asm
	// begin inline asm
	{	
ld.global.ca.u64 %rd35467, [%rd35465];
	}
	// end inline asm
	// begin inline asm
	{	
ld.global.ca.u64 %rd35469, [%rd35467];
	}
	// end inline asm
	// begin inline asm
	{	
ld.global.ca.u64 %rd35471, [%rd35469];
	}
	// end inline asm
	// begin inline asm
	{	
ld.global.ca.u64 %rd35473, [%rd35471];
	}
	// end inline asm
	// begin inline asm
	{	
ld.global.ca.u64 %rd35475, [%rd35473];
	}
	// end inline asm
	// begin inline asm
	{	
ld.global.ca.u64 %rd35477, [%rd35475];
	}
	// end inline asm
	// begin inline asm
	{	
ld.global.ca.u64 %rd35479, [%rd35477];
	}
	// end inline asm
	// begin inline asm
	{	
ld.global.ca.u64 %rd35481, [%rd35479];
	}
	// end inline asm
	// begin inline asm
	{	
ld.global.ca.u64 %rd35483, [%rd35481];
	}
	// end inline asm
	// begin inline asm
	{	
ld.global.ca.u64 %rd35485, [%rd35483];
	}
	// end inline asm
	// begin inline asm
	{	
ld.global.ca.u64 %rd35487, [%rd35485];
	}
	// end inline asm
	// begin inline asm
	{	
ld.global.ca.u64 %rd35489, [%rd35487];
	}
	// end inline asm
	// begin inline asm
	{	
ld.global.ca.u64 %rd35491, [%rd35489];
	}
	// end inline asm
	// begin inline asm
	{	
ld.global.ca.u64 %rd35493, [%rd35491];
	}
	// end inline asm
	// begin inline asm
	{	
ld.global.ca.u64 %rd35495, [%rd35493];
	}
	// end inline asm
	// begin inline asm
	{	
ld.global.ca.u64 %rd35497, [%rd35495];
	}
	// end inline asm
	// begin inline asm
	{	
ld.global.ca.u64 %rd35499, [%rd35497];
	}
	// end inline asm
	// begin inline asm
	{	
ld.global.ca.u64 %rd35501, [%rd35499];
	}
	// end inline asm
	// begin inline asm
	{	
ld.global.ca.u64 %rd35503, [%rd35501];
	}
	// end inline asm
	// begin inline asm
	{	
ld.global.ca.u64 %rd35505, [%rd35503];
	}
	// end inline asm
	// begin inline asm
	{	
ld.global.ca.u64 %rd35507, [%rd35505];
	}
	// end inline asm
	// begin inline asm
	{	
ld.global.ca.u64 %rd35509, [%rd35507];
	}
	// end inline asm
	// begin inline asm
	{	
ld.global.ca.u64 %rd35511, [%rd35509];
	}
	// end inline asm
	// begin inline asm
	{	
ld.global.ca.u64 %rd35513, [%rd35511];
	}
	// end inline asm
	// begin inline asm
	{	
ld.global.ca.u64 %rd35515, [%rd35513];
	}
	// end inline asm
	// begin inline asm
	{	
ld.global.ca.u64 %rd35517, [%rd35515];
	}
	// end inline asm
	// begin inline asm
	{	
ld.global.ca.u64 %rd35519, [%rd35517];
	}
	// end inline asm
	// begin inline asm
	{	
ld.global.ca.u64 %rd35521, [%rd35519];
	}
	// end inline asm
	// begin inline asm
	{	
ld.global.ca.u64 %rd35523, [%rd35521];
	}
	// end inline asm
	// begin inline asm
	{	
ld.global.ca.u64 %rd35525, [%rd35523];
	}
	// end inline asm
	// begin inline asm
	{	
ld.global.ca.u64 %rd35527, [%rd35525];
	}
	// end inline asm
	// begin inline asm
	{	
ld.global.ca.u64 %rd35529, [%rd35527];
	}
	// end inline asm
	// begin inline asm
	{	
ld.global.ca.u64 %rd35531, [%rd35529];
	}
	// end inline asm
	// begin inline asm
	{	
ld.global.ca.u64 %rd35533, [%rd35531];
	}
	// end inline asm
	// begin inline asm
	{	
ld.global.ca.u64 %rd35535, [%rd35533];
	}
	// end inline asm
	// begin inline asm
	{	
ld.global.ca.u64 %rd35537, [%rd35535];
	}
	// end inline asm
	// begin inline asm
	{	
ld.global.ca.u64 %rd35539, [%rd35537];
	}
	// end inline asm
	// begin inline asm
	{	
ld.global.ca.u64 %rd35541, [%rd35539];
	}
	// end inline asm
	// begin inline asm
	{	
ld.global.ca.u64 %rd35543, [%rd35541];
	}
	// end inline asm
	// begin inline asm
	{	
ld.global.ca.u64 %rd35545, [%rd35543];
	}
	// end inline asm
	// begin inline asm
	{	
ld.global.ca.u64 %rd35547, [%rd35545];
	}
	// end inline asm
	// begin inline asm
	{	
ld.global.ca.u64 %rd35549, [%rd35547];
	}
	// end inline asm
	// begin inline asm
	{	
ld.global.ca.u64 %rd35551, [%rd35549];
	}
	// end inline asm
	// begin inline asm
	{	
ld.global.ca.u64 %rd35553, [%rd35551];
	}
	// end inline asm
	// begin inline asm
	{	
ld.global.ca.u64 %rd35555, [%rd35553];
	}
	// end inline asm
	// begin inline asm
	{	
ld.global.ca.u64 %rd35557, [%rd35555];
	}
	// end inline asm
	// begin inline asm
	{	
ld.global.ca.u64 %rd35559, [%rd35557];
	}
	// end inline asm
	// begin inline asm
	{	
ld.global.ca.u64 %rd35561, [%rd35559];
	}
	// end inline asm
	// begin inline asm
	{	
ld.global.ca.u64 %rd35563, [%rd35561];
	}
	// end inline asm
	// begin inline asm
	{	
ld.global.ca.u64 %rd35565, [%rd35563];
	}
	// end inline asm
	// begin inline asm
	{	
ld.global.ca.u64 %rd35567, [%rd35565];
	}
	// end inline asm
	// begin inline asm
	{	
ld.global.ca.u64 %rd35569, [%rd35567];
	}
	// end inline asm
	// begin inline asm
	{	
ld.global.ca.u64 %rd35571, [%rd35569];
	}
	// end inline asm
	// begin inline asm
	{	
ld.global.ca.u64 %rd35573, [%rd35571];
	}
	// end inline asm
	// begin inline asm
	{	
ld.global.ca.u64 %rd35575, [%rd35573];
	}
	// end inline asm
	// begin inline asm
	{	
ld.global.ca.u64 %rd35577, [%rd35575];
	}
	// end inline asm
	// begin inline asm
	{	
ld.global.ca.u64 %rd35579, [%rd35577];
	}
	// end inline asm
	// begin inline asm
	{	
ld.global.ca.u64 %rd35581, [%rd35579];
	}
	// end inline asm
	// begin inline asm
	{	
ld.global.ca.u64 %rd35583, [%rd35581];
	}
	// end inline asm
	// begin inline asm
	{	
ld.global.ca.u64 %rd35585, [%rd35583];
	}
	// end inline asm
	// begin inline asm
	{	
ld.global.ca.u64 %rd35587, [%rd35585];
	}
	// end inline asm
	// begin inline asm
	{	
ld.global.ca.u64 %rd35589, [%rd35587];
	}
	// end inline asm
	// begin inline asm
	{	
ld.global.ca.u64 %rd35591, [%rd35589];
	}
	// end inline asm
	// begin inline asm
	{	
ld.global.ca.u64 %rd35593, [%rd35591];
	}
	// end inline asm
	// begin inline asm
	{	
ld.global.ca.u64 %rd35595, [%rd35593];
	}
	// end inline asm
	// begin inline asm
	{	
ld.global.ca.u64 %rd35597, [%rd35595];
	}
	// end inline asm
	// begin inline asm
	{	
ld.global.ca.u64 %rd35599, [%rd35597];
	}
	// end inline asm
	// begin inline asm
	{	
ld.global.ca.u64 %rd35601, [%rd35599];
	}
	// end inline asm
	// begin inline asm
	{	
ld.global.ca.u64 %rd35603, [%rd35601];
	}
	// end inline asm
	// begin inline asm
	{	
ld.global.ca.u64 %rd35605, [%rd35603];
	}
	// end inline asm
	// begin inline asm
	{	
ld.global.ca.u64 %rd35607, [%rd35605];
	}
	// end inline asm
	// begin inline asm
	{	
ld.global.ca.u64 %rd35609, [%rd35607];
	}
	// end inline asm
	// begin inline asm
	{	
ld.global.ca.u64 %rd35611, [%rd35609];
	}
	// end inline asm
	// begin inline asm
	{	
ld.global.ca.u64 %rd35613, [%rd35611];
	}
	// end inline asm
	// begin inline asm
	{	
ld.global.ca.u64 %rd35615, [%rd35613];
	}
	// end inline asm
	// begin inline asm
	{	
ld.global.ca.u64 %rd35617, [%rd35615];
	}
	// end inline asm
	// begin inline asm
	{	
ld.global.ca.u64 %rd35619, [%rd35617];
	}
	// end inline asm
	// begin inline asm
	{	
ld.global.ca.u64 %rd35621, [%rd35619];
	}
	// end inline asm
	// begin inline asm
	{	
ld.global.ca.u64 %rd35623, [%rd35621];
	}
	// end inline asm
	// begin inline asm
	{	
ld.global.ca.u64 %rd35625, [%rd35623];
	}
	// end inline asm
	// begin inline asm
	{	
ld.global.ca.u64 %rd35627, [%rd35625];
	}
	// end inline asm
	// begin inline asm
	{	
ld.global.ca.u64 %rd35629, [%rd35627];
	}
	// end inline asm
	// begin inline asm
	{	
ld.global.ca.u64 %rd35631, [%rd35629];
	}
	// end inline asm
	// begin inline asm
	{	
ld.global.ca.u64 %rd35633, [%rd35631];
	}
	// end inline asm
	// begin inline asm
	{	
ld.global.ca.u64 %rd35635, [%rd35633];
	}
	// end inline asm
	// begin inline asm
	{	
ld.global.ca.u64 %rd35637, [%rd35635];
	}
	// end inline asm
	// begin inline asm
	{	
ld.global.ca.u64 %rd35639, [%rd35637];
	}
	// end inline asm
	// begin inline asm
	{	
ld.global.ca.u64 %rd35641, [%rd35639];
	}
	// end inline asm
	// begin inline asm
	{	
ld.global.ca.u64 %rd35643, [%rd35641];
	}
	// end inline asm
	// begin inline asm
	{	
ld.global.ca.u64 %rd35645, [%rd35643];
	}
	// end inline asm
	// begin inline asm
	{	
ld.global.ca.u64 %rd35647, [%rd35645];
	}
	// end inline asm
	// begin inline asm
	{	
ld.global.ca.u64 %rd35649, [%rd35647];
	}
	// end inline asm
	// begin inline asm
	{	
ld.global.ca.u64 %rd35651, [%rd35649];
	}
	// end inline asm
	// begin inline asm
	{	
ld.global.ca.u64 %rd35653, [%rd35651];
	}
	// end inline asm
	// begin inline asm
	{	
ld.global.ca.u64 %rd35655, [%rd35653];
	}
	// end inline asm
	// begin inline asm
	{	
ld.global.ca.u64 %rd35657, [%rd35655];
	}
	// end inline asm
	// begin inline asm
	{	
ld.global.ca.u64 %rd35659, [%rd35657];
	}
	// end inline asm
	// begin inline asm
	{	
ld.global.ca.u64 %rd35661, [%rd35659];
	}
	// end inline asm
	// begin inline asm
	{	
ld.global.ca.u64 %rd35663, [%rd35661];
	}
	// end inline asm
	// begin inline asm
	{	
ld.global.ca.u64 %rd35665, [%rd35663];
	}
	// end inline asm
	// begin inline asm
	{	
ld.global.ca.u64 %rd35667, [%rd35665];
	}
	// end inline asm
	// begin inline asm
	{	
ld.global.ca.u64 %rd35669, [%rd35667];
	}
	// end inline asm
	// begin inline asm
	{	
ld.global.ca.u64 %rd35671, [%rd35669];
	}
	// end inline asm
	// begin inline asm
	{	
ld.global.ca.u64 %rd35673, [%rd35671];
	}
	// end inline asm
	// begin inline asm
	{	
ld.global.ca.u64 %rd35675, [%rd35673];
	}
	// end inline asm
	// begin inline asm
	{	
ld.global.ca.u64 %rd35677, [%rd35675];
	}
	// end inline asm
	// begin inline asm
	{	
ld.global.ca.u64 %rd35679, [%rd35677];
	}
	// end inline asm
	// begin inline asm
	{	
ld.global.ca.u64 %rd35681, [%rd35679];
	}
	// end inline asm
	// begin inline asm
	{	
ld.global.ca.u64 %rd35683, [%rd35681];
	}
	// end inline asm
	// begin inline asm
	{	
ld.global.ca.u64 %rd35685, [%rd35683];
	}
	// end inline asm
	// begin inline asm
	{	
ld.global.ca.u64 %rd35687, [%rd35685];
	}
	// end inline asm
	// begin inline asm
	{	
ld.global.ca.u64 %rd35689, [%rd35687];
	}
	// end inline asm
	// begin inline asm
	{	
ld.global.ca.u64 %rd35691, [%rd35689];
	}
	// end inline asm
	// begin inline asm
	{	
ld.global.ca.u64 %rd35693, [%rd35691];
	}
	// end inline asm
	// begin inline asm
	{	
ld.global.ca.u64 %rd35695, [%rd35693];
	}
	// end inline asm
	// begin inline asm
	{	
ld.global.ca.u64 %rd35697, [%rd35695];
	}
	// end inline asm
	// begin inline asm
	{	
ld.global.ca.u64 %rd35699, [%rd35697];
	}
	// end inline asm
	// begin inline asm
	{	
ld.global.ca.u64 %rd35701, [%rd35699];
	}
	// end inline asm
	// begin inline asm
	{	
ld.global.ca.u64 %rd35703, [%rd35701];
	}
	// end inline asm
	// begin inline asm
	{	
ld.global.ca.u64 %rd35705, [%rd35703];
	}
	// end inline asm
	// begin inline asm
	{	
ld.global.ca.u64 %rd35707, [%rd35705];
	}
	// end inline asm
	// begin inline asm
	{	
ld.global.ca.u64 %rd35709, [%rd35707];
	}
	// end inline asm
	// begin inline asm
	{	
ld.global.ca.u64 %rd35711, [%rd35709];
	}
	// end inline asm
	// begin inline asm
	{	
ld.global.ca.u64 %rd35713, [%rd35711];
	}
	// end inline asm
	// begin inline asm
	{	
ld.global.ca.u64 %rd35715, [%rd35713];
	}
	// end inline asm
	// begin inline asm
	{	
ld.global.ca.u64 %rd35717, [%rd35715];
	}
	// end inline asm
	// begin inline asm
	{	
ld.global.ca.u64 %rd35719, [%rd35717];
	}
	// end inline asm
	// begin inline asm
	{	
ld.global.ca.u64 %rd35721, [%rd35719];
	}
	// end inline asm
	// begin inline asm
	{	
ld.global.ca.u64 %rd35723, [%rd35721];
	}
	// end inline asm
	// begin inline asm
	{	
ld.global.ca.u64 %rd35725, [%rd35723];
	}
	// end inline asm
	// begin inline asm
	{	
ld.global.ca.u64 %rd35727, [%rd35725];
	}
	// end inline asm
	// begin inline asm
	{	
ld.global.ca.u64 %rd35729, [%rd35727];
	}
	// end inline asm
	// begin inline asm
	{	
ld.global.ca.u64 %rd35731, [%rd35729];
	}
	// end inline asm
	// begin inline asm
	{	
ld.global.ca.u64 %rd35733, [%rd35731];
	}
	// end inline asm
	// begin inline asm
	{	
ld.global.ca.u64 %rd35735, [%rd35733];
	}
	// end inline asm
	// begin inline asm
	{	
ld.global.ca.u64 %rd35737, [%rd35735];
	}
	// end inline asm
	// begin inline asm
	{	
ld.global.ca.u64 %rd35739, [%rd35737];
	}
	// end inline asm
	// begin inline asm
	{	
ld.global.ca.u64 %rd35741, [%rd35739];
	}
	// end inline asm
	// begin inline asm
	{	
ld.global.ca.u64 %rd35743, [%rd35741];
	}
	// end inline asm
	// begin inline asm
	{	
ld.global.ca.u64 %rd35745, [%rd35743];
	}
	// end inline asm
	// begin inline asm
	{	
ld.global.ca.u64 %rd35747, [%rd35745];
	}
	// end inline asm
	// begin inline asm
	{	
ld.global.ca.u64 %rd35749, [%rd35747];
	}
	// end inline asm
	// begin inline asm
	{	
ld.global.ca.u64 %rd35751, [%rd35749];
	}
	// end inline asm
	// begin inline asm
	{	
ld.global.ca.u64 %rd35753, [%rd35751];
	}
	// end inline asm
	// begin inline asm
	{	
ld.global.ca.u64 %rd35755, [%rd35753];
	}
	// end inline asm
	// begin inline asm
	{	
ld.global.ca.u64 %rd35757, [%rd35755];
	}
	// end inline asm
	// begin inline asm
	{	
ld.global.ca.u64 %rd35759, [%rd35757];
	}
	// end inline asm
	// begin inline asm
	{	
ld.global.ca.u64 %rd35761, [%rd35759];
	}
	// end inline asm
	// begin inline asm
	{	
ld.global.ca.u64 %rd35763, [%rd35761];
	}
	// end inline asm
	// begin inline asm
	{	
ld.global.ca.u64 %rd35765, [%rd35763];
	}
	// end inline asm
	// begin inline asm
	{	
ld.global.ca.u64 %rd35767, [%rd35765];
	}
	// end inline asm
	// begin inline asm
	{	
ld.global.ca.u64 %rd35769, [%rd35767];
	}
	// end inline asm
	// begin inline asm
	{	
ld.global.ca.u64 %rd35771, [%rd35769];
	}
	// end inline asm
	// begin inline asm
	{	
ld.global.ca.u64 %rd35773, [%rd35771];
	}
	// end inline asm
	// begin inline asm
	{	
ld.global.ca.u64 %rd35775, [%rd35773];
	}
	// end inline asm
	// begin inline asm
	{	
ld.global.ca.u64 %rd35777, [%rd35775];
	}
	// end inline asm
	// begin inline asm
	{	
ld.global.ca.u64 %rd35779, [%rd35777];
	}
	// end inline asm
	// begin inline asm
	{	
ld.global.ca.u64 %rd35781, [%rd35779];
	}
	// end inline asm
	// begin inline asm
	{	
ld.global.ca.u64 %rd35783, [%rd35781];
	}
	// end inline asm
	// begin inline asm
	{	
ld.global.ca.u64 %rd35785, [%rd35783];
	}
	// end inline asm
	// begin inline asm
	{	
ld.global.ca.u64 %rd35787, [%rd35785];
	}
	// end inline asm
	// begin inline asm
	{	
ld.global.ca.u64 %rd35789, [%rd35787];
	}
	// end inline asm
	// begin inline asm
	{	
ld.global.ca.u64 %rd35791, [%rd35789];
	}
	// end inline asm
	// begin inline asm
	{	
ld.global.ca.u64 %rd35793, [%rd35791];
	}
	// end inline asm
	// begin inline asm
	{	
ld.global.ca.u64 %rd35795, [%rd35793];
	}
	// end inline asm
	// begin inline asm
	{	
ld.global.ca.u64 %rd35797, [%rd35795];
	}
	// end inline asm
	// begin inline asm
	{	
ld.global.ca.u64 %rd35799, [%rd35797];
	}
	// end inline asm
	// begin inline asm
	{	
ld.global.ca.u64 %rd35801, [%rd35799];
	}
	// end inline asm
	// begin inline asm
	{	
ld.global.ca.u64 %rd35803, [%rd35801];
	}
	// end inline asm
	// begin inline asm
	{	
ld.global.ca.u64 %rd35805, [%rd35803];
	}
	// end inline asm
	// begin inline asm
	{	
ld.global.ca.u64 %rd35807, [%rd35805];
	}
	// end inline asm
	// begin inline asm
	{	
ld.global.ca.u64 %rd35809, [%rd35807];
	}
	// end inline asm
	// begin inline asm
	{	
ld.global.ca.u64 %rd35811, [%rd35809];
	}
	// end inline asm
	// begin inline asm
	{	
ld.global.ca.u64 %rd35813, [%rd35811];
	}
	// end inline asm
	// begin inline asm
	{	
ld.global.ca.u64 %rd35815, [%rd35813];
	}
	// end inline asm
	// begin inline asm
	{	
ld.global.ca.u64 %rd35817, [%rd35815];
	}
	// end inline asm
	// begin inline asm
	{	
ld.global.ca.u64 %rd35819, [%rd35817];
	}
	// end inline asm
	// begin inline asm
	{	
ld.global.ca.u64 %rd35821, [%rd35819];
	}
	// end inline asm
	// begin inline asm
	{	
ld.global.ca.u64 %rd35823, [%rd35821];
	}
	// end inline asm
	// begin inline asm
	{	
ld.global.ca.u64 %rd35825, [%rd35823];
	}
	// end inline asm
	// begin inline asm
	{	
ld.global.ca.u64 %rd35827, [%rd35825];
	}
	// end inline asm
	// begin inline asm
	{	
ld.global.ca.u64 %rd35829, [%rd35827];
	}
	// end inline asm
	// begin inline asm
	{	
ld.global.ca.u64 %rd35831, [%rd35829];
	}
	// end inline asm
	// begin inline asm
	{	
ld.global.ca.u64 %rd35833, [%rd35831];
	}
	// end inline asm
	// begin inline asm
	{	
ld.global.ca.u64 %rd35835, [%rd35833];
	}
	// end inline asm
	// begin inline asm
	{	
ld.global.ca.u64 %rd35837, [%rd35835];
	}
	// end inline asm
	// begin inline asm
	{	
ld.global.ca.u64 %rd35839, [%rd35837];
	}
	// end inline asm
	// begin inline asm
	{	
ld.global.ca.u64 %rd35841, [%rd35839];
	}
	// end inline asm
	// begin inline asm
	{	
ld.global.ca.u64 %rd35843, [%rd35841];
	}
	// end inline asm
	// begin inline asm
	{	
ld.global.ca.u64 %rd35845, [%rd35843];
	}
	// end inline asm
	// begin inline asm
	{	
ld.global.ca.u64 %rd35847, [%rd35845];
	}
	// end inline asm
	// begin inline asm
	{	
ld.global.ca.u64 %rd35849, [%rd35847];
	}
	// end inline asm
	// begin inline asm
	{	
ld.global.ca.u64 %rd35851, [%rd35849];
	}
	// end inline asm
	// begin inline asm
	{	
ld.global.ca.u64 %rd35853, [%rd35851];
	}
	// end inline asm
	// begin inline asm
	{	
ld.global.ca.u64 %rd35855, [%rd35853];
	}
	// end inline asm
	// begin inline asm
	{	
ld.global.ca.u64 %rd35857, [%rd35855];
	}
	// end inline asm
	// begin inline asm
	{	
ld.global.ca.u64 %rd35859, [%rd35857];
	}
	// end inline asm
	// begin inline asm
	{	
ld.global.ca.u64 %rd35861, [%rd35859];
	}
	// end inline asm
	// begin inline asm
	{	
ld.global.ca.u64 %rd35863, [%rd35861];
	}
	// end inline asm
	// begin inline asm
	{	
ld.global.ca.u64 %rd35865, [%rd35863];
	}
	// end inline asm
	// begin inline asm
	{	
ld.global.ca.u64 %rd35867, [%rd35865];
	}
	// end inline asm
	// begin inline asm
	{	
ld.global.ca.u64 %rd35869, [%rd35867];
	}
	// end inline asm
	// begin inline asm
	{	
ld.global.ca.u64 %rd35871, [%rd35869];
	}
	// end inline asm
	// begin inline asm
	{	
ld.global.ca.u64 %rd35873, [%rd35871];
	}
	// end inline asm
	// begin inline asm
	{	
ld.global.ca.u64 %rd35875, [%rd35873];
	}
	// end inline asm
	// begin inline asm
	{	
ld.global.ca.u64 %rd35877, [%rd35875];
	}
	// end inline asm
	// begin inline asm
	{	
ld.global.ca.u64 %rd35879, [%rd35877];
	}
	// end inline asm
	// begin inline asm
	{	
ld.global.ca.u64 %rd35881, [%rd35879];
	}
	// end inline asm
	// begin inline asm
	{	
ld.global.ca.u64 %rd35883, [%rd35881];
	}
	// end inline asm
	// begin inline asm
	{	
ld.global.ca.u64 %rd35885, [%rd35883];
	}
	// end inline asm
	// begin inline asm
	{	
ld.global.ca.u64 %rd35887, [%rd35885];
	}
	// end inline asm
	// begin inline asm
	{	
ld.global.ca.u64 %rd35889, [%rd35887];
	}
	// end inline asm
	// begin inline asm
	{	
ld.global.ca.u64 %rd35891, [%rd35889];
	}
	// end inline asm
	// begin inline asm
	{	
ld.global.ca.u64 %rd35893, [%rd35891];
	}
	// end inline asm
	// begin inline asm
	{	
ld.global.ca.u64 %rd35895, [%rd35893];
	}
	// end inline asm
	// begin inline asm
	{	
ld.global.ca.u64 %rd35897, [%rd35895];
	}
	// end inline asm
	// begin inline asm
	{	
ld.global.ca.u64 %rd35899, [%rd35897];
	}
	// end inline asm
	// begin inline asm
	{	
ld.global.ca.u64 %rd35901, [%rd35899];
	}
	// end inline asm
	// begin inline asm
	{	
ld.global.ca.u64 %rd35903, [%rd35901];
	}
	// end inline asm
	// begin inline asm
	{	
ld.global.ca.u64 %rd35905, [%rd35903];
	}
	// end inline asm
	// begin inline asm
	{	
ld.global.ca.u64 %rd35907, [%rd35905];
	}
	// end inline asm
	// begin inline asm
	{	
ld.global.ca.u64 %rd35909, [%rd35907];
	}
	// end inline asm
	// begin inline asm
	{	
ld.global.ca.u64 %rd35911, [%rd35909];
	}
	// end inline asm
	// begin inline asm
	{	
ld.global.ca.u64 %rd35913, [%rd35911];
	}
	// end inline asm
	// begin inline asm
	{	
ld.global.ca.u64 %rd35915, [%rd35913];
	}
	// end inline asm
	// begin inline asm
	{	
ld.global.ca.u64 %rd35917, [%rd35915];
	}
	// end inline asm
	// begin inline asm
	{	
ld.global.ca.u64 %rd35919, [%rd35917];
	}
	// end inline asm
	// begin inline asm
	{	
ld.global.ca.u64 %rd35921, [%rd35919];
	}
	// end inline asm
	// begin inline asm
	{	
ld.global.ca.u64 %rd35923, [%rd35921];
	}
	// end inline asm
	// begin inline asm
	{	
ld.global.ca.u64 %rd35925, [%rd35923];
	}
	// end inline asm
	// begin inline asm
	{	
ld.global.ca.u64 %rd35927, [%rd35925];
	}
	// end inline asm
	// begin inline asm
	{	
ld.global.ca.u64 %rd35929, [%rd35927];
	}
	// end inline asm
	// begin inline asm
	{	
ld.global.ca.u64 %rd35931, [%rd35929];
	}
	// end inline asm
	// begin inline asm
	{	
ld.global.ca.u64 %rd35933, [%rd35931];
	}
	// end inline asm
	// begin inline asm
	{	
ld.global.ca.u64 %rd35935, [%rd35933];
	}
	// end inline asm
	// begin inline asm
	{	
ld.global.ca.u64 %rd35937, [%rd35935];
	}
	// end inline asm
	// begin inline asm
	{	
ld.global.ca.u64 %rd35939, [%rd35937];
	}
	// end inline asm
	// begin inline asm
	{	
ld.global.ca.u64 %rd35941, [%rd35939];
	}
	// end inline asm
	// begin inline asm
	{	
ld.global.ca.u64 %rd35943, [%rd35941];
	}
	// end inline asm
	// begin inline asm
	{	
ld.global.ca.u64 %rd35945, [%rd35943];
	}
	// end inline asm
	// begin inline asm
	{	
ld.global.ca.u64 %rd35947, [%rd35945];
	}
	// end inline asm
	// begin inline asm
	{	
ld.global.ca.u64 %rd35949, [%rd35947];
	}
	// end inline asm
	// begin inline asm
	{	
ld.global.ca.u64 %rd35951, [%rd35949];
	}
	// end inline asm
	// begin inline asm
	{	
ld.global.ca.u64 %rd35953, [%rd35951];
	}
	// end inline asm
	// begin inline asm
	{	
ld.global.ca.u64 %rd35955, [%rd35953];
	}
	// end inline asm
	// begin inline asm
	{	
ld.global.ca.u64 %rd35957, [%rd35955];
	}
	// end inline asm
	// begin inline asm
	{	
ld.global.ca.u64 %rd35959, [%rd35957];
	}
	// end inline asm
	// begin inline asm
	{	
ld.global.ca.u64 %rd35961, [%rd35959];
	}
	// end inline asm
	// begin inline asm
	{	
ld.global.ca.u64 %rd35963, [%rd35961];
	}
	// end inline asm
	// begin inline asm
	{	
ld.global.ca.u64 %rd35965, [%rd35963];
	}
	// end inline asm
	// begin inline asm
	{	
ld.global.ca.u64 %rd35967, [%rd35965];
	}
	// end inline asm
	// begin inline asm
	{	
ld.global.ca.u64 %rd35969, [%rd35967];
	}
	// end inline asm
	// begin inline asm
	{	
ld.global.ca.u64 %rd35971, [%rd35969];
	}
	// end inline asm
	// begin inline asm
	{	
ld.global.ca.u64 %rd35973, [%rd35971];
	}
	// end inline asm
	// begin inline asm
	{	
ld.global.ca.u64 %rd35975, [%rd35973];
	}
	// end inline asm
	// begin inline asm
	{	
ld.global.ca.u64 %rd35977, [%rd35975];
	}
	// end inline asm
	// begin inline asm
	{	
ld.global.ca.u64 %rd35979, [%rd35977];
	}
	// end inline asm
	// begin inline asm
	{	
ld.global.ca.u64 %rd35981, [%rd35979];
	}
	// end inline asm
	// begin inline asm
	{	
ld.global.ca.u64 %rd35983, [%rd35981];
	}
	// end inline asm
	// begin inline asm
	{	
ld.global.ca.u64 %rd35985, [%rd35983];
	}
	// end inline asm
	// begin inline asm
	{	
ld.global.ca.u64 %rd35987, [%rd35985];
	}
	// end inline asm
	// begin inline asm
	{	
ld.global.ca.u64 %rd35989, [%rd35987];
	}
	// end inline asm
	// begin inline asm
	{	
ld.global.ca.u64 %rd35991, [%rd35989];
	}
	// end inline asm
	// begin inline asm
	{	
ld.global.ca.u64 %rd35993, [%rd35991];
	}
	// end inline asm
	// begin inline asm
	{	
ld.global.ca.u64 %rd35995, [%rd35993];
	}
	// end inline asm
	// begin inline asm
	{	
ld.global.ca.u64 %rd35997, [%rd35995];
	}
	// end inline asm
	// begin inline asm
	{	
ld.global.ca.u64 %rd35999, [%rd35997];
	}
	// end inline asm
	// begin inline asm
	{	
ld.global.ca.u64 %rd36001, [%rd35999];
	}
	// end inline asm
	// begin inline asm
	{	
ld.global.ca.u64 %rd36003, [%rd36001];
	}
	// end inline asm
	// begin inline asm
	{	
ld.global.ca.u64 %rd36005, [%rd36003];
	}
	// end inline asm
	// begin inline asm
	{	
ld.global.ca.u64 %rd36007, [%rd36005];
	}
	// end inline asm
	// begin inline asm
	{	
ld.global.ca.u64 %rd36009, [%rd36007];
	}
	// end inline asm
	// begin inline asm
	{	
ld.global.ca.u64 %rd36011, [%rd36009];
	}
	// end inline asm
	// begin inline asm
	{	
ld.global.ca.u64 %rd36013, [%rd36011];
	}
	// end inline asm
	// begin inline asm
	{	
ld.global.ca.u64 %rd36015, [%rd36013];
	}
	// end inline asm
	// begin inline asm
	{	
ld.global.ca.u64 %rd36017, [%rd36015];
	}
	// end inline asm
	// begin inline asm
	{	
ld.global.ca.u64 %rd36019, [%rd36017];
	}
	// end inline asm
	// begin inline asm
	{	
ld.global.ca.u64 %rd36021, [%rd36019];
	}
	// end inline asm
	// begin inline asm
	{	
ld.global.ca.u64 %rd36023, [%rd36021];
	}
	// end inline asm
	// begin inline asm
	{	
ld.global.ca.u64 %rd36025, [%rd36023];
	}
	// end inline asm
	// begin inline asm
	{	
ld.global.ca.u64 %rd36027, [%rd36025];
	}
	// end inline asm
	// begin inline asm
	{	
ld.global.ca.u64 %rd36029, [%rd36027];
	}
	// end inline asm
	// begin inline asm
	{	
ld.global.ca.u64 %rd36031, [%rd36029];
	}
	// end inline asm
	// begin inline asm
	{	
ld.global.ca.u64 %rd36033, [%rd36031];
	}
	// end inline asm
	// begin inline asm
	{	
ld.global.ca.u64 %rd36035, [%rd36033];
	}
	// end inline asm
	// begin inline asm
	{	
ld.global.ca.u64 %rd36037, [%rd36035];
	}
	// end inline asm
	// begin inline asm
	{	
ld.global.ca.u64 %rd36039, [%rd36037];
	}
	// end inline asm
	// begin inline asm
	{	
ld.global.ca.u64 %rd36041, [%rd36039];
	}
	// end inline asm
	// begin inline asm
	{	
ld.global.ca.u64 %rd36043, [%rd36041];
	}
	// end inline asm
	// begin inline asm
	{	
ld.global.ca.u64 %rd36045, [%rd36043];
	}
	// end inline asm
	// begin inline asm
	{	
ld.global.ca.u64 %rd36047, [%rd36045];
	}
	// end inline asm
	// begin inline asm
	{	
ld.global.ca.u64 %rd36049, [%rd36047];
	}
	// end inline asm
	// begin inline asm
	{	
ld.global.ca.u64 %rd36051, [%rd36049];
	}
	// end inline asm
	// begin inline asm
	{	
ld.global.ca.u64 %rd36053, [%rd36051];
	}
	// end inline asm
	// begin inline asm
	{	
ld.global.ca.u64 %rd36055, [%rd36053];
	}
	// end inline asm
	// begin inline asm
	{	
ld.global.ca.u64 %rd36057, [%rd36055];
	}
	// end inline asm
	// begin inline asm
	{	
ld.global.ca.u64 %rd36059, [%rd36057];
	}
	// end inline asm
	// begin inline asm
	{	
ld.global.ca.u64 %rd36061, [%rd36059];
	}
	// end inline asm
	// begin inline asm
	{	
ld.global.ca.u64 %rd36063, [%rd36061];
	}
	// end inline asm
	// begin inline asm
	{	
ld.global.ca.u64 %rd36065, [%rd36063];
	}
	// end inline asm
	// begin inline asm
	{	
ld.global.ca.u64 %rd36067, [%rd36065];
	}
	// end inline asm
	// begin inline asm
	{	
ld.global.ca.u64 %rd36069, [%rd36067];
	}
	// end inline asm
	// begin inline asm
	{	
ld.global.ca.u64 %rd36071, [%rd36069];
	}
	// end inline asm
	// begin inline asm
	{	
ld.global.ca.u64 %rd36073, [%rd36071];
	}
	// end inline asm
	// begin inline asm
	{	
ld.global.ca.u64 %rd36075, [%rd36073];
	}
	// end inline asm
	// begin inline asm
	{	
ld.global.ca.u64 %rd36077, [%rd36075];
	}
	// end inline asm
	// begin inline asm
	{	
ld.global.ca.u64 %rd36079, [%rd36077];
	}
	// end inline asm
	// begin inline asm
	{	
ld.global.ca.u64 %rd36081, [%rd36079];
	}
	// end inline asm
	// begin inline asm
	{	
ld.global.ca.u64 %rd36083, [%rd36081];
	}
	// end inline asm
	// begin inline asm
	{	
ld.global.ca.u64 %rd36085, [%rd36083];
	}
	// end inline asm
	// begin inline asm
	{	
ld.global.ca.u64 %rd36087, [%rd36085];
	}
	// end inline asm
	// begin inline asm
	{	
ld.global.ca.u64 %rd36089, [%rd36087];
	}
	// end inline asm
	// begin inline asm
	{	
ld.global.ca.u64 %rd36091, [%rd36089];
	}
	// end inline asm
	// begin inline asm
	{	
ld.global.ca.u64 %rd36093, [%rd36091];
	}
	// end inline asm
	// begin inline asm
	{	
ld.global.ca.u64 %rd36095, [%rd36093];
	}
	// end inline asm
	// begin inline asm
	{	
ld.global.ca.u64 %rd36097, [%rd36095];
	}
	// end inline asm
	// begin inline asm
	{	
ld.global.ca.u64 %rd36099, [%rd36097];
	}
	// end inline asm
	// begin inline asm
	{	
ld.global.ca.u64 %rd36101, [%rd36099];
	}
	// end inline asm
	// begin inline asm
	{	
ld.global.ca.u64 %rd36103, [%rd36101];
	}
	// end inline asm
	// begin inline asm
	{	
ld.global.ca.u64 %rd36105, [%rd36103];
	}
	// end inline asm
	// begin inline asm
	{	
ld.global.ca.u64 %rd36107, [%rd36105];
	}
	// end inline asm
	// begin inline asm
	{	
ld.global.ca.u64 %rd36109, [%rd36107];
	}
	// end inline asm
	// begin inline asm
	{	
ld.global.ca.u64 %rd36111, [%rd36109];
	}
	// end inline asm
	// begin inline asm
	{	
ld.global.ca.u64 %rd36113, [%rd36111];
	}
	// end inline asm
	// begin inline asm
	{	
ld.global.ca.u64 %rd36115, [%rd36113];
	}
	// end inline asm
	// begin inline asm
	{	
ld.global.ca.u64 %rd36117, [%rd36115];
	}
	// end inline asm
	// begin inline asm
	{	
ld.global.ca.u64 %rd36119, [%rd36117];
	}
	// end inline asm
	// begin inline asm
	{	
ld.global.ca.u64 %rd36121, [%rd36119];
	}
	// end inline asm
	// begin inline asm
	{	
ld.global.ca.u64 %rd36123, [%rd36121];
	}
	// end inline asm
	// begin inline asm
	{	
ld.global.ca.u64 %rd36125, [%rd36123];
	}
	// end inline asm
	// begin inline asm
	{	
ld.global.ca.u64 %rd36127, [%rd36125];
	}
	// end inline asm
	// begin inline asm
	{	
ld.global.ca.u64 %rd36129, [%rd36127];
	}
	// end inline asm
	// begin inline asm
	{	
ld.global.ca.u64 %rd36131, [%rd36129];
	}
	// end inline asm
	// begin inline asm
	{	
ld.global.ca.u64 %rd36133, [%rd36131];
	}
	// end inline asm
	// begin inline asm
	{	
ld.global.ca.u64 %rd36135, [%rd36133];
	}
	// end inline asm
	// begin inline asm
	{	
ld.global.ca.u64 %rd36137, [%rd36135];
	}
	// end inline asm
	// begin inline asm
	{	
ld.global.ca.u64 %rd36139, [%rd36137];
	}
	// end inline asm
	// begin inline asm
	{	
ld.global.ca.u64 %rd36141, [%rd36139];
	}
	// end inline asm
	// begin inline asm
	{	
ld.global.ca.u64 %rd36143, [%rd36141];
	}
	// end inline asm
	// begin inline asm
	{	
ld.global.ca.u64 %rd36145, [%rd36143];
	}
	// end inline asm
	// begin inline asm
	{	
ld.global.ca.u64 %rd36147, [%rd36145];
	}
	// end inline asm
	// begin inline asm
	{	
ld.global.ca.u64 %rd36149, [%rd36147];
	}
	// end inline asm
	// begin inline asm
	{	
ld.global.ca.u64 %rd36151, [%rd36149];
	}
	// end inline asm
	// begin inline asm
	{	
ld.global.ca.u64 %rd36153, [%rd36151];
	}
	// end inline asm
	// begin inline asm
	{	
ld.global.ca.u64 %rd36155, [%rd36153];
	}
	// end inline asm
	// begin inline asm
	{	
ld.global.ca.u64 %rd36157, [%rd36155];
	}
	// end inline asm
	// begin inline asm
	{	
ld.global.ca.u64 %rd36159, [%rd36157];
	}
	// end inline asm
	// begin inline asm
	{	
ld.global.ca.u64 %rd36161, [%rd36159];
	}
	// end inline asm
	// begin inline asm
	{	
ld.global.ca.u64 %rd36163, [%rd36161];
	}
	// end inline asm
	// begin inline asm
	{	
ld.global.ca.u64 %rd36165, [%rd36163];
	}
	// end inline asm
	// begin inline asm
	{	
ld.global.ca.u64 %rd36167, [%rd36165];
	}
	// end inline asm
	// begin inline asm
	{	
ld.global.ca.u64 %rd36169, [%rd36167];
	}
	// end inline asm
	// begin inline asm
	{	
ld.global.ca.u64 %rd36171, [%rd36169];
	}
	// end inline asm
	// begin inline asm
	{	
ld.global.ca.u64 %rd36173, [%rd36171];
	}
	// end inline asm
	// begin inline asm
	{	
ld.global.ca.u64 %rd36175, [%rd36173];
	}
	// end inline asm
	// begin inline asm
	{	
ld.global.ca.u64 %rd36177, [%rd36175];
	}
	// end inline asm
	// begin inline asm
	{	
ld.global.ca.u64 %rd36179, [%rd36177];
	}
	// end inline asm
	// begin inline asm
	{	
ld.global.ca.u64 %rd36181, [%rd36179];
	}
	// end inline asm
	// begin inline asm
	{	
ld.global.ca.u64 %rd36183, [%rd36181];
	}
	// end inline asm
	// begin inline asm
	{	
ld.global.ca.u64 %rd36185, [%rd36183];
	}
	// end inline asm
	// begin inline asm
	{	
ld.global.ca.u64 %rd36187, [%rd36185];
	}
	// end inline asm
	// begin inline asm
	{	
ld.global.ca.u64 %rd36189, [%rd36187];
	}
	// end inline asm
	// begin inline asm
	{	
ld.global.ca.u64 %rd36191, [%rd36189];
	}
	// end inline asm
	// begin inline asm
	{	
ld.global.ca.u64 %rd36193, [%rd36191];
	}
	// end inline asm
	// begin inline asm
	{	
ld.global.ca.u64 %rd36195, [%rd36193];
	}
	// end inline asm
	// begin inline asm
	{	
ld.global.ca.u64 %rd36197, [%rd36195];
	}
	// end inline asm
	// begin inline asm
	{	
ld.global.ca.u64 %rd36199, [%rd36197];
	}
	// end inline asm
	// begin inline asm
	{	
ld.global.ca.u64 %rd36201, [%rd36199];
	}
	// end inline asm
	// begin inline asm
	{	
ld.global.ca.u64 %rd36203, [%rd36201];
	}
	// end inline asm
	// begin inline asm
	{	
ld.global.ca.u64 %rd36205, [%rd36203];
	}
	// end inline asm
	// begin inline asm
	{	
ld.global.ca.u64 %rd36207, [%rd36205];
	}
	// end inline asm
	// begin inline asm
	{	
ld.global.ca.u64 %rd36209, [%rd36207];
	}
	// end inline asm
	// begin inline asm
	{	
ld.global.ca.u64 %rd36211, [%rd36209];
	}
	// end inline asm
	// begin inline asm
	{	
ld.global.ca.u64 %rd36213, [%rd36211];
	}
	// end inline asm
	// begin inline asm
	{	
ld.global.ca.u64 %rd36215, [%rd36213];
	}
	// end inline asm
	// begin inline asm
	{	
ld.global.ca.u64 %rd36217, [%rd36215];
	}
	// end inline asm
	// begin inline asm
	{	
ld.global.ca.u64 %rd36219, [%rd36217];
	}
	// end inline asm
	// begin inline asm
	{	
ld.global.ca.u64 %rd36221, [%rd36219];
	}
	// end inline asm
	// begin inline asm
	{	
ld.global.ca.u64 %rd36223, [%rd36221];
	}
	// end inline asm
	// begin inline asm
	{	
ld.global.ca.u64 %rd36225, [%rd36223];
	}
	// end inline asm
	// begin inline asm
	{	
ld.global.ca.u64 %rd36227, [%rd36225];
	}
	// end inline asm
	// begin inline asm
	{	
ld.global.ca.u64 %rd36229, [%rd36227];
	}
	// end inline asm
	// begin inline asm
	{	
ld.global.ca.u64 %rd36231, [%rd36229];
	}
	// end inline asm
	// begin inline asm
	{	
ld.global.ca.u64 %rd36233, [%rd36231];
	}
	// end inline asm
	// begin inline asm
	{	
ld.global.ca.u64 %rd36235, [%rd36233];
	}
	// end inline asm
	// begin inline asm
	{	
ld.global.ca.u64 %rd36237, [%rd36235];
	}
	// end inline asm
	// begin inline asm
	{	
ld.global.ca.u64 %rd36239, [%rd36237];
	}
	// end inline asm
	// begin inline asm
	{	
ld.global.ca.u64 %rd36241, [%rd36239];
	}
	// end inline asm
	// begin inline asm
	{	
ld.global.ca.u64 %rd36243, [%rd36241];
	}
	// end inline asm
	// begin inline asm
	{	
ld.global.ca.u64 %rd36245, [%rd36243];
	}
	// end inline asm
	// begin inline asm
	{	
ld.global.ca.u64 %rd36247, [%rd36245];
	}
	// end inline asm
	// begin inline asm
	{	
ld.global.ca.u64 %rd36249, [%rd36247];
	}
	// end inline asm
	// begin inline asm
	{	
ld.global.ca.u64 %rd36251, [%rd36249];
	}
	// end inline asm
	// begin inline asm
	{	
ld.global.ca.u64 %rd36253, [%rd36251];
	}
	// end inline asm
	// begin inline asm
	{	
ld.global.ca.u64 %rd36255, [%rd36253];
	}
	// end inline asm
	// begin inline asm
	{	
ld.global.ca.u64 %rd36257, [%rd36255];
	}
	// end inline asm
	// begin inline asm
	{	
ld.global.ca.u64 %rd36259, [%rd36257];
	}
	// end inline asm
	// begin inline asm
	{	
ld.global.ca.u64 %rd36261, [%rd36259];
	}
	// end inline asm
	// begin inline asm
	{	
ld.global.ca.u64 %rd36263, [%rd36261];
	}
	// end inline asm
	// begin inline asm
	{	
ld.global.ca.u64 %rd36265, [%rd36263];
	}
	// end inline asm
	// begin inline asm
	{	
ld.global.ca.u64 %rd36267, [%rd36265];
	}
	// end inline asm
	// begin inline asm
	{	
ld.global.ca.u64 %rd36269, [%rd36267];
	}
	// end inline asm
	// begin inline asm
	{	
ld.global.ca.u64 %rd36271, [%rd36269];
	}
	// end inline asm
	// begin inline asm
	{	
ld.global.ca.u64 %rd36273, [%rd36271];
	}
	// end inline asm
	// begin inline asm
	{	
ld.global.ca.u64 %rd36275, [%rd36273];
	}
	// end inline asm
	// begin inline asm
	{	
ld.global.ca.u64 %rd36277, [%rd36275];
	}
	// end inline asm
	// begin inline asm
	{	
ld.global.ca.u64 %rd36279, [%rd36277];
	}
	// end inline asm
	// begin inline asm
	{	
ld.global.ca.u64 %rd36281, [%rd36279];
	}
	// end inline asm
	// begin inline asm
	{	
ld.global.ca.u64 %rd36283, [%rd36281];
	}
	// end inline asm
	// begin inline asm
	{	
ld.global.ca.u64 %rd36285, [%rd36283];
	}
	// end inline asm
	// begin inline asm
	{	
ld.global.ca.u64 %rd36287, [%rd36285];
	}
	// end inline asm
	// begin inline asm
	{	
ld.global.ca.u64 %rd36289, [%rd36287];
	}
	// end inline asm
	// begin inline asm
	{	
ld.global.ca.u64 %rd36291, [%rd36289];
	}
	// end inline asm
	// begin inline asm
	{	
ld.global.ca.u64 %rd36293, [%rd36291];
	}
	// end inline asm
	// begin inline asm
	{	
ld.global.ca.u64 %rd36295, [%rd36293];
	}
	// end inline asm
	// begin inline asm
	{	
ld.global.ca.u64 %rd36297, [%rd36295];
	}
	// end inline asm
	// begin inline asm
	{	
ld.global.ca.u64 %rd36299, [%rd36297];
	}
	// end inline asm
	// begin inline asm
	{	
ld.global.ca.u64 %rd36301, [%rd36299];
	}
	// end inline asm
	// begin inline asm
	{	
ld.global.ca.u64 %rd36303, [%rd36301];
	}
	// end inline asm
	// begin inline asm
	{	
ld.global.ca.u64 %rd36305, [%rd36303];
	}
	// end inline asm
	// begin inline asm
	{	
ld.global.ca.u64 %rd36307, [%rd36305];
	}
	// end inline asm
	// begin inline asm
	{	
ld.global.ca.u64 %rd36309, [%rd36307];
	}
	// end inline asm
	// begin inline asm
	{	
ld.global.ca.u64 %rd36311, [%rd36309];
	}
	// end inline asm
	// begin inline asm
	{	
ld.global.ca.u64 %rd36313, [%rd36311];
	}
	// end inline asm
	// begin inline asm
	{	
ld.global.ca.u64 %rd36315, [%rd36313];
	}
	// end inline asm
	// begin inline asm
	{	
ld.global.ca.u64 %rd36317, [%rd36315];
	}
	// end inline asm
	// begin inline asm
	{	
ld.global.ca.u64 %rd36319, [%rd36317];
	}
	// end inline asm
	// begin inline asm
	{	
ld.global.ca.u64 %rd36321, [%rd36319];
	}
	// end inline asm
	// begin inline asm
	{	
ld.global.ca.u64 %rd36323, [%rd36321];
	}
	// end inline asm
	// begin inline asm
	{	
ld.global.ca.u64 %rd36325, [%rd36323];
	}
	// end inline asm
	// begin inline asm
	{	
ld.global.ca.u64 %rd36327, [%rd36325];
	}
	// end inline asm
	// begin inline asm
	{	
ld.global.ca.u64 %rd36329, [%rd36327];
	}
	// end inline asm
	// begin inline asm
	{	
ld.global.ca.u64 %rd36331, [%rd36329];
	}
	// end inline asm
	// begin inline asm
	{	
ld.global.ca.u64 %rd36333, [%rd36331];
	}
	// end inline asm
	// begin inline asm
	{	
ld.global.ca.u64 %rd36335, [%rd36333];
	}
	// end inline asm
	// begin inline asm
	{	
ld.global.ca.u64 %rd36337, [%rd36335];
	}
	// end inline asm
	// begin inline asm
	{	
ld.global.ca.u64 %rd36339, [%rd36337];
	}
	// end inline asm
	// begin inline asm
	{	
ld.global.ca.u64 %rd36341, [%rd36339];
	}
	// end inline asm
	// begin inline asm
	{	
ld.global.ca.u64 %rd36343, [%rd36341];
	}
	// end inline asm
	// begin inline asm
	{	
ld.global.ca.u64 %rd36345, [%rd36343];
	}
	// end inline asm
	// begin inline asm
	{	
ld.global.ca.u64 %rd36347, [%rd36345];
	}
	// end inline asm
	// begin inline asm
	{	
ld.global.ca.u64 %rd36349, [%rd36347];
	}
	// end inline asm
	// begin inline asm
	{	
ld.global.ca.u64 %rd36351, [%rd36349];
	}
	// end inline asm
	// begin inline asm
	{	
ld.global.ca.u64 %rd36353, [%rd36351];
	}
	// end inline asm
	// begin inline asm
	{	
ld.global.ca.u64 %rd36355, [%rd36353];
	}
	// end inline asm
	// begin inline asm
	{	
ld.global.ca.u64 %rd36357, [%rd36355];
	}
	// end inline asm
	// begin inline asm
	{	
ld.global.ca.u64 %rd36359, [%rd36357];
	}
	// end inline asm
	// begin inline asm
	{	
ld.global.ca.u64 %rd36361, [%rd36359];
	}
	// end inline asm
	// begin inline asm
	{	
ld.global.ca.u64 %rd36363, [%rd36361];
	}
	// end inline asm
	// begin inline asm
	{	
ld.global.ca.u64 %rd36365, [%rd36363];
	}
	// end inline asm
	// begin inline asm
	{	
ld.global.ca.u64 %rd36367, [%rd36365];
	}
	// end inline asm
	// begin inline asm
	{	
ld.global.ca.u64 %rd36369, [%rd36367];
	}
	// end inline asm
	// begin inline asm
	{	
ld.global.ca.u64 %rd36371, [%rd36369];
	}
	// end inline asm
	// begin inline asm
	{	
ld.global.ca.u64 %rd36373, [%rd36371];
	}
	// end inline asm
	// begin inline asm
	{	
ld.global.ca.u64 %rd36375, [%rd36373];
	}
	// end inline asm
	// begin inline asm
	{	
ld.global.ca.u64 %rd36377, [%rd36375];
	}
	// end inline asm
	// begin inline asm
	{	
ld.global.ca.u64 %rd36379, [%rd36377];
	}
	// end inline asm
	// begin inline asm
	{	
ld.global.ca.u64 %rd36381, [%rd36379];
	}
	// end inline asm
	// begin inline asm
	{	
ld.global.ca.u64 %rd36383, [%rd36381];
	}
	// end inline asm
	// begin inline asm
	{	
ld.global.ca.u64 %rd36385, [%rd36383];
	}
	// end inline asm
	// begin inline asm
	{	
ld.global.ca.u64 %rd36387, [%rd36385];
	}
	// end inline asm
	// begin inline asm
	{	
ld.global.ca.u64 %rd36389, [%rd36387];
	}
	// end inline asm
	// begin inline asm
	{	
ld.global.ca.u64 %rd36391, [%rd36389];
	}
	// end inline asm
	// begin inline asm
	{	
ld.global.ca.u64 %rd36393, [%rd36391];
	}
	// end inline asm
	// begin inline asm
	{	
ld.global.ca.u64 %rd36395, [%rd36393];
	}
	// end inline asm
	// begin inline asm
	{	
ld.global.ca.u64 %rd36397, [%rd36395];
	}
	// end inline asm
	// begin inline asm
	{	
ld.global.ca.u64 %rd36399, [%rd36397];
	}
	// end inline asm
	// begin inline asm
	{	
ld.global.ca.u64 %rd36401, [%rd36399];
	}
	// end inline asm
	// begin inline asm
	{	
ld.global.ca.u64 %rd36403, [%rd36401];
	}
	// end inline asm
	// begin inline asm
	{	
ld.global.ca.u64 %rd36405, [%rd36403];
	}
	// end inline asm
	// begin inline asm
	{	
ld.global.ca.u64 %rd36407, [%rd36405];
	}
	// end inline asm
	// begin inline asm
	{	
ld.global.ca.u64 %rd36409, [%rd36407];
	}
	// end inline asm
	// begin inline asm
	{	
ld.global.ca.u64 %rd36411, [%rd36409];
	}
	// end inline asm
	// begin inline asm
	{	
ld.global.ca.u64 %rd36413, [%rd36411];
	}
	// end inline asm
	// begin inline asm
	{	
ld.global.ca.u64 %rd36415, [%rd36413];
	}
	// end inline asm
	// begin inline asm
	{	
ld.global.ca.u64 %rd36417, [%rd36415];
	}
	// end inline asm
	// begin inline asm
	{	
ld.global.ca.u64 %rd36419, [%rd36417];
	}
	// end inline asm
	// begin inline asm
	{	
ld.global.ca.u64 %rd36421, [%rd36419];
	}
	// end inline asm
	// begin inline asm
	{	
ld.global.ca.u64 %rd36423, [%rd36421];
	}
	// end inline asm
	// begin inline asm
	{	
ld.global.ca.u64 %rd36425, [%rd36423];
	}
	// end inline asm
	// begin inline asm
	{	
ld.global.ca.u64 %rd36427, [%rd36425];
	}
	// end inline asm
	// begin inline asm
	{	
ld.global.ca.u64 %rd36429, [%rd36427];
	}
	// end inline asm
	// begin inline asm
	{	
ld.global.ca.u64 %rd36431, [%rd36429];
	}
	// end inline asm
	// begin inline asm
	{	
ld.global.ca.u64 %rd36433, [%rd36431];
	}
	// end inline asm
	// begin inline asm
	{	
ld.global.ca.u64 %rd36435, [%rd36433];
	}
	// end inline asm
	// begin inline asm
	{	
ld.global.ca.u64 %rd36437, [%rd36435];
	}
	// end inline asm
	// begin inline asm
	{	
ld.global.ca.u64 %rd36439, [%rd36437];
	}
	// end inline asm
	// begin inline asm
	{	
ld.global.ca.u64 %rd36441, [%rd36439];
	}
	// end inline asm
	// begin inline asm
	{	
ld.global.ca.u64 %rd36443, [%rd36441];
	}
	// end inline asm
	// begin inline asm
	{	
ld.global.ca.u64 %rd36445, [%rd36443];
	}
	// end inline asm
	// begin inline asm
	{	
ld.global.ca.u64 %rd36447, [%rd36445];
	}
	// end inline asm
	// begin inline asm
	{	
ld.global.ca.u64 %rd36449, [%rd36447];
	}
	// end inline asm
	// begin inline asm
	{	
ld.global.ca.u64 %rd36451, [%rd36449];
	}
	// end inline asm
	// begin inline asm
	{	
ld.global.ca.u64 %rd36453, [%rd36451];
	}
	// end inline asm
	// begin inline asm
	{	
ld.global.ca.u64 %rd36455, [%rd36453];
	}
	// end inline asm
	// begin inline asm
	{	
ld.global.ca.u64 %rd36457, [%rd36455];
	}
	// end inline asm
	// begin inline asm
	{	
ld.global.ca.u64 %rd36459, [%rd36457];
	}
	// end inline asm
	// begin inline asm
	{	
ld.global.ca.u64 %rd36461, [%rd36459];
	}
	// end inline asm
	// begin inline asm
	{	
ld.global.ca.u64 %rd36463, [%rd36461];
	}
	// end inline asm
	// begin inline asm
	{	
ld.global.ca.u64 %rd36465, [%rd36463];
	}
	// end inline asm
	// begin inline asm
	{	
ld.global.ca.u64 %rd36467, [%rd36465];
	}
	// end inline asm
	// begin inline asm
	{	
ld.global.ca.u64 %rd36469, [%rd36467];
	}
	// end inline asm
	// begin inline asm
	{	
ld.global.ca.u64 %rd36471, [%rd36469];
	}
	// end inline asm
	// begin inline asm
	{	
ld.global.ca.u64 %rd36473, [%rd36471];
	}
	// end inline asm
	// begin inline asm
	{	
ld.global.ca.u64 %rd36475, [%rd36473];
	}
	// end inline asm
	// begin inline asm
	{	
ld.global.ca.u64 %rd36477, [%rd36475];
	}
	// end inline asm
	// begin inline asm
	{	
ld.global.ca.u64 %rd36479, [%rd36477];
	}
	// end inline asm
	// begin inline asm
	{	
ld.global.ca.u64 %rd36481, [%rd36479];
	}
	// end inline asm
	// begin inline asm
	{	
ld.global.ca.u64 %rd36483, [%rd36481];
	}
	// end inline asm
	// begin inline asm
	{	
ld.global.ca.u64 %rd36485, [%rd36483];
	}
	// end inline asm
	// begin inline asm
	{	
ld.global.ca.u64 %rd36487, [%rd36485];
	}
	// end inline asm
	// begin inline asm
	{	
ld.global.ca.u64 %rd36489, [%rd36487];
	}
	// end inline asm
	// begin inline asm
	{	
ld.global.ca.u64 %rd36491, [%rd36489];
	}
	// end inline asm
	// begin inline asm
	{	
ld.global.ca.u64 %rd36493, [%rd36491];
	}
	// end inline asm
	// begin inline asm
	{	
ld.global.ca.u64 %rd36495, [%rd36493];
	}
	// end inline asm
	// begin inline asm
	{	
ld.global.ca.u64 %rd36497, [%rd36495];
	}
	// end inline asm
	// begin inline asm
	{	
ld.global.ca.u64 %rd36499, [%rd36497];
	}
	// end inline asm
	// begin inline asm
	{	
ld.global.ca.u64 %rd36501, [%rd36499];
	}
	// end inline asm
	// begin inline asm
	{	
ld.global.ca.u64 %rd36503, [%rd36501];
	}
	// end inline asm
	// begin inline asm
	{	
ld.global.ca.u64 %rd36505, [%rd36503];
	}
	// end inline asm
	// begin inline asm
	{	
ld.global.ca.u64 %rd36507, [%rd36505];
	}
	// end inline asm
	// begin inline asm
	{	
ld.global.ca.u64 %rd36509, [%rd36507];
	}
	// end inline asm
	// begin inline asm
	{	
ld.global.ca.u64 %rd36511, [%rd36509];
	}
	// end inline asm
	// begin inline asm
	{	
ld.global.ca.u64 %rd36513, [%rd36511];
	}
	// end inline asm
	// begin inline asm
	{	
ld.global.ca.u64 %rd36515, [%rd36513];
	}
	// end inline asm
	// begin inline asm
	{	
ld.global.ca.u64 %rd36517, [%rd36515];
	}
	// end inline asm
	// begin inline asm
	{	
ld.global.ca.u64 %rd36519, [%rd36517];
	}
	// end inline asm
	// begin inline asm
	{	
ld.global.ca.u64 %rd36521, [%rd36519];
	}
	// end inline asm
	// begin inline asm
	{	
ld.global.ca.u64 %rd36523, [%rd36521];
	}
	// end inline asm
	// begin inline asm
	{	
ld.global.ca.u64 %rd36525, [%rd36523];
	}
	// end inline asm
	// begin inline asm
	{	
ld.global.ca.u64 %rd36527, [%rd36525];
	}
	// end inline asm
	// begin inline asm
	{	
ld.global.ca.u64 %rd36529, [%rd36527];
	}
	// end inline asm
	// begin inline asm
	{	
ld.global.ca.u64 %rd36531, [%rd36529];
	}
	// end inline asm
	// begin inline asm
	{	
ld.global.ca.u64 %rd36533, [%rd36531];
	}
	// end inline asm
	// begin inline asm
	{	
ld.global.ca.u64 %rd36535, [%rd36533];
	}
	// end inline asm
	// begin inline asm
	{	
ld.global.ca.u64 %rd36537, [%rd36535];
	}
	// end inline asm
	// begin inline asm
	{	
ld.global.ca.u64 %rd36539, [%rd36537];
	}
	// end inline asm
	// begin inline asm
	{	
ld.global.ca.u64 %rd36541, [%rd36539];
	}
	// end inline asm
	// begin inline asm
	{	
ld.global.ca.u64 %rd36543, [%rd36541];
	}
	// end inline asm
	// begin inline asm
	{	
ld.global.ca.u64 %rd36545, [%rd36543];
	}
	// end inline asm
	// begin inline asm
	{	
ld.global.ca.u64 %rd36547, [%rd36545];
	}
	// end inline asm
	// begin inline asm
	{	
ld.global.ca.u64 %rd36549, [%rd36547];
	}
	// end inline asm
	// begin inline asm
	{	
ld.global.ca.u64 %rd36551, [%rd36549];
	}
	// end inline asm
	// begin inline asm
	{	
ld.global.ca.u64 %rd36553, [%rd36551];
	}
	// end inline asm
	// begin inline asm
	{	
ld.global.ca.u64 %rd36555, [%rd36553];
	}
	// end inline asm
	// begin inline asm
	{	
ld.global.ca.u64 %rd36557, [%rd36555];
	}
	// end inline asm
	// begin inline asm
	{	
ld.global.ca.u64 %rd36559, [%rd36557];
	}
	// end inline asm
	// begin inline asm
	{	
ld.global.ca.u64 %rd36561, [%rd36559];
	}
	// end inline asm
	// begin inline asm
	{	
ld.global.ca.u64 %rd36563, [%rd36561];
	}
	// end inline asm
	// begin inline asm
	{	
ld.global.ca.u64 %rd36565, [%rd36563];
	}
	// end inline asm
	// begin inline asm
	{	
ld.global.ca.u64 %rd36567, [%rd36565];
	}
	// end inline asm
	// begin inline asm
	{	
ld.global.ca.u64 %rd36569, [%rd36567];
	}
	// end inline asm
	// begin inline asm
	{	
ld.global.ca.u64 %rd36571, [%rd36569];
	}
	// end inline asm
	// begin inline asm
	{	
ld.global.ca.u64 %rd36573, [%rd36571];
	}
	// end inline asm
	// begin inline asm
	{	
ld.global.ca.u64 %rd36575, [%rd36573];
	}
	// end inline asm
	// begin inline asm
	{	
ld.global.ca.u64 %rd36577, [%rd36575];
	}
	// end inline asm
	// begin inline asm
	{	
ld.global.ca.u64 %rd36579, [%rd36577];
	}
	// end inline asm
	// begin inline asm
	{	
ld.global.ca.u64 %rd36581, [%rd36579];
	}
	// end inline asm
	// begin inline asm
	{	
ld.global.ca.u64 %rd36583, [%rd36581];
	}
	// end inline asm
	// begin inline asm
	{	
ld.global.ca.u64 %rd36585, [%rd36583];
	}
	// end inline asm
	// begin inline asm
	{	
ld.global.ca.u64 %rd36587, [%rd36585];
	}
	// end inline asm
	// begin inline asm
	{	
ld.global.ca.u64 %rd36589, [%rd36587];
	}
	// end inline asm
	// begin inline asm
	{	
ld.global.ca.u64 %rd36591, [%rd36589];
	}
	// end inline asm
	// begin inline asm
	{	
ld.global.ca.u64 %rd36593, [%rd36591];
	}
	// end inline asm
	// begin inline asm
	{	
ld.global.ca.u64 %rd36595, [%rd36593];
	}
	// end inline asm
	// begin inline asm
	{	
ld.global.ca.u64 %rd36597, [%rd36595];
	}
	// end inline asm
	// begin inline asm
	{	
ld.global.ca.u64 %rd36599, [%rd36597];
	}
	// end inline asm
	// begin inline asm
	{	
ld.global.ca.u64 %rd36601, [%rd36599];
	}
	// end inline asm
	// begin inline asm
	{	
ld.global.ca.u64 %rd36603, [%rd36601];
	}
	// end inline asm
	// begin inline asm
	{	
ld.global.ca.u64 %rd36605, [%rd36603];
	}
	// end inline asm
	// begin inline asm
	{	
ld.global.ca.u64 %rd36607, [%rd36605];
	}
	// end inline asm
	// begin inline asm
	{	
ld.global.ca.u64 %rd36609, [%rd36607];
	}
	// end inline asm
	// begin inline asm
	{	
ld.global.ca.u64 %rd36611, [%rd36609];
	}
	// end inline asm
	// begin inline asm
	{	
ld.global.ca.u64 %rd36613, [%rd36611];
	}
	// end inline asm
	// begin inline asm
	{	
ld.global.ca.u64 %rd36615, [%rd36613];
	}
	// end inline asm
	// begin inline asm
	{	
ld.global.ca.u64 %rd36617, [%rd36615];
	}
	// end inline asm
	// begin inline asm
	{	
ld.global.ca.u64 %rd36619, [%rd36617];
	}
	// end inline asm
	// begin inline asm
	{	
ld.global.ca.u64 %rd36621, [%rd36619];
	}
	// end inline asm
	// begin inline asm
	{	
ld.global.ca.u64 %rd36623, [%rd36621];
	}
	// end inline asm
	// begin inline asm
	{	
ld.global.ca.u64 %rd36625, [%rd36623];
	}
	// end inline asm
	// begin inline asm
	{	
ld.global.ca.u64 %rd36627, [%rd36625];
	}
	// end inline asm
	// begin inline asm
	{	
ld.global.ca.u64 %rd36629, [%rd36627];
	}
	// end inline asm
	// begin inline asm
	{	
ld.global.ca.u64 %rd36631, [%rd36629];
	}
	// end inline asm
	// begin inline asm
	{	
ld.global.ca.u64 %rd36633, [%rd36631];
	}
	// end inline asm
	// begin inline asm
	{	
ld.global.ca.u64 %rd36635, [%rd36633];
	}
	// end inline asm
	// begin inline asm
	{	
ld.global.ca.u64 %rd36637, [%rd36635];
	}
	// end inline asm
	// begin inline asm
	{	
ld.global.ca.u64 %rd36639, [%rd36637];
	}
	// end inline asm
	// begin inline asm
	{	
ld.global.ca.u64 %rd36641, [%rd36639];
	}
	// end inline asm
	// begin inline asm
	{	
ld.global.ca.u64 %rd36643, [%rd36641];
	}
	// end inline asm
	// begin inline asm
	{	
ld.global.ca.u64 %rd36645, [%rd36643];
	}
	// end inline asm
	// begin inline asm
	{	
ld.global.ca.u64 %rd36647, [%rd36645];
	}
	// end inline asm
	// begin inline asm
	{	
ld.global.ca.u64 %rd36649, [%rd36647];
	}
	// end inline asm
	// begin inline asm
	{	
ld.global.ca.u64 %rd36651, [%rd36649];
	}
	// end inline asm
	// begin inline asm
	{	
ld.global.ca.u64 %rd36653, [%rd36651];
	}
	// end inline asm
	// begin inline asm
	{	
ld.global.ca.u64 %rd36655, [%rd36653];
	}
	// end inline asm
	// begin inline asm
	{	
ld.global.ca.u64 %rd36657, [%rd36655];
	}
	// end inline asm
	// begin inline asm
	{	
ld.global.ca.u64 %rd36659, [%rd36657];
	}
	// end inline asm
	// begin inline asm
	{	
ld.global.ca.u64 %rd36661, [%rd36659];
	}
	// end inline asm
	// begin inline asm
	{	
ld.global.ca.u64 %rd36663, [%rd36661];
	}
	// end inline asm
	// begin inline asm
	{	
ld.global.ca.u64 %rd36665, [%rd36663];
	}
	// end inline asm
	// begin inline asm
	{	
ld.global.ca.u64 %rd36667, [%rd36665];
	}
	// end inline asm
	// begin inline asm
	{	
ld.global.ca.u64 %rd36669, [%rd36667];
	}
	// end inline asm
	// begin inline asm
	{	
ld.global.ca.u64 %rd36671, [%rd36669];
	}
	// end inline asm
	// begin inline asm
	{	
ld.global.ca.u64 %rd36673, [%rd36671];
	}
	// end inline asm
	// begin inline asm
	{	
ld.global.ca.u64 %rd36675, [%rd36673];
	}
	// end inline asm
	// begin inline asm
	{	
ld.global.ca.u64 %rd36677, [%rd36675];
	}
	// end inline asm
	// begin inline asm
	{	
ld.global.ca.u64 %rd36679, [%rd36677];
	}
	// end inline asm
	// begin inline asm
	{	
ld.global.ca.u64 %rd36681, [%rd36679];
	}
	// end inline asm
	// begin inline asm
	{	
ld.global.ca.u64 %rd36683, [%rd36681];
	}
	// end inline asm
	// begin inline asm
	{	
ld.global.ca.u64 %rd36685, [%rd36683];
	}
	// end inline asm
	// begin inline asm
	{	
ld.global.ca.u64 %rd36687, [%rd36685];
	}
	// end inline asm
	// begin inline asm
	{	
ld.global.ca.u64 %rd36689, [%rd36687];
	}
	// end inline asm
	// begin inline asm
	{	
ld.global.ca.u64 %rd36691, [%rd36689];
	}
	// end inline asm
	// begin inline asm
	{	
ld.global.ca.u64 %rd36693, [%rd36691];
	}
	// end inline asm
	// begin inline asm
	{	
ld.global.ca.u64 %rd36695, [%rd36693];
	}
	// end inline asm
	// begin inline asm
	{	
ld.global.ca.u64 %rd36697, [%rd36695];
	}
	// end inline asm
	// begin inline asm
	{	
ld.global.ca.u64 %rd36699, [%rd36697];
	}
	// end inline asm
	// begin inline asm
	{	
ld.global.ca.u64 %rd36701, [%rd36699];
	}
	// end inline asm
	// begin inline asm
	{	
ld.global.ca.u64 %rd36703, [%rd36701];
	}
	// end inline asm
	// begin inline asm
	{	
ld.global.ca.u64 %rd36705, [%rd36703];
	}
	// end inline asm
	// begin inline asm
	{	
ld.global.ca.u64 %rd36707, [%rd36705];
	}
	// end inline asm
	// begin inline asm
	{	
ld.global.ca.u64 %rd36709, [%rd36707];
	}
	// end inline asm
	// begin inline asm
	{	
ld.global.ca.u64 %rd36711, [%rd36709];
	}
	// end inline asm
	// begin inline asm
	{	
ld.global.ca.u64 %rd36713, [%rd36711];
	}
	// end inline asm
	// begin inline asm
	{	
ld.global.ca.u64 %rd36715, [%rd36713];
	}
	// end inline asm
	// begin inline asm
	{	
ld.global.ca.u64 %rd36717, [%rd36715];
	}
	// end inline asm
	// begin inline asm
	{	
ld.global.ca.u64 %rd36719, [%rd36717];
	}
	// end inline asm
	// begin inline asm
	{	
ld.global.ca.u64 %rd36721, [%rd36719];
	}
	// end inline asm
	// begin inline asm
	{	
ld.global.ca.u64 %rd36723, [%rd36721];
	}
	// end inline asm
	// begin inline asm
	{	
ld.global.ca.u64 %rd36725, [%rd36723];
	}
	// end inline asm
	// begin inline asm
	{	
ld.global.ca.u64 %rd36727, [%rd36725];
	}
	// end inline asm
	// begin inline asm
	{	
ld.global.ca.u64 %rd36729, [%rd36727];
	}
	// end inline asm
	// begin inline asm
	{	
ld.global.ca.u64 %rd36731, [%rd36729];
	}
	// end inline asm
	// begin inline asm
	{	
ld.global.ca.u64 %rd36733, [%rd36731];
	}
	// end inline asm
	// begin inline asm
	{	
ld.global.ca.u64 %rd36735, [%rd36733];
	}
	// end inline asm
	// begin inline asm
	{	
ld.global.ca.u64 %rd36737, [%rd36735];
	}
	// end inline asm
	// begin inline asm
	{	
ld.global.ca.u64 %rd36739, [%rd36737];
	}
	// end inline asm
	// begin inline asm
	{	
ld.global.ca.u64 %rd36741, [%rd36739];
	}
	// end inline asm
	// begin inline asm
	{	
ld.global.ca.u64 %rd36743, [%rd36741];
	}
	// end inline asm
	// begin inline asm
	{	
ld.global.ca.u64 %rd36745, [%rd36743];
	}
	// end inline asm
	// begin inline asm
	{	
ld.global.ca.u64 %rd36747, [%rd36745];
	}
	// end inline asm
	// begin inline asm
	{	
ld.global.ca.u64 %rd36749, [%rd36747];
	}
	// end inline asm
	// begin inline asm
	{	
ld.global.ca.u64 %rd36751, [%rd36749];
	}
	// end inline asm
	// begin inline asm
	{	
ld.global.ca.u64 %rd36753, [%rd36751];
	}
	// end inline asm
	// begin inline asm
	{	
ld.global.ca.u64 %rd36755, [%rd36753];
	}
	// end inline asm
	// begin inline asm
	{	
ld.global.ca.u64 %rd36757, [%rd36755];
	}
	// end inline asm
	// begin inline asm
	{	
ld.global.ca.u64 %rd36759, [%rd36757];
	}
	// end inline asm
	// begin inline asm
	{	
ld.global.ca.u64 %rd36761, [%rd36759];
	}
	// end inline asm
	// begin inline asm
	{	
ld.global.ca.u64 %rd36763, [%rd36761];
	}
	// end inline asm
	// begin inline asm
	{	
ld.global.ca.u64 %rd36765, [%rd36763];
	}
	// end inline asm
	// begin inline asm
	{	
ld.global.ca.u64 %rd36767, [%rd36765];
	}
	// end inline asm
	// begin inline asm
	{	
ld.global.ca.u64 %rd36769, [%rd36767];
	}
	// end inline asm
	// begin inline asm
	{	
ld.global.ca.u64 %rd36771, [%rd36769];
	}
	// end inline asm
	// begin inline asm
	{	
ld.global.ca.u64 %rd36773, [%rd36771];
	}
	// end inline asm
	// begin inline asm
	{	
ld.global.ca.u64 %rd36775, [%rd36773];
	}
	// end inline asm
	// begin inline asm
	{	
ld.global.ca.u64 %rd36777, [%rd36775];
	}
	// end inline asm
	// begin inline asm
	{	
ld.global.ca.u64 %rd36779, [%rd36777];
	}
	// end inline asm
	// begin inline asm
	{	
ld.global.ca.u64 %rd36781, [%rd36779];
	}
	// end inline asm
	// begin inline asm
	{	
ld.global.ca.u64 %rd36783, [%rd36781];
	}
	// end inline asm
	// begin inline asm
	{	
ld.global.ca.u64 %rd36785, [%rd36783];
	}
	// end inline asm
	// begin inline asm
	{	
ld.global.ca.u64 %rd36787, [%rd36785];
	}
	// end inline asm
	// begin inline asm
	{	
ld.global.ca.u64 %rd36789, [%rd36787];
	}
	// end inline asm
	// begin inline asm
	{	
ld.global.ca.u64 %rd36791, [%rd36789];
	}
	// end inline asm
	// begin inline asm
	{	
ld.global.ca.u64 %rd36793, [%rd36791];
	}
	// end inline asm
	// begin inline asm
	{	
ld.global.ca.u64 %rd36795, [%rd36793];
	}
	// end inline asm
	// begin inline asm
	{	
ld.global.ca.u64 %rd36797, [%rd36795];
	}
	// end inline asm
	// begin inline asm
	{	
ld.global.ca.u64 %rd36799, [%rd36797];
	}
	// end inline asm
	// begin inline asm
	{	
ld.global.ca.u64 %rd36801, [%rd36799];
	}
	// end inline asm
	// begin inline asm
	{	
ld.global.ca.u64 %rd36803, [%rd36801];
	}
	// end inline asm
	// begin inline asm
	{	
ld.global.ca.u64 %rd36805, [%rd36803];
	}
	// end inline asm
	// begin inline asm
	{	
ld.global.ca.u64 %rd36807, [%rd36805];
	}
	// end inline asm
	// begin inline asm
	{	
ld.global.ca.u64 %rd36809, [%rd36807];
	}
	// end inline asm
	// begin inline asm
	{	
ld.global.ca.u64 %rd36811, [%rd36809];
	}
	// end inline asm
	// begin inline asm
	{	
ld.global.ca.u64 %rd36813, [%rd36811];
	}
	// end inline asm
	// begin inline asm
	{	
ld.global.ca.u64 %rd36815, [%rd36813];
	}
	// end inline asm
	// begin inline asm
	{	
ld.global.ca.u64 %rd36817, [%rd36815];
	}
	// end inline asm
	// begin inline asm
	{	
ld.global.ca.u64 %rd36819, [%rd36817];
	}
	// end inline asm
	// begin inline asm
	{	
ld.global.ca.u64 %rd36821, [%rd36819];
	}
	// end inline asm
	// begin inline asm
	{	
ld.global.ca.u64 %rd36823, [%rd36821];
	}
	// end inline asm
	// begin inline asm
	{	
ld.global.ca.u64 %rd36825, [%rd36823];
	}
	// end inline asm
	// begin inline asm
	{	
ld.global.ca.u64 %rd36827, [%rd36825];
	}
	// end inline asm
	// begin inline asm
	{	
ld.global.ca.u64 %rd36829, [%rd36827];
	}
	// end inline asm
	// begin inline asm
	{	
ld.global.ca.u64 %rd36831, [%rd36829];
	}
	// end inline asm
	// begin inline asm
	{	
ld.global.ca.u64 %rd36833, [%rd36831];
	}
	// end inline asm
	// begin inline asm
	{	
ld.global.ca.u64 %rd36835, [%rd36833];
	}
	// end inline asm
	// begin inline asm
	{	
ld.global.ca.u64 %rd36837, [%rd36835];
	}
	// end inline asm
	// begin inline asm
	{	
ld.global.ca.u64 %rd36839, [%rd36837];
	}
	// end inline asm
	// begin inline asm
	{	
ld.global.ca.u64 %rd36841, [%rd36839];
	}
	// end inline asm
	// begin inline asm
	{	
ld.global.ca.u64 %rd36843, [%rd36841];
	}
	// end inline asm
	// begin inline asm
	{	
ld.global.ca.u64 %rd36845, [%rd36843];
	}
	// end inline asm
	// begin inline asm
	{	
ld.global.ca.u64 %rd36847, [%rd36845];
	}
	// end inline asm
	// begin inline asm
	{	
ld.global.ca.u64 %rd36849, [%rd36847];
	}
	// end inline asm
	// begin inline asm
	{	
ld.global.ca.u64 %rd36851, [%rd36849];
	}
	// end inline asm
	// begin inline asm
	{	
ld.global.ca.u64 %rd36853, [%rd36851];
	}
	// end inline asm
	// begin inline asm
	{	
ld.global.ca.u64 %rd36855, [%rd36853];
	}
	// end inline asm
	// begin inline asm
	{	
ld.global.ca.u64 %rd36857, [%rd36855];
	}
	// end inline asm
	// begin inline asm
	{	
ld.global.ca.u64 %rd36859, [%rd36857];
	}
	// end inline asm
	// begin inline asm
	{	
ld.global.ca.u64 %rd36861, [%rd36859];
	}
	// end inline asm
	// begin inline asm
	{	
ld.global.ca.u64 %rd36863, [%rd36861];
	}
	// end inline asm
	// begin inline asm
	{	
ld.global.ca.u64 %rd36865, [%rd36863];
	}
	// end inline asm
	// begin inline asm
	{	
ld.global.ca.u64 %rd36867, [%rd36865];
	}
	// end inline asm
	// begin inline asm
	{	
ld.global.ca.u64 %rd36869, [%rd36867];
	}
	// end inline asm
	// begin inline asm
	{	
ld.global.ca.u64 %rd36871, [%rd36869];
	}
	// end inline asm
	// begin inline asm
	{	
ld.global.ca.u64 %rd36873, [%rd36871];
	}
	// end inline asm
	// begin inline asm
	{	
ld.global.ca.u64 %rd36875, [%rd36873];
	}
	// end inline asm
	// begin inline asm
	{	
ld.global.ca.u64 %rd36877, [%rd36875];
	}
	// end inline asm
	// begin inline asm
	{	
ld.global.ca.u64 %rd36879, [%rd36877];
	}
	// end inline asm
	// begin inline asm
	{	
ld.global.ca.u64 %rd36881, [%rd36879];
	}
	// end inline asm
	// begin inline asm
	{	
ld.global.ca.u64 %rd36883, [%rd36881];
	}
	// end inline asm
	// begin inline asm
	{	
ld.global.ca.u64 %rd36885, [%rd36883];
	}
	// end inline asm
	// begin inline asm
	{	
ld.global.ca.u64 %rd36887, [%rd36885];
	}
	// end inline asm
	// begin inline asm
	{	
ld.global.ca.u64 %rd36889, [%rd36887];
	}
	// end inline asm
	// begin inline asm
	{	
ld.global.ca.u64 %rd36891, [%rd36889];
	}
	// end inline asm
	// begin inline asm
	{	
ld.global.ca.u64 %rd36893, [%rd36891];
	}
	// end inline asm
	// begin inline asm
	{	
ld.global.ca.u64 %rd36895, [%rd36893];
	}
	// end inline asm
	// begin inline asm
	{	
ld.global.ca.u64 %rd36897, [%rd36895];
	}
	// end inline asm
	// begin inline asm
	{	
ld.global.ca.u64 %rd36899, [%rd36897];
	}
	// end inline asm
	// begin inline asm
	{	
ld.global.ca.u64 %rd36901, [%rd36899];
	}
	// end inline asm
	// begin inline asm
	{	
ld.global.ca.u64 %rd36903, [%rd36901];
	}
	// end inline asm
	// begin inline asm
	{	
ld.global.ca.u64 %rd36905, [%rd36903];
	}
	// end inline asm
	// begin inline asm
	{	
ld.global.ca.u64 %rd36907, [%rd36905];
	}
	// end inline asm
	// begin inline asm
	{	
ld.global.ca.u64 %rd36909, [%rd36907];
	}
	// end inline asm
	// begin inline asm
	{	
ld.global.ca.u64 %rd36911, [%rd36909];
	}
	// end inline asm
	// begin inline asm
	{	
ld.global.ca.u64 %rd36913, [%rd36911];
	}
	// end inline asm
	// begin inline asm
	{	
ld.global.ca.u64 %rd36915, [%rd36913];
	}
	// end inline asm
	// begin inline asm
	{	
ld.global.ca.u64 %rd36917, [%rd36915];
	}
	// end inline asm
	// begin inline asm
	{	
ld.global.ca.u64 %rd36919, [%rd36917];
	}
	// end inline asm
	// begin inline asm
	{	
ld.global.ca.u64 %rd36921, [%rd36919];
	}
	// end inline asm
	// begin inline asm
	{	
ld.global.ca.u64 %rd36923, [%rd36921];
	}
	// end inline asm
	// begin inline asm
	{	
ld.global.ca.u64 %rd36925, [%rd36923];
	}
	// end inline asm
	// begin inline asm
	{	
ld.global.ca.u64 %rd36927, [%rd36925];
	}
	// end inline asm
	// begin inline asm
	{	
ld.global.ca.u64 %rd36929, [%rd36927];
	}
	// end inline asm
	// begin inline asm
	{	
ld.global.ca.u64 %rd36931, [%rd36929];
	}
	// end inline asm
	// begin inline asm
	{	
ld.global.ca.u64 %rd36933, [%rd36931];
	}
	// end inline asm
	// begin inline asm
	{	
ld.global.ca.u64 %rd36935, [%rd36933];
	}
	// end inline asm
	// begin inline asm
	{	
ld.global.ca.u64 %rd36937, [%rd36935];
	}
	// end inline asm
	// begin inline asm
	{	
ld.global.ca.u64 %rd36939, [%rd36937];
	}
	// end inline asm
	// begin inline asm
	{	
ld.global.ca.u64 %rd36941, [%rd36939];
	}
	// end inline asm
	// begin inline asm
	{	
ld.global.ca.u64 %rd36943, [%rd36941];
	}
	// end inline asm
	// begin inline asm
	{	
ld.global.ca.u64 %rd36945, [%rd36943];
	}
	// end inline asm
	// begin inline asm
	{	
ld.global.ca.u64 %rd36947, [%rd36945];
	}
	// end inline asm
	// begin inline asm
	{	
ld.global.ca.u64 %rd36949, [%rd36947];
	}
	// end inline asm
	// begin inline asm
	{	
ld.global.ca.u64 %rd36951, [%rd36949];
	}
	// end inline asm
	// begin inline asm
	{	
ld.global.ca.u64 %rd36953, [%rd36951];
	}
	// end inline asm
	// begin inline asm
	{	
ld.global.ca.u64 %rd36955, [%rd36953];
	}
	// end inline asm
	// begin inline asm
	{	
ld.global.ca.u64 %rd36957, [%rd36955];
	}
	// end inline asm
	// begin inline asm
	{	
ld.global.ca.u64 %rd36959, [%rd36957];
	}
	// end inline asm
	// begin inline asm
	{	
ld.global.ca.u64 %rd36961, [%rd36959];
	}
	// end inline asm
	// begin inline asm
	{	
ld.global.ca.u64 %rd36963, [%rd36961];
	}
	// end inline asm
	// begin inline asm
	{	
ld.global.ca.u64 %rd36965, [%rd36963];
	}
	// end inline asm
	// begin inline asm
	{	
ld.global.ca.u64 %rd36967, [%rd36965];
	}
	// end inline asm
	// begin inline asm
	{	
ld.global.ca.u64 %rd36969, [%rd36967];
	}
	// end inline asm
	// begin inline asm
	{	
ld.global.ca.u64 %rd36971, [%rd36969];
	}
	// end inline asm
	// begin inline asm
	{	
ld.global.ca.u64 %rd36973, [%rd36971];
	}
	// end inline asm
	// begin inline asm
	{	
ld.global.ca.u64 %rd36975, [%rd36973];
	}
	// end inline asm
	// begin inline asm
	{	
ld.global.ca.u64 %rd36977, [%rd36975];
	}
	// end inline asm
	// begin inline asm
	{	
ld.global.ca.u64 %rd36979, [%rd36977];
	}
	// end inline asm
	// begin inline asm
	{	
ld.global.ca.u64 %rd36981, [%rd36979];
	}
	// end inline asm
	// begin inline asm
	{	
ld.global.ca.u64 %rd36983, [%rd36981];
	}
	// end inline asm
	// begin inline asm
	{	
ld.global.ca.u64 %rd36985, [%rd36983];
	}
	// end inline asm
	// begin inline asm
	{	
ld.global.ca.u64 %rd36987, [%rd36985];
	}
	// end inline asm
	// begin inline asm
	{	
ld.global.ca.u64 %rd36989, [%rd36987];
	}
	// end inline asm
	// begin inline asm
	{	
ld.global.ca.u64 %rd36991, [%rd36989];
	}
	// end inline asm
	// begin inline asm
	{	
ld.global.ca.u64 %rd36993, [%rd36991];
	}
	// end inline asm
	// begin inline asm
	{	
ld.global.ca.u64 %rd36995, [%rd36993];
	}
	// end inline asm
	// begin inline asm
	{	
ld.global.ca.u64 %rd36997, [%rd36995];
	}
	// end inline asm
	// begin inline asm
	{	
ld.global.ca.u64 %rd36999, [%rd36997];
	}
	// end inline asm
	// begin inline asm
	{	
ld.global.ca.u64 %rd37001, [%rd36999];
	}
	// end inline asm
	// begin inline asm
	{	
ld.global.ca.u64 %rd37003, [%rd37001];
	}
	// end inline asm
	// begin inline asm
	{	
ld.global.ca.u64 %rd37005, [%rd37003];
	}
	// end inline asm
	// begin inline asm
	{	
ld.global.ca.u64 %rd37007, [%rd37005];
	}
	// end inline asm
	// begin inline asm
	{	
ld.global.ca.u64 %rd37009, [%rd37007];
	}
	// end inline asm
	// begin inline asm
	{	
ld.global.ca.u64 %rd37011, [%rd37009];
	}
	// end inline asm
	// begin inline asm
	{	
ld.global.ca.u64 %rd37013, [%rd37011];
	}
	// end inline asm
	// begin inline asm
	{	
ld.global.ca.u64 %rd37015, [%rd37013];
	}
	// end inline asm
	// begin inline asm
	{	
ld.global.ca.u64 %rd37017, [%rd37015];
	}
	// end inline asm
	// begin inline asm
	{	
ld.global.ca.u64 %rd37019, [%rd37017];
	}
	// end inline asm
	// begin inline asm
	{	
ld.global.ca.u64 %rd37021, [%rd37019];
	}
	// end inline asm
	// begin inline asm
	{	
ld.global.ca.u64 %rd37023, [%rd37021];
	}
	// end inline asm
	// begin inline asm
	{	
ld.global.ca.u64 %rd37025, [%rd37023];
	}
	// end inline asm
	// begin inline asm
	{	
ld.global.ca.u64 %rd37027, [%rd37025];
	}
	// end inline asm
	// begin inline asm
	{	
ld.global.ca.u64 %rd37029, [%rd37027];
	}
	// end inline asm
	// begin inline asm
	{	
ld.global.ca.u64 %rd37031, [%rd37029];
	}
	// end inline asm
	// begin inline asm
	{	
ld.global.ca.u64 %rd37033, [%rd37031];
	}
	// end inline asm
	// begin inline asm
	{	
ld.global.ca.u64 %rd37035, [%rd37033];
	}
	// end inline asm
	// begin inline asm
	{	
ld.global.ca.u64 %rd37037, [%rd37035];
	}
	// end inline asm
	// begin inline asm
	{	
ld.global.ca.u64 %rd37039, [%rd37037];
	}
	// end inline asm
	// begin inline asm
	{	
ld.global.ca.u64 %rd37041, [%rd37039];
	}
	// end inline asm
	// begin inline asm
	{	
ld.global.ca.u64 %rd37043, [%rd37041];
	}
	// end inline asm
	// begin inline asm
	{	
ld.global.ca.u64 %rd37045, [%rd37043];
	}
	// end inline asm
	// begin inline asm
	{	
ld.global.ca.u64 %rd37047, [%rd37045];
	}
	// end inline asm
	// begin inline asm
	{	
ld.global.ca.u64 %rd37049, [%rd37047];
	}
	// end inline asm
	// begin inline asm
	{	
ld.global.ca.u64 %rd37051, [%rd37049];
	}
	// end inline asm
	// begin inline asm
	{	
ld.global.ca.u64 %rd37053, [%rd37051];
	}
	// end inline asm
	// begin inline asm
	{	
ld.global.ca.u64 %rd37055, [%rd37053];
	}
	// end inline asm
	// begin inline asm
	{	
ld.global.ca.u64 %rd37057, [%rd37055];
	}
	// end inline asm
	// begin inline asm
	{	
ld.global.ca.u64 %rd37059, [%rd37057];
	}
	// end inline asm
	// begin inline asm
	{	
ld.global.ca.u64 %rd37061, [%rd37059];
	}
	// end inline asm
	// begin inline asm
	{	
ld.global.ca.u64 %rd37063, [%rd37061];
	}
	// end inline asm
	// begin inline asm
	{	
ld.global.ca.u64 %rd37065, [%rd37063];
	}
	// end inline asm
	// begin inline asm
	{	
ld.global.ca.u64 %rd37067, [%rd37065];
	}
	// end inline asm
	// begin inline asm
	{	
ld.global.ca.u64 %rd37069, [%rd37067];
	}
	// end inline asm
	// begin inline asm
	{	
ld.global.ca.u64 %rd37071, [%rd37069];
	}
	// end inline asm
	// begin inline asm
	{	
ld.global.ca.u64 %rd37073, [%rd37071];
	}
	// end inline asm
	// begin inline asm
	{	
ld.global.ca.u64 %rd37075, [%rd37073];
	}
	// end inline asm
	// begin inline asm
	{	
ld.global.ca.u64 %rd37077, [%rd37075];
	}
	// end inline asm
	// begin inline asm
	{	
ld.global.ca.u64 %rd37079, [%rd37077];
	}
	// end inline asm
	// begin inline asm
	{	
ld.global.ca.u64 %rd37081, [%rd37079];
	}
	// end inline asm
	// begin inline asm
	{	
ld.global.ca.u64 %rd37083, [%rd37081];
	}
	// end inline asm
	// begin inline asm
	{	
ld.global.ca.u64 %rd37085, [%rd37083];
	}
	// end inline asm
	// begin inline asm
	{	
ld.global.ca.u64 %rd37087, [%rd37085];
	}
	// end inline asm
	// begin inline asm
	{	
ld.global.ca.u64 %rd37089, [%rd37087];
	}
	// end inline asm
	// begin inline asm
	{	
ld.global.ca.u64 %rd37091, [%rd37089];
	}
	// end inline asm
	// begin inline asm
	{	
ld.global.ca.u64 %rd37093, [%rd37091];
	}
	// end inline asm
	// begin inline asm
	{	
ld.global.ca.u64 %rd37095, [%rd37093];
	}
	// end inline asm
	// begin inline asm
	{	
ld.global.ca.u64 %rd37097, [%rd37095];
	}
	// end inline asm
	// begin inline asm
	{	
ld.global.ca.u64 %rd37099, [%rd37097];
	}
	// end inline asm
	// begin inline asm
	{	
ld.global.ca.u64 %rd37101, [%rd37099];
	}
	// end inline asm
	// begin inline asm
	{	
ld.global.ca.u64 %rd37103, [%rd37101];
	}
	// end inline asm
	// begin inline asm
	{	
ld.global.ca.u64 %rd37105, [%rd37103];
	}
	// end inline asm
	// begin inline asm
	{	
ld.global.ca.u64 %rd37107, [%rd37105];
	}
	// end inline asm
	// begin inline asm
	{	
ld.global.ca.u64 %rd37109, [%rd37107];
	}
	// end inline asm
	// begin inline asm
	{	
ld.global.ca.u64 %rd37111, [%rd37109];
	}
	// end inline asm
	// begin inline asm
	{	
ld.global.ca.u64 %rd37113, [%rd37111];
	}
	// end inline asm
	// begin inline asm
	{	
ld.global.ca.u64 %rd37115, [%rd37113];
	}
	// end inline asm
	// begin inline asm
	{	
ld.global.ca.u64 %rd37117, [%rd37115];
	}
	// end inline asm
	// begin inline asm
	{	
ld.global.ca.u64 %rd37119, [%rd37117];
	}
	// end inline asm
	// begin inline asm
	{	
ld.global.ca.u64 %rd37121, [%rd37119];
	}
	// end inline asm
	// begin inline asm
	{	
ld.global.ca.u64 %rd37123, [%rd37121];
	}
	// end inline asm
	// begin inline asm
	{	
ld.global.ca.u64 %rd37125, [%rd37123];
	}
	// end inline asm
	// begin inline asm
	{	
ld.global.ca.u64 %rd37127, [%rd37125];
	}
	// end inline asm
	// begin inline asm
	{	
ld.global.ca.u64 %rd37129, [%rd37127];
	}
	// end inline asm
	// begin inline asm
	{	
ld.global.ca.u64 %rd37131, [%rd37129];
	}
	// end inline asm
	// begin inline asm
	{	
ld.global.ca.u64 %rd37133, [%rd37131];
	}
	// end inline asm
	// begin inline asm
	{	
ld.global.ca.u64 %rd37135, [%rd37133];
	}
	// end inline asm
	// begin inline asm
	{	
ld.global.ca.u64 %rd37137, [%rd37135];
	}
	// end inline asm
	// begin inline asm
	{	
ld.global.ca.u64 %rd37139, [%rd37137];
	}
	// end inline asm
	// begin inline asm
	{	
ld.global.ca.u64 %rd37141, [%rd37139];
	}
	// end inline asm
	// begin inline asm
	{	
ld.global.ca.u64 %rd37143, [%rd37141];
	}
	// end inline asm
	// begin inline asm
	{	
ld.global.ca.u64 %rd37145, [%rd37143];
	}
	// end inline asm
	// begin inline asm
	{	
ld.global.ca.u64 %rd37147, [%rd37145];
	}
	// end inline asm
	// begin inline asm
	{	
ld.global.ca.u64 %rd37149, [%rd37147];
	}
	// end inline asm
	// begin inline asm
	{	
ld.global.ca.u64 %rd37151, [%rd37149];
	}
	// end inline asm
	// begin inline asm
	{	
ld.global.ca.u64 %rd37153, [%rd37151];
	}
	// end inline asm
	// begin inline asm
	{	
ld.global.ca.u64 %rd37155, [%rd37153];
	}
	// end inline asm
	// begin inline asm
	{	
ld.global.ca.u64 %rd37157, [%rd37155];
	}
	// end inline asm
	// begin inline asm
	{	
ld.global.ca.u64 %rd37159, [%rd37157];
	}
	// end inline asm
	// begin inline asm
	{	
ld.global.ca.u64 %rd37161, [%rd37159];
	}
	// end inline asm
	// begin inline asm
	{	
ld.global.ca.u64 %rd37163, [%rd37161];
	}
	// end inline asm
	// begin inline asm
	{	
ld.global.ca.u64 %rd37165, [%rd37163];
	}
	// end inline asm
	// begin inline asm
	{	
ld.global.ca.u64 %rd37167, [%rd37165];
	}
	// end inline asm
	// begin inline asm
	{	
ld.global.ca.u64 %rd37169, [%rd37167];
	}
	// end inline asm
	// begin inline asm
	{	
ld.global.ca.u64 %rd37171, [%rd37169];
	}
	// end inline asm
	// begin inline asm
	{	
ld.global.ca.u64 %rd37173, [%rd37171];
	}
	// end inline asm
	// begin inline asm
	{	
ld.global.ca.u64 %rd37175, [%rd37173];
	}
	// end inline asm
	// begin inline asm
	{	
ld.global.ca.u64 %rd37177, [%rd37175];
	}
	// end inline asm
	// begin inline asm
	{	
ld.global.ca.u64 %rd37179, [%rd37177];
	}
	// end inline asm
	// begin inline asm
	{	
ld.global.ca.u64 %rd37181, [%rd37179];
	}
	// end inline asm
	// begin inline asm
	{	
ld.global.ca.u64 %rd37183, [%rd37181];
	}
	// end inline asm
	// begin inline asm
	{	
ld.global.ca.u64 %rd37185, [%rd37183];
	}
	// end inline asm
	// begin inline asm
	{	
ld.global.ca.u64 %rd37187, [%rd37185];
	}
	// end inline asm
	// begin inline asm
	{	
ld.global.ca.u64 %rd37189, [%rd37187];
	}
	// end inline asm
	// begin inline asm
	{	
ld.global.ca.u64 %rd37191, [%rd37189];
	}
	// end inline asm
	// begin inline asm
	{	
ld.global.ca.u64 %rd37193, [%rd37191];
	}
	// end inline asm
	// begin inline asm
	{	
ld.global.ca.u64 %rd37195, [%rd37193];
	}
	// end inline asm
	// begin inline asm
	{	
ld.global.ca.u64 %rd37197, [%rd37195];
	}
	// end inline asm
	// begin inline asm
	{	
ld.global.ca.u64 %rd37199, [%rd37197];
	}
	// end inline asm
	// begin inline asm
	{	
ld.global.ca.u64 %rd37201, [%rd37199];
	}
	// end inline asm
	// begin inline asm
	{	
ld.global.ca.u64 %rd37203, [%rd37201];
	}
	// end inline asm
	// begin inline asm
	{	
ld.global.ca.u64 %rd37205, [%rd37203];
	}
	// end inline asm
	// begin inline asm
	{	
ld.global.ca.u64 %rd37207, [%rd37205];
	}
	// end inline asm
	// begin inline asm
	{	
ld.global.ca.u64 %rd37209, [%rd37207];
	}
	// end inline asm
	// begin inline asm
	{	
ld.global.ca.u64 %rd37211, [%rd37209];
	}
	// end inline asm
	// begin inline asm
	{	
ld.global.ca.u64 %rd37213, [%rd37211];
	}
	// end inline asm
	// begin inline asm
	{	
ld.global.ca.u64 %rd37215, [%rd37213];
	}
	// end inline asm
	// begin inline asm
	{	
ld.global.ca.u64 %rd37217, [%rd37215];
	}
	// end inline asm
	// begin inline asm
	{	
ld.global.ca.u64 %rd37219, [%rd37217];
	}
	// end inline asm
	// begin inline asm
	{	
ld.global.ca.u64 %rd37221, [%rd37219];
	}
	// end inline asm
	// begin inline asm
	{	
ld.global.ca.u64 %rd37223, [%rd37221];
	}
	// end inline asm
	// begin inline asm
	{	
ld.global.ca.u64 %rd37225, [%rd37223];
	}
	// end inline asm
	// begin inline asm
	{	
ld.global.ca.u64 %rd37227, [%rd37225];
	}
	// end inline asm
	// begin inline asm
	{	
ld.global.ca.u64 %rd37229, [%rd37227];
	}
	// end inline asm
	// begin inline asm
	{	
ld.global.ca.u64 %rd37231, [%rd37229];
	}
	// end inline asm
	// begin inline asm
	{	
ld.global.ca.u64 %rd37233, [%rd37231];
	}
	// end inline asm
	// begin inline asm
	{	
ld.global.ca.u64 %rd37235, [%rd37233];
	}
	// end inline asm
	// begin inline asm
	{	
ld.global.ca.u64 %rd37237, [%rd37235];
	}
	// end inline asm
	// begin inline asm
	{	
ld.global.ca.u64 %rd37239, [%rd37237];
	}
	// end inline asm
	// begin inline asm
	{	
ld.global.ca.u64 %rd37241, [%rd37239];
	}
	// end inline asm
	// begin inline asm
	{	
ld.global.ca.u64 %rd37243, [%rd37241];
	}
	// end inline asm
	// begin inline asm
	{	
ld.global.ca.u64 %rd37245, [%rd37243];
	}
	// end inline asm
	// begin inline asm
	{	
ld.global.ca.u64 %rd37247, [%rd37245];
	}
	// end inline asm
	// begin inline asm
	{	
ld.global.ca.u64 %rd37249, [%rd37247];
	}
	// end inline asm
	// begin inline asm
	{	
ld.global.ca.u64 %rd37251, [%rd37249];
	}
	// end inline asm
	// begin inline asm
	{	
ld.global.ca.u64 %rd37253, [%rd37251];
	}
	// end inline asm
	// begin inline asm
	{	
ld.global.ca.u64 %rd37255, [%rd37253];
	}
	// end inline asm
	// begin inline asm
	{	
ld.global.ca.u64 %rd37257, [%rd37255];
	}
	// end inline asm
	// begin inline asm
	{	
ld.global.ca.u64 %rd37259, [%rd37257];
	}
	// end inline asm
	// begin inline asm
	{	
ld.global.ca.u64 %rd37261, [%rd37259];
	}
	// end inline asm
	// begin inline asm
	{	
ld.global.ca.u64 %rd37263, [%rd37261];
	}
	// end inline asm
	// begin inline asm
	{	
ld.global.ca.u64 %rd37265, [%rd37263];
	}
	// end inline asm
	// begin inline asm
	{	
ld.global.ca.u64 %rd37267, [%rd37265];
	}
	// end inline asm
	// begin inline asm
	{	
ld.global.ca.u64 %rd37269, [%rd37267];
	}
	// end inline asm
	// begin inline asm
	{	
ld.global.ca.u64 %rd37271, [%rd37269];
	}
	// end inline asm
	// begin inline asm
	{	
ld.global.ca.u64 %rd37273, [%rd37271];
	}
	// end inline asm
	// begin inline asm
	{	
ld.global.ca.u64 %rd37275, [%rd37273];
	}
	// end inline asm
	// begin inline asm
	{	
ld.global.ca.u64 %rd37277, [%rd37275];
	}
	// end inline asm
	// begin inline asm
	{	
ld.global.ca.u64 %rd37279, [%rd37277];
	}
	// end inline asm
	// begin inline asm
	{	
ld.global.ca.u64 %rd37281, [%rd37279];
	}
	// end inline asm
	// begin inline asm
	{	
ld.global.ca.u64 %rd37283, [%rd37281];
	}
	// end inline asm
	// begin inline asm
	{	
ld.global.ca.u64 %rd37285, [%rd37283];
	}
	// end inline asm
	// begin inline asm
	{	
ld.global.ca.u64 %rd37287, [%rd37285];
	}
	// end inline asm
	// begin inline asm
	{	
ld.global.ca.u64 %rd37289, [%rd37287];
	}
	// end inline asm
	// begin inline asm
	{	
ld.global.ca.u64 %rd37291, [%rd37289];
	}
	// end inline asm
	// begin inline asm
	{	
ld.global.ca.u64 %rd37293, [%rd37291];
	}
	// end inline asm
	// begin inline asm
	{	
ld.global.ca.u64 %rd37295, [%rd37293];
	}
	// end inline asm
	// begin inline asm
	{	
ld.global.ca.u64 %rd37297, [%rd37295];
	}
	// end inline asm
	// begin inline asm
	{	
ld.global.ca.u64 %rd37299, [%rd37297];
	}
	// end inline asm
	// begin inline asm
	{	
ld.global.ca.u64 %rd37301, [%rd37299];
	}
	// end inline asm
	// begin inline asm
	{	
ld.global.ca.u64 %rd37303, [%rd37301];
	}
	// end inline asm
	// begin inline asm
	{	
ld.global.ca.u64 %rd37305, [%rd37303];
	}
	// end inline asm
	// begin inline asm
	{	
ld.global.ca.u64 %rd37307, [%rd37305];
	}
	// end inline asm
	// begin inline asm
	{	
ld.global.ca.u64 %rd37309, [%rd37307];
	}
	// end inline asm
	// begin inline asm
	{	
ld.global.ca.u64 %rd37311, [%rd37309];
	}
	// end inline asm
	// begin inline asm
	{	
ld.global.ca.u64 %rd37313, [%rd37311];
	}
	// end inline asm
	// begin inline asm
	{	
ld.global.ca.u64 %rd37315, [%rd37313];
	}
	// end inline asm
	// begin inline asm
	{	
ld.global.ca.u64 %rd37317, [%rd37315];
	}
	// end inline asm
	// begin inline asm
	{	
ld.global.ca.u64 %rd37319, [%rd37317];
	}
	// end inline asm
	// begin inline asm
	{	
ld.global.ca.u64 %rd37321, [%rd37319];
	}
	// end inline asm
	// begin inline asm
	{	
ld.global.ca.u64 %rd37323, [%rd37321];
	}
	// end inline asm
	// begin inline asm
	{	
ld.global.ca.u64 %rd37325, [%rd37323];
	}
	// end inline asm
	// begin inline asm
	{	
ld.global.ca.u64 %rd37327, [%rd37325];
	}
	// end inline asm
	// begin inline asm
	{	
ld.global.ca.u64 %rd37329, [%rd37327];
	}
	// end inline asm
	// begin inline asm
	{	
ld.global.ca.u64 %rd37331, [%rd37329];
	}
	// end inline asm
	// begin inline asm
	{	
ld.global.ca.u64 %rd37333, [%rd37331];
	}
	// end inline asm
	// begin inline asm
	{	
ld.global.ca.u64 %rd37335, [%rd37333];
	}
	// end inline asm
	// begin inline asm
	{	
ld.global.ca.u64 %rd37337, [%rd37335];
	}
	// end inline asm
	// begin inline asm
	{	
ld.global.ca.u64 %rd37339, [%rd37337];
	}
	// end inline asm
	// begin inline asm
	{	
ld.global.ca.u64 %rd37341, [%rd37339];
	}
	// end inline asm
	// begin inline asm
	{	
ld.global.ca.u64 %rd37343, [%rd37341];
	}
	// end inline asm
	// begin inline asm
	{	
ld.global.ca.u64 %rd37345, [%rd37343];
	}
	// end inline asm
	// begin inline asm
	{	
ld.global.ca.u64 %rd37347, [%rd37345];
	}
	// end inline asm
	// begin inline asm
	{	
ld.global.ca.u64 %rd37349, [%rd37347];
	}
	// end inline asm
	// begin inline asm
	{	
ld.global.ca.u64 %rd37351, [%rd37349];
	}
	// end inline asm
	// begin inline asm
	{	
ld.global.ca.u64 %rd37353, [%rd37351];
	}
	// end inline asm
	// begin inline asm
	{	
ld.global.ca.u64 %rd37355, [%rd37353];
	}
	// end inline asm
	// begin inline asm
	{	
ld.global.ca.u64 %rd37357, [%rd37355];
	}
	// end inline asm
	// begin inline asm
	{	
ld.global.ca.u64 %rd37359, [%rd37357];
	}
	// end inline asm
	// begin inline asm
	{	
ld.global.ca.u64 %rd37361, [%rd37359];
	}
	// end inline asm
	// begin inline asm
	{	
ld.global.ca.u64 %rd37363, [%rd37361];
	}
	// end inline asm
	// begin inline asm
	{	
ld.global.ca.u64 %rd37365, [%rd37363];
	}
	// end inline asm
	// begin inline asm
	{	
ld.global.ca.u64 %rd37367, [%rd37365];
	}
	// end inline asm
	// begin inline asm
	{	
ld.global.ca.u64 %rd37369, [%rd37367];
	}
	// end inline asm
	// begin inline asm
	{	
ld.global.ca.u64 %rd37371, [%rd37369];
	}
	// end inline asm
	// begin inline asm
	{	
ld.global.ca.u64 %rd37373, [%rd37371];
	}
	// end inline asm
	// begin inline asm
	{	
ld.global.ca.u64 %rd37375, [%rd37373];
	}
	// end inline asm
	// begin inline asm
	{	
ld.global.ca.u64 %rd37377, [%rd37375];
	}
	// end inline asm
	// begin inline asm
	{	
ld.global.ca.u64 %rd37379, [%rd37377];
	}
	// end inline asm
	// begin inline asm
	{	
ld.global.ca.u64 %rd37381, [%rd37379];
	}
	// end inline asm
	// begin inline asm
	{	
ld.global.ca.u64 %rd37383, [%rd37381];
	}
	// end inline asm
	// begin inline asm
	{	
ld.global.ca.u64 %rd37385, [%rd37383];
	}
	// end inline asm
	// begin inline asm
	{	
ld.global.ca.u64 %rd37387, [%rd37385];
	}
	// end inline asm
	// begin inline asm
	{	
ld.global.ca.u64 %rd37389, [%rd37387];
	}
	// end inline asm
	// begin inline asm
	{	
ld.global.ca.u64 %rd37391, [%rd37389];
	}
	// end inline asm
	// begin inline asm
	{	
ld.global.ca.u64 %rd37393, [%rd37391];
	}
	// end inline asm
	// begin inline asm
	{	
ld.global.ca.u64 %rd37395, [%rd37393];
	}
	// end inline asm
	// begin inline asm
	{	
ld.global.ca.u64 %rd37397, [%rd37395];
	}
	// end inline asm
	// begin inline asm
	{	
ld.global.ca.u64 %rd37399, [%rd37397];
	}
	// end inline asm
	// begin inline asm
	{	
ld.global.ca.u64 %rd37401, [%rd37399];
	}
	// end inline asm
	// begin inline asm
	{	
ld.global.ca.u64 %rd37403, [%rd37401];
	}
	// end inline asm
	// begin inline asm
	{	
ld.global.ca.u64 %rd37405, [%rd37403];
	}
	// end inline asm
	// begin inline asm
	{	
ld.global.ca.u64 %rd37407, [%rd37405];
	}
	// end inline asm
	// begin inline asm
	{	
ld.global.ca.u64 %rd37409, [%rd37407];
	}
	// end inline asm
	// begin inline asm
	{	
ld.global.ca.u64 %rd37411, [%rd37409];
	}
	// end inline asm
	// begin inline asm
	{	
ld.global.ca.u64 %rd37413, [%rd37411];
	}
	// end inline asm
	// begin inline asm
	{	
ld.global.ca.u64 %rd37415, [%rd37413];
	}
	// end inline asm
	// begin inline asm
	{	
ld.global.ca.u64 %rd37417, [%rd37415];
	}
	// end inline asm
	// begin inline asm
	{	
ld.global.ca.u64 %rd37419, [%rd37417];
	}
	// end inline asm
	// begin inline asm
	{	
ld.global.ca.u64 %rd37421, [%rd37419];
	}
	// end inline asm
	// begin inline asm
	{	
ld.global.ca.u64 %rd37423, [%rd37421];
	}
	// end inline asm
	// begin inline asm
	{	
ld.global.ca.u64 %rd37425, [%rd37423];
	}
	// end inline asm
	// begin inline asm
	{	
ld.global.ca.u64 %rd37427, [%rd37425];
	}
	// end inline asm
	// begin inline asm
	{	
ld.global.ca.u64 %rd37429, [%rd37427];
	}
	// end inline asm
	// begin inline asm
	{	
ld.global.ca.u64 %rd37431, [%rd37429];
	}
	// end inline asm
	// begin inline asm
	{	
ld.global.ca.u64 %rd37433, [%rd37431];
	}
	// end inline asm
	// begin inline asm
	{	
ld.global.ca.u64 %rd37435, [%rd37433];
	}
	// end inline asm
	// begin inline asm
	{	
ld.global.ca.u64 %rd37437, [%rd37435];
	}
	// end inline asm
	// begin inline asm
	{	
ld.global.ca.u64 %rd37439, [%rd37437];
	}
	// end inline asm
	// begin inline asm
	{	
ld.global.ca.u64 %rd37441, [%rd37439];
	}
	// end inline asm
	// begin inline asm
	{	
ld.global.ca.u64 %rd37443, [%rd37441];
	}
	// end inline asm
	// begin inline asm
	{	
ld.global.ca.u64 %rd37445, [%rd37443];
	}
	// end inline asm
	// begin inline asm
	{	
ld.global.ca.u64 %rd37447, [%rd37445];
	}
	// end inline asm
	// begin inline asm
	{	
ld.global.ca.u64 %rd37449, [%rd37447];
	}
	// end inline asm
	// begin inline asm
	{	
ld.global.ca.u64 %rd37451, [%rd37449];
	}
	// end inline asm
	// begin inline asm
	{	
ld.global.ca.u64 %rd37453, [%rd37451];
	}
	// end inline asm
	// begin inline asm
	{	
ld.global.ca.u64 %rd37455, [%rd37453];
	}
	// end inline asm
	// begin inline asm
	{	
ld.global.ca.u64 %rd37457, [%rd37455];
	}
	// end inline asm
	// begin inline asm
	{	
ld.global.ca.u64 %rd37459, [%rd37457];
	}
	// end inline asm
	// begin inline asm
	{	
ld.global.ca.u64 %rd37461, [%rd37459];
	}
	// end inline asm
	// begin inline asm
	{	
ld.global.ca.u64 %rd37463, [%rd37461];
	}
	// end inline asm
	// begin inline asm
	{	
ld.global.ca.u64 %rd37465, [%rd37463];
	}
	// end inline asm
	// begin inline asm
	{	
ld.global.ca.u64 %rd37467, [%rd37465];
	}
	// end inline asm
	// begin inline asm
	{	
ld.global.ca.u64 %rd37469, [%rd37467];
	}
	// end inline asm
	// begin inline asm
	{	
ld.global.ca.u64 %rd37471, [%rd37469];
	}
	// end inline asm
	// begin inline asm
	{	
ld.global.ca.u64 %rd37473, [%rd37471];
	}
	// end inline asm
	// begin inline asm
	{	
ld.global.ca.u64 %rd37475, [%rd37473];
	}
	// end inline asm
	// begin inline asm
	{	
ld.global.ca.u64 %rd37477, [%rd37475];
	}
	// end inline asm
	// begin inline asm
	{	
ld.global.ca.u64 %rd37479, [%rd37477];
	}
	// end inline asm
	// begin inline asm
	{	
ld.global.ca.u64 %rd37481, [%rd37479];
	}
	// end inline asm
	// begin inline asm
	{	
ld.global.ca.u64 %rd37483, [%rd37481];
	}
	// end inline asm
	// begin inline asm
	{	
ld.global.ca.u64 %rd37485, [%rd37483];
	}
	// end inline asm
	// begin inline asm
	{	
ld.global.ca.u64 %rd37487, [%rd37485];
	}
	// end inline asm
	// begin inline asm
	{	
ld.global.ca.u64 %rd37489, [%rd37487];
	}
	// end inline asm
	// begin inline asm
	{	
ld.global.ca.u64 %rd37491, [%rd37489];
	}
	// end inline asm
	// begin inline asm
	{	
ld.global.ca.u64 %rd37493, [%rd37491];
	}
	// end inline asm
	// begin inline asm
	{	
ld.global.ca.u64 %rd37495, [%rd37493];
	}
	// end inline asm
	// begin inline asm
	{	
ld.global.ca.u64 %rd37497, [%rd37495];
	}
	// end inline asm
	// begin inline asm
	{	
ld.global.ca.u64 %rd37499, [%rd37497];
	}
	// end inline asm
	// begin inline asm
	{	
ld.global.ca.u64 %rd37501, [%rd37499];
	}
	// end inline asm
	// begin inline asm
	{	
ld.global.ca.u64 %rd37503, [%rd37501];
	}
	// end inline asm
	// begin inline asm
	{	
ld.global.ca.u64 %rd37505, [%rd37503];
	}
	// end inline asm
	// begin inline asm
	{	
ld.global.ca.u64 %rd37507, [%rd37505];
	}
	// end inline asm
	// begin inline asm
	{	
ld.global.ca.u64 %rd37509, [%rd37507];
	}
	// end inline asm
	// begin inline asm
	{	
ld.global.ca.u64 %rd37511, [%rd37509];
	}
	// end inline asm
	// begin inline asm
	{	
ld.global.ca.u64 %rd37513, [%rd37511];
	}
	// end inline asm
	// begin inline asm
	{	
ld.global.ca.u64 %rd37515, [%rd37513];
	}
	// end inline asm
	// begin inline asm
	{	
ld.global.ca.u64 %rd37517, [%rd37515];
	}
	// end inline asm
	// begin inline asm
	{	
ld.global.ca.u64 %rd37519, [%rd37517];
	}
	// end inline asm
	// begin inline asm
	{	
ld.global.ca.u64 %rd37521, [%rd37519];
	}
	// end inline asm
	// begin inline asm
	{	
ld.global.ca.u64 %rd37523, [%rd37521];
	}
	// end inline asm
	// begin inline asm
	{	
ld.global.ca.u64 %rd37525, [%rd37523];
	}
	// end inline asm
	// begin inline asm
	{	
ld.global.ca.u64 %rd37527, [%rd37525];
	}
	// end inline asm
	// begin inline asm
	{	
ld.global.ca.u64 %rd37529, [%rd37527];
	}
	// end inline asm
	// begin inline asm
	{	
ld.global.ca.u64 %rd37531, [%rd37529];
	}
	// end inline asm
	// begin inline asm
	{	
ld.global.ca.u64 %rd37533, [%rd37531];
	}
	// end inline asm
	// begin inline asm
	{	
ld.global.ca.u64 %rd37535, [%rd37533];
	}
	// end inline asm
	// begin inline asm
	{	
ld.global.ca.u64 %rd37537, [%rd37535];
	}
	// end inline asm
	// begin inline asm
	{	
ld.global.ca.u64 %rd37539, [%rd37537];
	}
	// end inline asm
	// begin inline asm
	{	
ld.global.ca.u64 %rd37541, [%rd37539];
	}
	// end inline asm
	// begin inline asm
	{	
ld.global.ca.u64 %rd37543, [%rd37541];
	}
	// end inline asm
	// begin inline asm
	{	
ld.global.ca.u64 %rd37545, [%rd37543];
	}
	// end inline asm
	// begin inline asm
	{	
ld.global.ca.u64 %rd37547, [%rd37545];
	}
	// end inline asm
	// begin inline asm
	{	
ld.global.ca.u64 %rd37549, [%rd37547];
	}
	// end inline asm
	// begin inline asm
	{	
ld.global.ca.u64 %rd37551, [%rd37549];
	}
	// end inline asm
	// begin inline asm
	{	
ld.global.ca.u64 %rd37553, [%rd37551];
	}
	// end inline asm
	// begin inline asm
	{	
ld.global.ca.u64 %rd37555, [%rd37553];
	}
	// end inline asm
	// begin inline asm
	{	
ld.global.ca.u64 %rd37557, [%rd37555];
	}
	// end inline asm
	// begin inline asm
	{	
ld.global.ca.u64 %rd37559, [%rd37557];
	}
	// end inline asm
	// begin inline asm
	{	
ld.global.ca.u64 %rd37561, [%rd37559];
	}
	// end inline asm
	// begin inline asm
	{	
ld.global.ca.u64 %rd37563, [%rd37561];
	}
	// end inline asm
	// begin inline asm
	{	
ld.global.ca.u64 %rd37565, [%rd37563];
	}
	// end inline asm
	// begin inline asm
	{	
ld.global.ca.u64 %rd37567, [%rd37565];
	}
	// end inline asm
	// begin inline asm
	{	
ld.global.ca.u64 %rd37569, [%rd37567];
	}
	// end inline asm
	// begin inline asm
	{	
ld.global.ca.u64 %rd37571, [%rd37569];
	}
	// end inline asm
	// begin inline asm
	{	
ld.global.ca.u64 %rd37573, [%rd37571];
	}
	// end inline asm
	// begin inline asm
	{	
ld.global.ca.u64 %rd37575, [%rd37573];
	}
	// end inline asm
	// begin inline asm
	{	
ld.global.ca.u64 %rd37577, [%rd37575];
	}
	// end inline asm
	// begin inline asm
	{	
ld.global.ca.u64 %rd37579, [%rd37577];
	}
	// end inline asm
	// begin inline asm
	{	
ld.global.ca.u64 %rd37581, [%rd37579];
	}
	// end inline asm
	// begin inline asm
	{	
ld.global.ca.u64 %rd37583, [%rd37581];
	}
	// end inline asm
	// begin inline asm
	{	
ld.global.ca.u64 %rd37585, [%rd37583];
	}
	// end inline asm
	// begin inline asm
	{	
ld.global.ca.u64 %rd37587, [%rd37585];
	}
	// end inline asm
	// begin inline asm
	{	
ld.global.ca.u64 %rd37589, [%rd37587];
	}
	// end inline asm
	// begin inline asm
	{	
ld.global.ca.u64 %rd37591, [%rd37589];
	}
	// end inline asm
	// begin inline asm
	{	
ld.global.ca.u64 %rd37593, [%rd37591];
	}
	// end inline asm
	// begin inline asm
	{	
ld.global.ca.u64 %rd37595, [%rd37593];
	}
	// end inline asm
	// begin inline asm
	{	
ld.global.ca.u64 %rd37597, [%rd37595];
	}
	// end inline asm
	// begin inline asm
	{	
ld.global.ca.u64 %rd37599, [%rd37597];
	}
	// end inline asm
	// begin inline asm
	{	
ld.global.ca.u64 %rd37601, [%rd37599];
	}
	// end inline asm
	// begin inline asm
	{	
ld.global.ca.u64 %rd37603, [%rd37601];
	}
	// end inline asm
	// begin inline asm
	{	
ld.global.ca.u64 %rd37605, [%rd37603];
	}
	// end inline asm
	// begin inline asm
	{	
ld.global.ca.u64 %rd37607, [%rd37605];
	}
	// end inline asm
	// begin inline asm
	{	
ld.global.ca.u64 %rd37609, [%rd37607];
	}
	// end inline asm
	// begin inline asm
	{	
ld.global.ca.u64 %rd37611, [%rd37609];
	}
	// end inline asm
	// begin inline asm
	{	
ld.global.ca.u64 %rd37613, [%rd37611];
	}
	// end inline asm
	// begin inline asm
	{	
ld.global.ca.u64 %rd37615, [%rd37613];
	}
	// end inline asm
	// begin inline asm
	{	
ld.global.ca.u64 %rd37617, [%rd37615];
	}
	// end inline asm
	// begin inline asm
	{	
ld.global.ca.u64 %rd37619, [%rd37617];
	}
	// end inline asm
	// begin inline asm
	{	
ld.global.ca.u64 %rd37621, [%rd37619];
	}
	// end inline asm
	// begin inline asm
	{	
ld.global.ca.u64 %rd37623, [%rd37621];
	}
	// end inline asm
	// begin inline asm
	{	
ld.global.ca.u64 %rd37625, [%rd37623];
	}
	// end inline asm
	// begin inline asm
	{	
ld.global.ca.u64 %rd37627, [%rd37625];
	}
	// end inline asm
	// begin inline asm
	{	
ld.global.ca.u64 %rd37629, [%rd37627];
	}
	// end inline asm
	// begin inline asm
	{	
ld.global.ca.u64 %rd37631, [%rd37629];
	}
	// end inline asm
	// begin inline asm
	{	
ld.global.ca.u64 %rd37633, [%rd37631];
	}
	// end inline asm
	// begin inline asm
	{	
ld.global.ca.u64 %rd37635, [%rd37633];
	}
	// end inline asm
	// begin inline asm
	{	
ld.global.ca.u64 %rd37637, [%rd37635];
	}
	// end inline asm
	// begin inline asm
	{	
ld.global.ca.u64 %rd37639, [%rd37637];
	}
	// end inline asm
	// begin inline asm
	{	
ld.global.ca.u64 %rd37641, [%rd37639];
	}
	// end inline asm
	// begin inline asm
	{	
ld.global.ca.u64 %rd37643, [%rd37641];
	}
	// end inline asm
	// begin inline asm
	{	
ld.global.ca.u64 %rd37645, [%rd37643];
	}
	// end inline asm
	// begin inline asm
	{	
ld.global.ca.u64 %rd37647, [%rd37645];
	}
	// end inline asm
	// begin inline asm
	{	
ld.global.ca.u64 %rd37649, [%rd37647];
	}
	// end inline asm
	// begin inline asm
	{	
ld.global.ca.u64 %rd37651, [%rd37649];
	}
	// end inline asm
	// begin inline asm
	{	
ld.global.ca.u64 %rd37653, [%rd37651];
	}
	// end inline asm
	// begin inline asm
	{	
ld.global.ca.u64 %rd37655, [%rd37653];
	}
	// end inline asm
	// begin inline asm
	{	
ld.global.ca.u64 %rd37657, [%rd37655];
	}
	// end inline asm
	// begin inline asm
	{	
ld.global.ca.u64 %rd37659, [%rd37657];
	}
	// end inline asm
	// begin inline asm
	{	
ld.global.ca.u64 %rd37661, [%rd37659];
	}
	// end inline asm
	// begin inline asm
	{	
ld.global.ca.u64 %rd37663, [%rd37661];
	}
	// end inline asm
	// begin inline asm
	{	
ld.global.ca.u64 %rd37665, [%rd37663];
	}
	// end inline asm
	// begin inline asm
	{	
ld.global.ca.u64 %rd37667, [%rd37665];
	}
	// end inline asm
	// begin inline asm
	{	
ld.global.ca.u64 %rd37669, [%rd37667];
	}
	// end inline asm
	// begin inline asm
	{	
ld.global.ca.u64 %rd37671, [%rd37669];
	}
	// end inline asm
	// begin inline asm
	{	
ld.global.ca.u64 %rd37673, [%rd37671];
	}
	// end inline asm
	// begin inline asm
	{	
ld.global.ca.u64 %rd37675, [%rd37673];
	}
	// end inline asm
	// begin inline asm
	{	
ld.global.ca.u64 %rd37677, [%rd37675];
	}
	// end inline asm
	// begin inline asm
	{	
ld.global.ca.u64 %rd37679, [%rd37677];
	}
	// end inline asm
	// begin inline asm
	{	
ld.global.ca.u64 %rd37681, [%rd37679];
	}
	// end inline asm
	// begin inline asm
	{	
ld.global.ca.u64 %rd37683, [%rd37681];
	}
	// end inline asm
	// begin inline asm
	{	
ld.global.ca.u64 %rd37685, [%rd37683];
	}
	// end inline asm
	// begin inline asm
	{	
ld.global.ca.u64 %rd37687, [%rd37685];
	}
	// end inline asm
	// begin inline asm
	{	
ld.global.ca.u64 %rd37689, [%rd37687];
	}
	// end inline asm
	// begin inline asm
	{	
ld.global.ca.u64 %rd37691, [%rd37689];
	}
	// end inline asm
	// begin inline asm
	{	
ld.global.ca.u64 %rd37693, [%rd37691];
	}
	// end inline asm
	// begin inline asm
	{	
ld.global.ca.u64 %rd37695, [%rd37693];
	}
	// end inline asm
	// begin inline asm
	{	
ld.global.ca.u64 %rd37697, [%rd37695];
	}
	// end inline asm
	// begin inline asm
	{	
ld.global.ca.u64 %rd37699, [%rd37697];
	}
	// end inline asm
	// begin inline asm
	{	
ld.global.ca.u64 %rd37701, [%rd37699];
	}
	// end inline asm
	// begin inline asm
	{	
ld.global.ca.u64 %rd37703, [%rd37701];
	}
	// end inline asm
	// begin inline asm
	{	
ld.global.ca.u64 %rd37705, [%rd37703];
	}
	// end inline asm
	// begin inline asm
	{	
ld.global.ca.u64 %rd37707, [%rd37705];
	}
	// end inline asm
	// begin inline asm
	{	
ld.global.ca.u64 %rd37709, [%rd37707];
	}
	// end inline asm
	// begin inline asm
	{	
ld.global.ca.u64 %rd37711, [%rd37709];
	}
	// end inline asm
	// begin inline asm
	{	
ld.global.ca.u64 %rd37713, [%rd37711];
	}
	// end inline asm
	// begin inline asm
	{	
ld.global.ca.u64 %rd37715, [%rd37713];
	}
	// end inline asm
	// begin inline asm
	{	
ld.global.ca.u64 %rd37717, [%rd37715];
	}
	// end inline asm
	// begin inline asm
	{	
ld.global.ca.u64 %rd37719, [%rd37717];
	}
	// end inline asm
	// begin inline asm
	{	
ld.global.ca.u64 %rd37721, [%rd37719];
	}
	// end inline asm
	// begin inline asm
	{	
ld.global.ca.u64 %rd37723, [%rd37721];
	}
	// end inline asm
	// begin inline asm
	{	
ld.global.ca.u64 %rd37725, [%rd37723];
	}
	// end inline asm
	// begin inline asm
	{	
ld.global.ca.u64 %rd37727, [%rd37725];
	}
	// end inline asm
	// begin inline asm
	{	
ld.global.ca.u64 %rd37729, [%rd37727];
	}
	// end inline asm
	// begin inline asm
	{	
ld.global.ca.u64 %rd37731, [%rd37729];
	}
	// end inline asm
	// begin inline asm
	{	
ld.global.ca.u64 %rd37733, [%rd37731];
	}
	// end inline asm
	// begin inline asm
	{	
ld.global.ca.u64 %rd37735, [%rd37733];
	}
	// end inline asm
	// begin inline asm
	{	
ld.global.ca.u64 %rd37737, [%rd37735];
	}
	// end inline asm
	// begin inline asm
	{	
ld.global.ca.u64 %rd37739, [%rd37737];
	}
	// end inline asm
	// begin inline asm
	{	
ld.global.ca.u64 %rd37741, [%rd37739];
	}
	// end inline asm
	// begin inline asm
	{	
ld.global.ca.u64 %rd37743, [%rd37741];
	}
	// end inline asm
	// begin inline asm
	{	
ld.global.ca.u64 %rd37745, [%rd37743];
	}
	// end inline asm
	// begin inline asm
	{	
ld.global.ca.u64 %rd37747, [%rd37745];
	}
	// end inline asm
	// begin inline asm
	{	
ld.global.ca.u64 %rd37749, [%rd37747];
	}
	// end inline asm
	// begin inline asm
	{	
ld.global.ca.u64 %rd37751, [%rd37749];
	}
	// end inline asm
	// begin inline asm
	{	
ld.global.ca.u64 %rd37753, [%rd37751];
	}
	// end inline asm
	// begin inline asm
	{	
ld.global.ca.u64 %rd37755, [%rd37753];
	}
	// end inline asm
	// begin inline asm
	{	
ld.global.ca.u64 %rd37757, [%rd37755];
	}
	// end inline asm
	// begin inline asm
	{	
ld.global.ca.u64 %rd37759, [%rd37757];
	}
	// end inline asm
	// begin inline asm
	{	
ld.global.ca.u64 %rd37761, [%rd37759];
	}
	// end inline asm
	// begin inline asm
	{	
ld.global.ca.u64 %rd37763, [%rd37761];
	}
	// end inline asm
	// begin inline asm
	{	
ld.global.ca.u64 %rd37765, [%rd37763];
	}
	// end inline asm
	// begin inline asm
	{	
ld.global.ca.u64 %rd37767, [%rd37765];
	}
	// end inline asm
	// begin inline asm
	{	
ld.global.ca.u64 %rd37769, [%rd37767];
	}
	// end inline asm
	// begin inline asm
	{	
ld.global.ca.u64 %rd37771, [%rd37769];
	}
	// end inline asm
	// begin inline asm
	{	
ld.global.ca.u64 %rd37773, [%rd37771];
	}
	// end inline asm
	// begin inline asm
	{	
ld.global.ca.u64 %rd37775, [%rd37773];
	}
	// end inline asm
	// begin inline asm
	{	
ld.global.ca.u64 %rd37777, [%rd37775];
	}
	// end inline asm
	// begin inline asm
	{	
ld.global.ca.u64 %rd37779, [%rd37777];
	}
	// end inline asm
	// begin inline asm
	{	
ld.global.ca.u64 %rd37781, [%rd37779];
	}
	// end inline asm
	// begin inline asm
	{	
ld.global.ca.u64 %rd37783, [%rd37781];
	}
	// end inline asm
	// begin inline asm
	{	
ld.global.ca.u64 %rd37785, [%rd37783];
	}
	// end inline asm
	// begin inline asm
	{	
ld.global.ca.u64 %rd37787, [%rd37785];
	}
	// end inline asm
	// begin inline asm
	{	
ld.global.ca.u64 %rd37789, [%rd37787];
	}
	// end inline asm
	// begin inline asm
	{	
ld.global.ca.u64 %rd37791, [%rd37789];
	}
	// end inline asm
	// begin inline asm
	{	
ld.global.ca.u64 %rd37793, [%rd37791];
	}
	// end inline asm
	// begin inline asm
	{	
ld.global.ca.u64 %rd37795, [%rd37793];
	}
	// end inline asm
	// begin inline asm
	{	
ld.global.ca.u64 %rd37797, [%rd37795];
	}
	// end inline asm
	// begin inline asm
	{	
ld.global.ca.u64 %rd37799, [%rd37797];
	}
	// end inline asm
	// begin inline asm
	{	
ld.global.ca.u64 %rd37801, [%rd37799];
	}
	// end inline asm
	// begin inline asm
	{	
ld.global.ca.u64 %rd37803, [%rd37801];
	}
	// end inline asm
	// begin inline asm
	{	
ld.global.ca.u64 %rd37805, [%rd37803];
	}
	// end inline asm
	// begin inline asm
	{	
ld.global.ca.u64 %rd37807, [%rd37805];
	}
	// end inline asm
	// begin inline asm
	{	
ld.global.ca.u64 %rd37809, [%rd37807];
	}
	// end inline asm
	// begin inline asm
	{	
ld.global.ca.u64 %rd37811, [%rd37809];
	}
	// end inline asm
	// begin inline asm
	{	
ld.global.ca.u64 %rd37813, [%rd37811];
	}
	// end inline asm
	// begin inline asm
	{	
ld.global.ca.u64 %rd37815, [%rd37813];
	}
	// end inline asm
	// begin inline asm
	{	
ld.global.ca.u64 %rd37817, [%rd37815];
	}
	// end inline asm
	// begin inline asm
	{	
ld.global.ca.u64 %rd37819, [%rd37817];
	}
	// end inline asm
	// begin inline asm
	{	
ld.global.ca.u64 %rd37821, [%rd37819];
	}
	// end inline asm
	// begin inline asm
	{	
ld.global.ca.u64 %rd37823, [%rd37821];
	}
	// end inline asm
	// begin inline asm
	{	
ld.global.ca.u64 %rd37825, [%rd37823];
	}
	// end inline asm
	// begin inline asm
	{	
ld.global.ca.u64 %rd37827, [%rd37825];
	}
	// end inline asm
	// begin inline asm
	{	
ld.global.ca.u64 %rd37829, [%rd37827];
	}
	// end inline asm
	// begin inline asm
	{	
ld.global.ca.u64 %rd37831, [%rd37829];
	}
	// end inline asm
	// begin inline asm
	{	
ld.global.ca.u64 %rd37833, [%rd37831];
	}
	// end inline asm
	// begin inline asm
	{	
ld.global.ca.u64 %rd37835, [%rd37833];
	}
	// end inline asm
	// begin inline asm
	{	
ld.global.ca.u64 %rd37837, [%rd37835];
	}
	// end inline asm
	// begin inline asm
	{	
ld.global.ca.u64 %rd37839, [%rd37837];
	}
	// end inline asm
	// begin inline asm
	{	
ld.global.ca.u64 %rd37841, [%rd37839];
	}
	// end inline asm
	// begin inline asm
	{	
ld.global.ca.u64 %rd37843, [%rd37841];
	}
	// end inline asm
	// begin inline asm
	{	
ld.global.ca.u64 %rd37845, [%rd37843];
	}
	// end inline asm
	// begin inline asm
	{	
ld.global.ca.u64 %rd37847, [%rd37845];
	}
	// end inline asm
	// begin inline asm
	{	
ld.global.ca.u64 %rd37849, [%rd37847];
	}
	// end inline asm
	// begin inline asm
	{	
ld.global.ca.u64 %rd37851, [%rd37849];
	}
	// end inline asm
	// begin inline asm
	{	
ld.global.ca.u64 %rd37853, [%rd37851];
	}
	// end inline asm
	// begin inline asm
	{	
ld.global.ca.u64 %rd37855, [%rd37853];
	}
	// end inline asm
	// begin inline asm
	{	
ld.global.ca.u64 %rd37857, [%rd37855];
	}
	// end inline asm
	// begin inline asm
	{	
ld.global.ca.u64 %rd37859, [%rd37857];
	}
	// end inline asm
	// begin inline asm
	{	
ld.global.ca.u64 %rd37861, [%rd37859];
	}
	// end inline asm
	// begin inline asm
	{	
ld.global.ca.u64 %rd37863, [%rd37861];
	}
	// end inline asm
	// begin inline asm
	{	
ld.global.ca.u64 %rd37865, [%rd37863];
	}
	// end inline asm
	// begin inline asm
	{	
ld.global.ca.u64 %rd37867, [%rd37865];
	}
	// end inline asm
	// begin inline asm
	{	
ld.global.ca.u64 %rd37869, [%rd37867];
	}
	// end inline asm
	// begin inline asm
	{	
ld.global.ca.u64 %rd37871, [%rd37869];
	}
	// end inline asm
	// begin inline asm
	{	
ld.global.ca.u64 %rd37873, [%rd37871];
	}
	// end inline asm
	// begin inline asm
	{	
ld.global.ca.u64 %rd37875, [%rd37873];
	}
	// end inline asm
	// begin inline asm
	{	
ld.global.ca.u64 %rd37877, [%rd37875];
	}
	// end inline asm
	// begin inline asm
	{	
ld.global.ca.u64 %rd37879, [%rd37877];
	}
	// end inline asm
	// begin inline asm
	{	
ld.global.ca.u64 %rd37881, [%rd37879];
	}
	// end inline asm
	// begin inline asm
	{	
ld.global.ca.u64 %rd37883, [%rd37881];
	}
	// end inline asm
	// begin inline asm
	{	
ld.global.ca.u64 %rd37885, [%rd37883];
	}
	// end inline asm
	// begin inline asm
	{	
ld.global.ca.u64 %rd37887, [%rd37885];
	}
	// end inline asm
	// begin inline asm
	{	
ld.global.ca.u64 %rd37889, [%rd37887];
	}
	// end inline asm
	// begin inline asm
	{	
ld.global.ca.u64 %rd37891, [%rd37889];
	}
	// end inline asm
	// begin inline asm
	{	
ld.global.ca.u64 %rd37893, [%rd37891];
	}
	// end inline asm
	// begin inline asm
	{	
ld.global.ca.u64 %rd37895, [%rd37893];
	}
	// end inline asm
	// begin inline asm
	{	
ld.global.ca.u64 %rd37897, [%rd37895];
	}
	// end inline asm
	// begin inline asm
	{	
ld.global.ca.u64 %rd37899, [%rd37897];
	}
	// end inline asm
	// begin inline asm
	{	
ld.global.ca.u64 %rd37901, [%rd37899];
	}
	// end inline asm
	// begin inline asm
	{	
ld.global.ca.u64 %rd37903, [%rd37901];
	}
	// end inline asm
	// begin inline asm
	{	
ld.global.ca.u64 %rd37905, [%rd37903];
	}
	// end inline asm
	// begin inline asm
	{	
ld.global.ca.u64 %rd37907, [%rd37905];
	}
	// end inline asm
	// begin inline asm
	{	
ld.global.ca.u64 %rd37909, [%rd37907];
	}
	// end inline asm
	// begin inline asm
	{	
ld.global.ca.u64 %rd37911, [%rd37909];
	}
	// end inline asm
	// begin inline asm
	{	
ld.global.ca.u64 %rd37913, [%rd37911];
	}
	// end inline asm
	// begin inline asm
	{	
ld.global.ca.u64 %rd37915, [%rd37913];
	}
	// end inline asm
	// begin inline asm
	{	
ld.global.ca.u64 %rd37917, [%rd37915];
	}
	// end inline asm
	// begin inline asm
	{	
ld.global.ca.u64 %rd37919, [%rd37917];
	}
	// end inline asm
	// begin inline asm
	{	
ld.global.ca.u64 %rd37921, [%rd37919];
	}
	// end inline asm
	// begin inline asm
	{	
ld.global.ca.u64 %rd37923, [%rd37921];
	}
	// end inline asm
	// begin inline asm
	{	
ld.global.ca.u64 %rd37925, [%rd37923];
	}
	// end inline asm
	// begin inline asm
	{	
ld.global.ca.u64 %rd37927, [%rd37925];
	}
	// end inline asm
	// begin inline asm
	{	
ld.global.ca.u64 %rd37929, [%rd37927];
	}
	// end inline asm
	// begin inline asm
	{	
ld.global.ca.u64 %rd37931, [%rd37929];
	}
	// end inline asm
	// begin inline asm
	{	
ld.global.ca.u64 %rd37933, [%rd37931];
	}
	// end inline asm
	// begin inline asm
	{	
ld.global.ca.u64 %rd37935, [%rd37933];
	}
	// end inline asm
	// begin inline asm
	{	
ld.global.ca.u64 %rd37937, [%rd37935];
	}
	// end inline asm
	// begin inline asm
	{	
ld.global.ca.u64 %rd37939, [%rd37937];
	}
	// end inline asm
	// begin inline asm
	{	
ld.global.ca.u64 %rd37941, [%rd37939];
	}
	// end inline asm
	// begin inline asm
	{	
ld.global.ca.u64 %rd37943, [%rd37941];
	}
	// end inline asm
	// begin inline asm
	{	
ld.global.ca.u64 %rd37945, [%rd37943];
	}
	// end inline asm
	// begin inline asm
	{	
ld.global.ca.u64 %rd37947, [%rd37945];
	}
	// end inline asm
	// begin inline asm
	{	
ld.global.ca.u64 %rd37949, [%rd37947];
	}
	// end inline asm
	// begin inline asm
	{	
ld.global.ca.u64 %rd37951, [%rd37949];
	}
	// end inline asm
	// begin inline asm
	{	
ld.global.ca.u64 %rd37953, [%rd37951];
	}
	// end inline asm
	// begin inline asm
	{	
ld.global.ca.u64 %rd37955, [%rd37953];
	}
	// end inline asm
	// begin inline asm
	{	
ld.global.ca.u64 %rd37957, [%rd37955];
	}
	// end inline asm
	// begin inline asm
	{	
ld.global.ca.u64 %rd37959, [%rd37957];
	}
	// end inline asm
	// begin inline asm
	{	
ld.global.ca.u64 %rd37961, [%rd37959];
	}
	// end inline asm
	// begin inline asm
	{	
ld.global.ca.u64 %rd37963, [%rd37961];
	}
	// end inline asm
	// begin inline asm
	{	
ld.global.ca.u64 %rd37965, [%rd37963];
	}
	// end inline asm
	// begin inline asm
	{	
ld.global.ca.u64 %rd37967, [%rd37965];
	}
	// end inline asm
	// begin inline asm
	{	
ld.global.ca.u64 %rd37969, [%rd37967];
	}
	// end inline asm
	// begin inline asm
	{	
ld.global.ca.u64 %rd37971, [%rd37969];
	}
	// end inline asm
	// begin inline asm
	{	
ld.global.ca.u64 %rd37973, [%rd37971];
	}
	// end inline asm
	// begin inline asm
	{	
ld.global.ca.u64 %rd37975, [%rd37973];
	}
	// end inline asm
	// begin inline asm
	{	
ld.global.ca.u64 %rd37977, [%rd37975];
	}
	// end inline asm
	// begin inline asm
	{	
ld.global.ca.u64 %rd37979, [%rd37977];
	}
	// end inline asm
	// begin inline asm
	{	
ld.global.ca.u64 %rd37981, [%rd37979];
	}
	// end inline asm
	// begin inline asm
	{	
ld.global.ca.u64 %rd37983, [%rd37981];
	}
	// end inline asm
	// begin inline asm
	{	
ld.global.ca.u64 %rd37985, [%rd37983];
	}
	// end inline asm
	// begin inline asm
	{	
ld.global.ca.u64 %rd37987, [%rd37985];
	}
	// end inline asm
	// begin inline asm
	{	
ld.global.ca.u64 %rd37989, [%rd37987];
	}
	// end inline asm
	// begin inline asm
	{	
ld.global.ca.u64 %rd37991, [%rd37989];
	}
	// end inline asm
	// begin inline asm
	{	
ld.global.ca.u64 %rd37993, [%rd37991];
	}
	// end inline asm
	// begin inline asm
	{	
ld.global.ca.u64 %rd37995, [%rd37993];
	}
	// end inline asm
	// begin inline asm
	{	
ld.global.ca.u64 %rd37997, [%rd37995];
	}
	// end inline asm
	// begin inline asm
	{	
ld.global.ca.u64 %rd37999, [%rd37997];
	}
	// end inline asm
	// begin inline asm
	{	
ld.global.ca.u64 %rd38001, [%rd37999];
	}
	// end inline asm
	// begin inline asm
	{	
ld.global.ca.u64 %rd38003, [%rd38001];
	}
	// end inline asm
	// begin inline asm
	{	
ld.global.ca.u64 %rd38005, [%rd38003];
	}
	// end inline asm
	// begin inline asm
	{	
ld.global.ca.u64 %rd38007, [%rd38005];
	}
	// end inline asm
	// begin inline asm
	{	
ld.global.ca.u64 %rd38009, [%rd38007];
	}
	// end inline asm
	// begin inline asm
	{	
ld.global.ca.u64 %rd38011, [%rd38009];
	}
	// end inline asm
	// begin inline asm
	{	
ld.global.ca.u64 %rd38013, [%rd38011];
	}
	// end inline asm
	// begin inline asm
	{	
ld.global.ca.u64 %rd38015, [%rd38013];
	}
	// end inline asm
	// begin inline asm
	{	
ld.global.ca.u64 %rd38017, [%rd38015];
	}
	// end inline asm
	// begin inline asm
	{	
ld.global.ca.u64 %rd38019, [%rd38017];
	}
	// end inline asm
	// begin inline asm
	{	
ld.global.ca.u64 %rd38021, [%rd38019];
	}
	// end inline asm
	// begin inline asm
	{	
ld.global.ca.u64 %rd38023, [%rd38021];
	}
	// end inline asm
	// begin inline asm
	{	
ld.global.ca.u64 %rd38025, [%rd38023];
	}
	// end inline asm
	// begin inline asm
	{	
ld.global.ca.u64 %rd38027, [%rd38025];
	}
	// end inline asm
	// begin inline asm
	{	
ld.global.ca.u64 %rd38029, [%rd38027];
	}
	// end inline asm
	// begin inline asm
	{	
ld.global.ca.u64 %rd38031, [%rd38029];
	}
	// end inline asm
	// begin inline asm
	{	
ld.global.ca.u64 %rd38033, [%rd38031];
	}
	// end inline asm
	// begin inline asm
	{	
ld.global.ca.u64 %rd38035, [%rd38033];
	}
	// end inline asm
	// begin inline asm
	{	
ld.global.ca.u64 %rd38037, [%rd38035];
	}
	// end inline asm
	// begin inline asm
	{	
ld.global.ca.u64 %rd38039, [%rd38037];
	}
	// end inline asm
	// begin inline asm
	{	
ld.global.ca.u64 %rd38041, [%rd38039];
	}
	// end inline asm
	// begin inline asm
	{	
ld.global.ca.u64 %rd38043, [%rd38041];
	}
	// end inline asm
	// begin inline asm
	{	
ld.global.ca.u64 %rd38045, [%rd38043];
	}
	// end inline asm
	// begin inline asm
	{	
ld.global.ca.u64 %rd38047, [%rd38045];
	}
	// end inline asm
	// begin inline asm
	{	
ld.global.ca.u64 %rd38049, [%rd38047];
	}
	// end inline asm
	// begin inline asm
	{	
ld.global.ca.u64 %rd38051, [%rd38049];
	}
	// end inline asm
	// begin inline asm
	{	
ld.global.ca.u64 %rd38053, [%rd38051];
	}
	// end inline asm
	// begin inline asm
	{	
ld.global.ca.u64 %rd38055, [%rd38053];
	}
	// end inline asm
	// begin inline asm
	{	
ld.global.ca.u64 %rd38057, [%rd38055];
	}
	// end inline asm
	// begin inline asm
	{	
ld.global.ca.u64 %rd38059, [%rd38057];
	}
	// end inline asm
	// begin inline asm
	{	
ld.global.ca.u64 %rd38061, [%rd38059];
	}
	// end inline asm
	// begin inline asm
	{	
ld.global.ca.u64 %rd38063, [%rd38061];
	}
	// end inline asm
	// begin inline asm
	{	
ld.global.ca.u64 %rd38065, [%rd38063];
	}
	// end inline asm
	// begin inline asm
	{	
ld.global.ca.u64 %rd38067, [%rd38065];
	}
	// end inline asm
	// begin inline asm
	{	
ld.global.ca.u64 %rd38069, [%rd38067];
	}
	// end inline asm
	// begin inline asm
	{	
ld.global.ca.u64 %rd38071, [%rd38069];
	}
	// end inline asm
	// begin inline asm
	{	
ld.global.ca.u64 %rd38073, [%rd38071];
	}
	// end inline asm
	// begin inline asm
	{	
ld.global.ca.u64 %rd38075, [%rd38073];
	}
	// end inline asm
	// begin inline asm
	{	
ld.global.ca.u64 %rd38077, [%rd38075];
	}
	// end inline asm
	// begin inline asm
	{	
ld.global.ca.u64 %rd38079, [%rd38077];
	}
	// end inline asm
	// begin inline asm
	{	
ld.global.ca.u64 %rd38081, [%rd38079];
	}
	// end inline asm
	// begin inline asm
	{	
ld.global.ca.u64 %rd38083, [%rd38081];
	}
	// end inline asm
	// begin inline asm
	{	
ld.global.ca.u64 %rd38085, [%rd38083];
	}
	// end inline asm
	// begin inline asm
	{	
ld.global.ca.u64 %rd38087, [%rd38085];
	}
	// end inline asm
	// begin inline asm
	{	
ld.global.ca.u64 %rd38089, [%rd38087];
	}
	// end inline asm
	// begin inline asm
	{	
ld.global.ca.u64 %rd38091, [%rd38089];
	}
	// end inline asm
	// begin inline asm
	{	
ld.global.ca.u64 %rd38093, [%rd38091];
	}
	// end inline asm
	// begin inline asm
	{	
ld.global.ca.u64 %rd38095, [%rd38093];
	}
	// end inline asm
	// begin inline asm
	{	
ld.global.ca.u64 %rd38097, [%rd38095];
	}
	// end inline asm
	// begin inline asm
	{	
ld.global.ca.u64 %rd38099, [%rd38097];
	}
	// end inline asm
	// begin inline asm
	{	
ld.global.ca.u64 %rd38101, [%rd38099];
	}
	// end inline asm
	// begin inline asm
	{	
ld.global.ca.u64 %rd38103, [%rd38101];
	}
	// end inline asm
	// begin inline asm
	{	
ld.global.ca.u64 %rd38105, [%rd38103];
	}
	// end inline asm
	// begin inline asm
	{	
ld.global.ca.u64 %rd38107, [%rd38105];
	}
	// end inline asm
	// begin inline asm
	{	
ld.global.ca.u64 %rd38109, [%rd38107];
	}
	// end inline asm
	// begin inline asm
	{	
ld.global.ca.u64 %rd38111, [%rd38109];
	}
	// end inline asm
	// begin inline asm
	{	
ld.global.ca.u64 %rd38113, [%rd38111];
	}
	// end inline asm
	// begin inline asm
	{	
ld.global.ca.u64 %rd38115, [%rd38113];
	}
	// end inline asm
	// begin inline asm
	{	
ld.global.ca.u64 %rd38117, [%rd38115];
	}
	// end inline asm
	// begin inline asm
	{	
ld.global.ca.u64 %rd38119, [%rd38117];
	}
	// end inline asm
	// begin inline asm
	{	
ld.global.ca.u64 %rd38121, [%rd38119];
	}
	// end inline asm
	// begin inline asm
	{	
ld.global.ca.u64 %rd38123, [%rd38121];
	}
	// end inline asm
	// begin inline asm
	{	
ld.global.ca.u64 %rd38125, [%rd38123];
	}
	// end inline asm
	// begin inline asm
	{	
ld.global.ca.u64 %rd38127, [%rd38125];
	}
	// end inline asm
	// begin inline asm
	{	
ld.global.ca.u64 %rd38129, [%rd38127];
	}
	// end inline asm
	// begin inline asm
	{	
ld.global.ca.u64 %rd38131, [%rd38129];
	}
	// end inline asm
	// begin inline asm
	{	
ld.global.ca.u64 %rd38133, [%rd38131];
	}
	// end inline asm
	// begin inline asm
	{	
ld.global.ca.u64 %rd38135, [%rd38133];
	}
	// end inline asm
	// begin inline asm
	{	
ld.global.ca.u64 %rd38137, [%rd38135];
	}
	// end inline asm
	// begin inline asm
	{	
ld.global.ca.u64 %rd38139, [%rd38137];
	}
	// end inline asm
	// begin inline asm
	{	
ld.global.ca.u64 %rd38141, [%rd38139];
	}
	// end inline asm
	// begin inline asm
	{	
ld.global.ca.u64 %rd38143, [%rd38141];
	}
	// end inline asm
	// begin inline asm
	{	
ld.global.ca.u64 %rd38145, [%rd38143];
	}
	// end inline asm
	// begin inline asm
	{	
ld.global.ca.u64 %rd38147, [%rd38145];
	}
	// end inline asm
	// begin inline asm
	{	
ld.global.ca.u64 %rd38149, [%rd38147];
	}
	// end inline asm
	// begin inline asm
	{	
ld.global.ca.u64 %rd38151, [%rd38149];
	}
	// end inline asm
	// begin inline asm
	{	
ld.global.ca.u64 %rd38153, [%rd38151];
	}
	// end inline asm
	// begin inline asm
	{	
ld.global.ca.u64 %rd38155, [%rd38153];
	}
	// end inline asm
	// begin inline asm
	{	
ld.global.ca.u64 %rd38157, [%rd38155];
	}
	// end inline asm
	// begin inline asm
	{	
ld.global.ca.u64 %rd38159, [%rd38157];
	}
	// end inline asm
	// begin inline asm
	{	
ld.global.ca.u64 %rd38161, [%rd38159];
	}
	// end inline asm
	// begin inline asm
	{	
ld.global.ca.u64 %rd38163, [%rd38161];
	}
	// end inline asm
	// begin inline asm
	{	
ld.global.ca.u64 %rd38165, [%rd38163];
	}
	// end inline asm
	// begin inline asm
	{	
ld.global.ca.u64 %rd38167, [%rd38165];
	}
	// end inline asm
	// begin inline asm
	{	
ld.global.ca.u64 %rd38169, [%rd38167];
	}
	// end inline asm
	// begin inline asm
	{	
ld.global.ca.u64 %rd38171, [%rd38169];
	}
	// end inline asm
	// begin inline asm
	{	
ld.global.ca.u64 %rd38173, [%rd38171];
	}
	// end inline asm
	// begin inline asm
	{	
ld.global.ca.u64 %rd38175, [%rd38173];
	}
	// end inline asm
	// begin inline asm
	{	
ld.global.ca.u64 %rd38177, [%rd38175];
	}
	// end inline asm
	// begin inline asm
	{	
ld.global.ca.u64 %rd38179, [%rd38177];
	}
	// end inline asm
	// begin inline asm
	{	
ld.global.ca.u64 %rd38181, [%rd38179];
	}
	// end inline asm
	// begin inline asm
	{	
ld.global.ca.u64 %rd38183, [%rd38181];
	}
	// end inline asm
	// begin inline asm
	{	
ld.global.ca.u64 %rd38185, [%rd38183];
	}
	// end inline asm
	// begin inline asm
	{	
ld.global.ca.u64 %rd38187, [%rd38185];
	}
	// end inline asm
	// begin inline asm
	{	
ld.global.ca.u64 %rd38189, [%rd38187];
	}
	// end inline asm
	// begin inline asm
	{	
ld.global.ca.u64 %rd38191, [%rd38189];
	}
	// end inline asm
	// begin inline asm
	{	
ld.global.ca.u64 %rd38193, [%rd38191];
	}
	// end inline asm
	// begin inline asm
	{	
ld.global.ca.u64 %rd38195, [%rd38193];
	}
	// end inline asm
	// begin inline asm
	{	
ld.global.ca.u64 %rd38197, [%rd38195];
	}
	// end inline asm
	// begin inline asm
	{	
ld.global.ca.u64 %rd38199, [%rd38197];
	}
	// end inline asm
	// begin inline asm
	{	
ld.global.ca.u64 %rd38201, [%rd38199];
	}
	// end inline asm
	// begin inline asm
	{	
ld.global.ca.u64 %rd38203, [%rd38201];
	}
	// end inline asm
	// begin inline asm
	{	
ld.global.ca.u64 %rd38205, [%rd38203];
	}
	// end inline asm
	// begin inline asm
	{	
ld.global.ca.u64 %rd38207, [%rd38205];
	}
	// end inline asm
	// begin inline asm
	{	
ld.global.ca.u64 %rd38209, [%rd38207];
	}
	// end inline asm
	// begin inline asm
	{	
ld.global.ca.u64 %rd38211, [%rd38209];
	}
	// end inline asm
	// begin inline asm
	{	
ld.global.ca.u64 %rd38213, [%rd38211];
	}
	// end inline asm
	// begin inline asm
	{	
ld.global.ca.u64 %rd38215, [%rd38213];
	}
	// end inline asm
	// begin inline asm
	{	
ld.global.ca.u64 %rd38217, [%rd38215];
	}
	// end inline asm
	// begin inline asm
	{	
ld.global.ca.u64 %rd38219, [%rd38217];
	}
	// end inline asm
	// begin inline asm
	{	
ld.global.ca.u64 %rd38221, [%rd38219];
	}
	// end inline asm
	// begin inline asm
	{	
ld.global.ca.u64 %rd38223, [%rd38221];
	}
	// end inline asm
	// begin inline asm
	{	
ld.global.ca.u64 %rd38225, [%rd38223];
	}
	// end inline asm
	// begin inline asm
	{	
ld.global.ca.u64 %rd38227, [%rd38225];
	}
	// end inline asm
	// begin inline asm
	{	
ld.global.ca.u64 %rd38229, [%rd38227];
	}
	// end inline asm
	// begin inline asm
	{	
ld.global.ca.u64 %rd38231, [%rd38229];
	}
	// end inline asm
	// begin inline asm
	{	
ld.global.ca.u64 %rd38233, [%rd38231];
	}
	// end inline asm
	// begin inline asm
	{	
ld.global.ca.u64 %rd38235, [%rd38233];
	}
	// end inline asm
	// begin inline asm
	{	
ld.global.ca.u64 %rd38237, [%rd38235];
	}
	// end inline asm
	// begin inline asm
	{	
ld.global.ca.u64 %rd38239, [%rd38237];
	}
	// end inline asm
	// begin inline asm
	{	
ld.global.ca.u64 %rd38241, [%rd38239];
	}
	// end inline asm
	// begin inline asm
	{	
ld.global.ca.u64 %rd38243, [%rd38241];
	}
	// end inline asm
	// begin inline asm
	{	
ld.global.ca.u64 %rd38245, [%rd38243];
	}
	// end inline asm
	// begin inline asm
	{	
ld.global.ca.u64 %rd38247, [%rd38245];
	}
	// end inline asm
	// begin inline asm
	{	
ld.global.ca.u64 %rd38249, [%rd38247];
	}
	// end inline asm
	// begin inline asm
	{	
ld.global.ca.u64 %rd38251, [%rd38249];
	}
	// end inline asm
	// begin inline asm
	{	
ld.global.ca.u64 %rd38253, [%rd38251];
	}
	// end inline asm
	// begin inline asm
	{	
ld.global.ca.u64 %rd38255, [%rd38253];
	}
	// end inline asm
	// begin inline asm
	{	
ld.global.ca.u64 %rd38257, [%rd38255];
	}
	// end inline asm
	// begin inline asm
	{	
ld.global.ca.u64 %rd38259, [%rd38257];
	}
	// end inline asm
	// begin inline asm
	{	
ld.global.ca.u64 %rd38261, [%rd38259];
	}
	// end inline asm
	// begin inline asm
	{	
ld.global.ca.u64 %rd38263, [%rd38261];
	}
	// end inline asm
	// begin inline asm
	{	
ld.global.ca.u64 %rd38265, [%rd38263];
	}
	// end inline asm
	// begin inline asm
	{	
ld.global.ca.u64 %rd38267, [%rd38265];
	}
	// end inline asm
	// begin inline asm
	{	
ld.global.ca.u64 %rd38269, [%rd38267];
	}
	// end inline asm
	// begin inline asm
	{	
ld.global.ca.u64 %rd38271, [%rd38269];
	}
	// end inline asm
	// begin inline asm
	{	
ld.global.ca.u64 %rd38273, [%rd38271];
	}
	// end inline asm
	// begin inline asm
	{	
ld.global.ca.u64 %rd38275, [%rd38273];
	}
	// end inline asm
	// begin inline asm
	{	
ld.global.ca.u64 %rd38277, [%rd38275];
	}
	// end inline asm
	// begin inline asm
	{	
ld.global.ca.u64 %rd38279, [%rd38277];
	}
	// end inline asm
	// begin inline asm
	{	
ld.global.ca.u64 %rd38281, [%rd38279];
	}
	// end inline asm
	// begin inline asm
	{	
ld.global.ca.u64 %rd38283, [%rd38281];
	}
	// end inline asm
	// begin inline asm
	{	
ld.global.ca.u64 %rd38285, [%rd38283];
	}
	// end inline asm
	// begin inline asm
	{	
ld.global.ca.u64 %rd38287, [%rd38285];
	}
	// end inline asm
	// begin inline asm
	{	
ld.global.ca.u64 %rd38289, [%rd38287];
	}
	// end inline asm
	// begin inline asm
	{	
ld.global.ca.u64 %rd38291, [%rd38289];
	}
	// end inline asm
	// begin inline asm
	{	
ld.global.ca.u64 %rd38293, [%rd38291];
	}
	// end inline asm
	// begin inline asm
	{	
ld.global.ca.u64 %rd38295, [%rd38293];
	}
	// end inline asm
	// begin inline asm
	{	
ld.global.ca.u64 %rd38297, [%rd38295];
	}
	// end inline asm
	// begin inline asm
	{	
ld.global.ca.u64 %rd38299, [%rd38297];
	}
	// end inline asm
	// begin inline asm
	{	
ld.global.ca.u64 %rd38301, [%rd38299];
	}
	// end inline asm
	// begin inline asm
	{	
ld.global.ca.u64 %rd38303, [%rd38301];
	}
	// end inline asm
	// begin inline asm
	{	
ld.global.ca.u64 %rd38305, [%rd38303];
	}
	// end inline asm
	// begin inline asm
	{	
ld.global.ca.u64 %rd38307, [%rd38305];
	}
	// end inline asm
	// begin inline asm
	{	
ld.global.ca.u64 %rd38309, [%rd38307];
	}
	// end inline asm
	// begin inline asm
	{	
ld.global.ca.u64 %rd38311, [%rd38309];
	}
	// end inline asm
	// begin inline asm
	{	
ld.global.ca.u64 %rd38313, [%rd38311];
	}
	// end inline asm
	// begin inline asm
	{	
ld.global.ca.u64 %rd38315, [%rd38313];
	}
	// end inline asm
	// begin inline asm
	{	
ld.global.ca.u64 %rd38317, [%rd38315];
	}
	// end inline asm
	// begin inline asm
	{	
ld.global.ca.u64 %rd38319, [%rd38317];
	}
	// end inline asm
	// begin inline asm
	{	
ld.global.ca.u64 %rd38321, [%rd38319];
	}
	// end inline asm
	// begin inline asm
	{	
ld.global.ca.u64 %rd38323, [%rd38321];
	}
	// end inline asm
	// begin inline asm
	{	
ld.global.ca.u64 %rd38325, [%rd38323];
	}
	// end inline asm
	// begin inline asm
	{	
ld.global.ca.u64 %rd38327, [%rd38325];
	}
	// end inline asm
	// begin inline asm
	{	
ld.global.ca.u64 %rd38329, [%rd38327];
	}
	// end inline asm
	// begin inline asm
	{	
ld.global.ca.u64 %rd38331, [%rd38329];
	}
	// end inline asm
	// begin inline asm
	{	
ld.global.ca.u64 %rd38333, [%rd38331];
	}
	// end inline asm
	// begin inline asm
	{	
ld.global.ca.u64 %rd38335, [%rd38333];
	}
	// end inline asm
	// begin inline asm
	{	
ld.global.ca.u64 %rd38337, [%rd38335];
	}
	// end inline asm
	// begin inline asm
	{	
ld.global.ca.u64 %rd38339, [%rd38337];
	}
	// end inline asm
	// begin inline asm
	{	
ld.global.ca.u64 %rd38341, [%rd38339];
	}
	// end inline asm
	// begin inline asm
	{	
ld.global.ca.u64 %rd38343, [%rd38341];
	}
	// end inline asm
	// begin inline asm
	{	
ld.global.ca.u64 %rd38345, [%rd38343];
	}
	// end inline asm
	// begin inline asm
	{	
ld.global.ca.u64 %rd38347, [%rd38345];
	}
	// end inline asm
	// begin inline asm
	{	
ld.global.ca.u64 %rd38349, [%rd38347];
	}
	// end inline asm
	// begin inline asm
	{	
ld.global.ca.u64 %rd38351, [%rd38349];
	}
	// end inline asm
	// begin inline asm
	{	
ld.global.ca.u64 %rd38353, [%rd38351];
	}
	// end inline asm
	// begin inline asm
	{	
ld.global.ca.u64 %rd38355, [%rd38353];
	}
	// end inline asm
	// begin inline asm
	{	
ld.global.ca.u64 %rd38357, [%rd38355];
	}
	// end inline asm
	// begin inline asm
	{	
ld.global.ca.u64 %rd38359, [%rd38357];
	}
	// end inline asm
	// begin inline asm
	{	
ld.global.ca.u64 %rd38361, [%rd38359];
	}
	// end inline asm
	// begin inline asm
	{	
ld.global.ca.u64 %rd38363, [%rd38361];
	}
	// end inline asm
	// begin inline asm
	{	
ld.global.ca.u64 %rd38365, [%rd38363];
	}
	// end inline asm
	// begin inline asm
	{	
ld.global.ca.u64 %rd38367, [%rd38365];
	}
	// end inline asm
	// begin inline asm
	{	
ld.global.ca.u64 %rd38369, [%rd38367];
	}
	// end inline asm
	// begin inline asm
	{	
ld.global.ca.u64 %rd38371, [%rd38369];
	}
	// end inline asm
	// begin inline asm
	{	
ld.global.ca.u64 %rd38373, [%rd38371];
	}
	// end inline asm
	// begin inline asm
	{	
ld.global.ca.u64 %rd38375, [%rd38373];
	}
	// end inline asm
	// begin inline asm
	{	
ld.global.ca.u64 %rd38377, [%rd38375];
	}
	// end inline asm
	// begin inline asm
	{	
ld.global.ca.u64 %rd38379, [%rd38377];
	}
	// end inline asm
	// begin inline asm
	{	
ld.global.ca.u64 %rd38381, [%rd38379];
	}
	// end inline asm
	// begin inline asm
	{	
ld.global.ca.u64 %rd38383, [%rd38381];
	}
	// end inline asm
	// begin inline asm
	{	
ld.global.ca.u64 %rd38385, [%rd38383];
	}
	// end inline asm
	// begin inline asm
	{	
ld.global.ca.u64 %rd38387, [%rd38385];
	}
	// end inline asm
	// begin inline asm
	{	
ld.global.ca.u64 %rd38389, [%rd38387];
	}
	// end inline asm
	// begin inline asm
	{	
ld.global.ca.u64 %rd38391, [%rd38389];
	}
	// end inline asm
	// begin inline asm
	{	
ld.global.ca.u64 %rd38393, [%rd38391];
	}
	// end inline asm
	// begin inline asm
	{	
ld.global.ca.u64 %rd38395, [%rd38393];
	}
	// end inline asm
	// begin inline asm
	{	
ld.global.ca.u64 %rd38397, [%rd38395];
	}
	// end inline asm
	// begin inline asm
	{	
ld.global.ca.u64 %rd38399, [%rd38397];
	}
	// end inline asm
	// begin inline asm
	{	
ld.global.ca.u64 %rd38401, [%rd38399];
	}
	// end inline asm
	// begin inline asm
	{	
ld.global.ca.u64 %rd38403, [%rd38401];
	}
	// end inline asm
	// begin inline asm
	{	
ld.global.ca.u64 %rd38405, [%rd38403];
	}
	// end inline asm
	// begin inline asm
	{	
ld.global.ca.u64 %rd38407, [%rd38405];
	}
	// end inline asm
	// begin inline asm
	{	
ld.global.ca.u64 %rd38409, [%rd38407];
	}
	// end inline asm
	// begin inline asm
	{	
ld.global.ca.u64 %rd38411, [%rd38409];
	}
	// end inline asm
	// begin inline asm
	{	
ld.global.ca.u64 %rd38413, [%rd38411];
	}
	// end inline asm
	// begin inline asm
	{	
ld.global.ca.u64 %rd38415, [%rd38413];
	}
	// end inline asm
	// begin inline asm
	{	
ld.global.ca.u64 %rd38417, [%rd38415];
	}
	// end inline asm
	// begin inline asm
	{	
ld.global.ca.u64 %rd38419, [%rd38417];
	}
	// end inline asm
	// begin inline asm
	{	
ld.global.ca.u64 %rd38421, [%rd38419];
	}
	// end inline asm
	// begin inline asm
	{	
ld.global.ca.u64 %rd38423, [%rd38421];
	}
	// end inline asm
	// begin inline asm
	{	
ld.global.ca.u64 %rd38425, [%rd38423];
	}
	// end inline asm
	// begin inline asm
	{	
ld.global.ca.u64 %rd38427, [%rd38425];
	}
	// end inline asm
	// begin inline asm
	{	
ld.global.ca.u64 %rd38429, [%rd38427];
	}
	// end inline asm
	// begin inline asm
	{	
ld.global.ca.u64 %rd38431, [%rd38429];
	}
	// end inline asm
	// begin inline asm
	{	
ld.global.ca.u64 %rd38433, [%rd38431];
	}
	// end inline asm
	// begin inline asm
	{	
ld.global.ca.u64 %rd38435, [%rd38433];
	}
	// end inline asm
	// begin inline asm
	{	
ld.global.ca.u64 %rd38437, [%rd38435];
	}
	// end inline asm
	// begin inline asm
	{	
ld.global.ca.u64 %rd38439, [%rd38437];
	}
	// end inline asm
	// begin inline asm
	{	
ld.global.ca.u64 %rd38441, [%rd38439];
	}
	// end inline asm
	// begin inline asm
	{	
ld.global.ca.u64 %rd38443, [%rd38441];
	}
	// end inline asm
	// begin inline asm
	{	
ld.global.ca.u64 %rd38445, [%rd38443];
	}
	// end inline asm
	// begin inline asm
	{	
ld.global.ca.u64 %rd38447, [%rd38445];
	}
	// end inline asm
	// begin inline asm
	{	
ld.global.ca.u64 %rd38449, [%rd38447];
	}
	// end inline asm
	// begin inline asm
	{	
ld.global.ca.u64 %rd38451, [%rd38449];
	}
	// end inline asm
	// begin inline asm
	{	
ld.global.ca.u64 %rd38453, [%rd38451];
	}
	// end inline asm
	// begin inline asm
	{	
ld.global.ca.u64 %rd38455, [%rd38453];
	}
	// end inline asm
	// begin inline asm
	{	
ld.global.ca.u64 %rd38457, [%rd38455];
	}
	// end inline asm
	// begin inline asm
	{	
ld.global.ca.u64 %rd38459, [%rd38457];
	}
	// end inline asm
	// begin inline asm
	{	
ld.global.ca.u64 %rd38461, [%rd38459];
	}
	// end inline asm
	// begin inline asm
	{	
ld.global.ca.u64 %rd38463, [%rd38461];
	}
	// end inline asm
	// begin inline asm
	{	
ld.global.ca.u64 %rd38465, [%rd38463];
	}
	// end inline asm
	// begin inline asm
	{	
ld.global.ca.u64 %rd38467, [%rd38465];
	}
	// end inline asm
	// begin inline asm
	{	
ld.global.ca.u64 %rd38469, [%rd38467];
	}
	// end inline asm
	// begin inline asm
	{	
ld.global.ca.u64 %rd38471, [%rd38469];
	}
	// end inline asm
	// begin inline asm
	{	
ld.global.ca.u64 %rd38473, [%rd38471];
	}
	// end inline asm
	// begin inline asm
	{	
ld.global.ca.u64 %rd38475, [%rd38473];
	}
	// end inline asm
	// begin inline asm
	{	
ld.global.ca.u64 %rd38477, [%rd38475];
	}
	// end inline asm
	// begin inline asm
	{	
ld.global.ca.u64 %rd38479, [%rd38477];
	}
	// end inline asm
	// begin inline asm
	{	
ld.global.ca.u64 %rd38481, [%rd38479];
	}
	// end inline asm
	// begin inline asm
	{	
ld.global.ca.u64 %rd38483, [%rd38481];
	}
	// end inline asm
	// begin inline asm
	{	
ld.global.ca.u64 %rd38485, [%rd38483];
	}
	// end inline asm
	// begin inline asm
	{	
ld.global.ca.u64 %rd38487, [%rd38485];
	}
	// end inline asm
	// begin inline asm
	{	
ld.global.ca.u64 %rd38489, [%rd38487];
	}
	// end inline asm
	// begin inline asm
	{	
ld.global.ca.u64 %rd38491, [%rd38489];
	}
	// end inline asm
	// begin inline asm
	{	
ld.global.ca.u64 %rd38493, [%rd38491];
	}
	// end inline asm
	// begin inline asm
	{	
ld.global.ca.u64 %rd38495, [%rd38493];
	}
	// end inline asm
	// begin inline asm
	{	
ld.global.ca.u64 %rd38497, [%rd38495];
	}
	// end inline asm
	// begin inline asm
	{	
ld.global.ca.u64 %rd38499, [%rd38497];
	}
	// end inline asm
	// begin inline asm
	{	
ld.global.ca.u64 %rd38501, [%rd38499];
	}
	// end inline asm
	// begin inline asm
	{	
ld.global.ca.u64 %rd38503, [%rd38501];
	}
	// end inline asm
	// begin inline asm
	{	
ld.global.ca.u64 %rd38505, [%rd38503];
	}
	// end inline asm
	// begin inline asm
	{	
ld.global.ca.u64 %rd38507, [%rd38505];
	}
	// end inline asm
	// begin inline asm
	{	
ld.global.ca.u64 %rd38509, [%rd38507];
	}
	// end inline asm
	// begin inline asm
	{	
ld.global.ca.u64 %rd38511, [%rd38509];
	}
	// end inline asm
	// begin inline asm
	{	
ld.global.ca.u64 %rd38513, [%rd38511];
	}
	// end inline asm
	// begin inline asm
	{	
ld.global.ca.u64 %rd38515, [%rd38513];
	}
	// end inline asm
	// begin inline asm
	{	
ld.global.ca.u64 %rd38517, [%rd38515];
	}
	// end inline asm
	// begin inline asm
	{	
ld.global.ca.u64 %rd38519, [%rd38517];
	}
	// end inline asm
	// begin inline asm
	{	
ld.global.ca.u64 %rd38521, [%rd38519];
	}
	// end inline asm
	// begin inline asm
	{	
ld.global.ca.u64 %rd38523, [%rd38521];
	}
	// end inline asm
	// begin inline asm
	{	
ld.global.ca.u64 %rd38525, [%rd38523];
	}
	// end inline asm
	// begin inline asm
	{	
ld.global.ca.u64 %rd38527, [%rd38525];
	}
	// end inline asm
	// begin inline asm
	{	
ld.global.ca.u64 %rd38529, [%rd38527];
	}
	// end inline asm
	// begin inline asm
	{	
ld.global.ca.u64 %rd38531, [%rd38529];
	}
	// end inline asm
	// begin inline asm
	{	
ld.global.ca.u64 %rd38533, [%rd38531];
	}
	// end inline asm
	// begin inline asm
	{	
ld.global.ca.u64 %rd38535, [%rd38533];
	}
	// end inline asm
	// begin inline asm
	{	
ld.global.ca.u64 %rd38537, [%rd38535];
	}
	// end inline asm
	// begin inline asm
	{	
ld.global.ca.u64 %rd38539, [%rd38537];
	}
	// end inline asm
	// begin inline asm
	{	
ld.global.ca.u64 %rd38541, [%rd38539];
	}
	// end inline asm
	// begin inline asm
	{	
ld.global.ca.u64 %rd38543, [%rd38541];
	}
	// end inline asm
	// begin inline asm
	{	
ld.global.ca.u64 %rd38545, [%rd38543];
	}
	// end inline asm
	// begin inline asm
	{	
ld.global.ca.u64 %rd38547, [%rd38545];
	}
	// end inline asm
	// begin inline asm
	{	
ld.global.ca.u64 %rd38549, [%rd38547];
	}
	// end inline asm
	// begin inline asm
	{	
ld.global.ca.u64 %rd38551, [%rd38549];
	}
	// end inline asm
	// begin inline asm
	{	
ld.global.ca.u64 %rd38553, [%rd38551];
	}
	// end inline asm
	// begin inline asm
	{	
ld.global.ca.u64 %rd38555, [%rd38553];
	}
	// end inline asm
	// begin inline asm
	{	
ld.global.ca.u64 %rd38557, [%rd38555];
	}
	// end inline asm
	// begin inline asm
	{	
ld.global.ca.u64 %rd38559, [%rd38557];
	}
	// end inline asm
	// begin inline asm
	{	
ld.global.ca.u64 %rd38561, [%rd38559];
	}
	// end inline asm
	// begin inline asm
	{	
ld.global.ca.u64 %rd38563, [%rd38561];
	}
	// end inline asm
	// begin inline asm
	{	
ld.global.ca.u64 %rd38565, [%rd38563];
	}
	// end inline asm
	// begin inline asm
	{	
ld.global.ca.u64 %rd38567, [%rd38565];
	}
	// end inline asm
	// begin inline asm
	{	
ld.global.ca.u64 %rd38569, [%rd38567];
	}
	// end inline asm
	// begin inline asm
	{	
ld.global.ca.u64 %rd38571, [%rd38569];
	}
	// end inline asm
	// begin inline asm
	{	
ld.global.ca.u64 %rd38573, [%rd38571];
	}
	// end inline asm
	// begin inline asm
	{	
ld.global.ca.u64 %rd38575, [%rd38573];
	}
	// end inline asm
	// begin inline asm
	{	
ld.global.ca.u64 %rd38577, [%rd38575];
	}
	// end inline asm
	// begin inline asm
	{	
ld.global.ca.u64 %rd38579, [%rd38577];
	}
	// end inline asm
	// begin inline asm
	{	
ld.global.ca.u64 %rd38581, [%rd38579];
	}
	// end inline asm
	// begin inline asm
	{	
ld.global.ca.u64 %rd38583, [%rd38581];
	}
	// end inline asm
	// begin inline asm
	{	
ld.global.ca.u64 %rd38585, [%rd38583];
	}
	// end inline asm
	// begin inline asm
	{	
ld.global.ca.u64 %rd38587, [%rd38585];
	}
	// end inline asm
	// begin inline asm
	{	
ld.global.ca.u64 %rd38589, [%rd38587];
	}
	// end inline asm
	// begin inline asm
	{	
ld.global.ca.u64 %rd38591, [%rd38589];
	}
	// end inline asm
	// begin inline asm
	{	
ld.global.ca.u64 %rd38593, [%rd38591];
	}
	// end inline asm
	// begin inline asm
	{	
ld.global.ca.u64 %rd38595, [%rd38593];
	}
	// end inline asm
	// begin inline asm
	{	
ld.global.ca.u64 %rd38597, [%rd38595];
	}
	// end inline asm
	// begin inline asm
	{	
ld.global.ca.u64 %rd38599, [%rd38597];
	}
	// end inline asm
	// begin inline asm
	{	
ld.global.ca.u64 %rd38601, [%rd38599];
	}
	// end inline asm
	// begin inline asm
	{	
ld.global.ca.u64 %rd38603, [%rd38601];
	}
	// end inline asm
	// begin inline asm
	{	
ld.global.ca.u64 %rd38605, [%rd38603];
	}
	// end inline asm
	// begin inline asm
	{	
ld.global.ca.u64 %rd38607, [%rd38605];
	}
	// end inline asm
	// begin inline asm
	{	
ld.global.ca.u64 %rd38609, [%rd38607];
	}
	// end inline asm
	// begin inline asm
	{	
ld.global.ca.u64 %rd38611, [%rd38609];
	}
	// end inline asm
	// begin inline asm
	{	
ld.global.ca.u64 %rd38613, [%rd38611];
	}
	// end inline asm
	// begin inline asm
	{	
ld.global.ca.u64 %rd38615, [%rd38613];
	}
	// end inline asm
	// begin inline asm
	{	
ld.global.ca.u64 %rd38617, [%rd38615];
	}
	// end inline asm
	// begin inline asm
	{	
ld.global.ca.u64 %rd38619, [%rd38617];
	}
	// end inline asm
	// begin inline asm
	{	
ld.global.ca.u64 %rd38621, [%rd38619];
	}
	// end inline asm
	// begin inline asm
	{	
ld.global.ca.u64 %rd38623, [%rd38621];
	}
	// end inline asm
	// begin inline asm
	{	
ld.global.ca.u64 %rd38625, [%rd38623];
	}
	// end inline asm
	// begin inline asm
	{	
ld.global.ca.u64 %rd38627, [%rd38625];
	}
	// end inline asm
	// begin inline asm
	{	
ld.global.ca.u64 %rd38629, [%rd38627];
	}
	// end inline asm
	// begin inline asm
	{	
ld.global.ca.u64 %rd38631, [%rd38629];
	}
	// end inline asm
	// begin inline asm
	{	
ld.global.ca.u64 %rd38633, [%rd38631];
	}
	// end inline asm
	// begin inline asm
	{	
ld.global.ca.u64 %rd38635, [%rd38633];
	}
	// end inline asm
	// begin inline asm
	{	
ld.global.ca.u64 %rd38637, [%rd38635];
	}
	// end inline asm
	// begin inline asm
	{	
ld.global.ca.u64 %rd38639, [%rd38637];
	}
	// end inline asm
	// begin inline asm
	{	
ld.global.ca.u64 %rd38641, [%rd38639];
	}
	// end inline asm
	// begin inline asm
	{	
ld.global.ca.u64 %rd38643, [%rd38641];
	}
	// end inline asm
	// begin inline asm
	{	
ld.global.ca.u64 %rd38645, [%rd38643];
	}
	// end inline asm
	// begin inline asm
	{	
ld.global.ca.u64 %rd38647, [%rd38645];
	}
	// end inline asm
	// begin inline asm
	{	
ld.global.ca.u64 %rd38649, [%rd38647];
	}
	// end inline asm
	// begin inline asm
	{	
ld.global.ca.u64 %rd38651, [%rd38649];
	}
	// end inline asm
	// begin inline asm
	{	
ld.global.ca.u64 %rd38653, [%rd38651];
	}
	// end inline asm
	// begin inline asm
	{	
ld.global.ca.u64 %rd38655, [%rd38653];
	}
	// end inline asm
	// begin inline asm
	{	
ld.global.ca.u64 %rd38657, [%rd38655];
	}
	// end inline asm
	// begin inline asm
	{	
ld.global.ca.u64 %rd38659, [%rd38657];
	}
	// end inline asm
	// begin inline asm
	{	
ld.global.ca.u64 %rd38661, [%rd38659];
	}
	// end inline asm
	// begin inline asm
	{	
ld.global.ca.u64 %rd38663, [%rd38661];
	}
	// end inline asm
	// begin inline asm
	{	
ld.global.ca.u64 %rd38665, [%rd38663];
	}
	// end inline asm
	// begin inline asm
	{	
ld.global.ca.u64 %rd38667, [%rd38665];
	}
	// end inline asm
	// begin inline asm
	{	
ld.global.ca.u64 %rd38669, [%rd38667];
	}
	// end inline asm
	// begin inline asm
	{	
ld.global.ca.u64 %rd38671, [%rd38669];
	}
	// end inline asm
	// begin inline asm
	{	
ld.global.ca.u64 %rd38673, [%rd38671];
	}
	// end inline asm
	// begin inline asm
	{	
ld.global.ca.u64 %rd38675, [%rd38673];
	}
	// end inline asm
	// begin inline asm
	{	
ld.global.ca.u64 %rd38677, [%rd38675];
	}
	// end inline asm
	// begin inline asm
	{	
ld.global.ca.u64 %rd38679, [%rd38677];
	}
	// end inline asm
	// begin inline asm
	{	
ld.global.ca.u64 %rd38681, [%rd38679];
	}
	// end inline asm
	// begin inline asm
	{	
ld.global.ca.u64 %rd38683, [%rd38681];
	}
	// end inline asm
	// begin inline asm
	{	
ld.global.ca.u64 %rd38685, [%rd38683];
	}
	// end inline asm
	// begin inline asm
	{	
ld.global.ca.u64 %rd38687, [%rd38685];
	}
	// end inline asm
	// begin inline asm
	{	
ld.global.ca.u64 %rd38689, [%rd38687];
	}
	// end inline asm
	// begin inline asm
	{	
ld.global.ca.u64 %rd38691, [%rd38689];
	}
	// end inline asm
	// begin inline asm
	{	
ld.global.ca.u64 %rd38693, [%rd38691];
	}
	// end inline asm
	// begin inline asm
	{	
ld.global.ca.u64 %rd38695, [%rd38693];
	}
	// end inline asm
	// begin inline asm
	{	
ld.global.ca.u64 %rd38697, [%rd38695];
	}
	// end inline asm
	// begin inline asm
	{	
ld.global.ca.u64 %rd38699, [%rd38697];
	}
	// end inline asm
	// begin inline asm
	{	
ld.global.ca.u64 %rd38701, [%rd38699];
	}
	// end inline asm
	// begin inline asm
	{	
ld.global.ca.u64 %rd38703, [%rd38701];
	}
	// end inline asm
	// begin inline asm
	{	
ld.global.ca.u64 %rd38705, [%rd38703];
	}
	// end inline asm
	// begin inline asm
	{	
ld.global.ca.u64 %rd38707, [%rd38705];
	}
	// end inline asm
	// begin inline asm
	{	
ld.global.ca.u64 %rd38709, [%rd38707];
	}
	// end inline asm
	// begin inline asm
	{	
ld.global.ca.u64 %rd38711, [%rd38709];
	}
	// end inline asm
	// begin inline asm
	{	
ld.global.ca.u64 %rd38713, [%rd38711];
	}
	// end inline asm
	// begin inline asm
	{	
ld.global.ca.u64 %rd38715, [%rd38713];
	}
	// end inline asm
	// begin inline asm
	{	
ld.global.ca.u64 %rd38717, [%rd38715];
	}
	// end inline asm
	// begin inline asm
	{	
ld.global.ca.u64 %rd38719, [%rd38717];
	}
	// end inline asm
	// begin inline asm
	{	
ld.global.ca.u64 %rd38721, [%rd38719];
	}
	// end inline asm
	// begin inline asm
	{	
ld.global.ca.u64 %rd38723, [%rd38721];
	}
	// end inline asm
	// begin inline asm
	{	
ld.global.ca.u64 %rd38725, [%rd38723];
	}
	// end inline asm
	// begin inline asm
	{	
ld.global.ca.u64 %rd38727, [%rd38725];
	}
	// end inline asm
	// begin inline asm
	{	
ld.global.ca.u64 %rd38729, [%rd38727];
	}
	// end inline asm
	// begin inline asm
	{	
ld.global.ca.u64 %rd38731, [%rd38729];
	}
	// end inline asm
	// begin inline asm
	{	
ld.global.ca.u64 %rd38733, [%rd38731];
	}
	// end inline asm
	// begin inline asm
	{	
ld.global.ca.u64 %rd38735, [%rd38733];
	}
	// end inline asm
	// begin inline asm
	{	
ld.global.ca.u64 %rd38737, [%rd38735];
	}
	// end inline asm
	// begin inline asm
	{	
ld.global.ca.u64 %rd38739, [%rd38737];
	}
	// end inline asm
	// begin inline asm
	{	
ld.global.ca.u64 %rd38741, [%rd38739];
	}
	// end inline asm
	// begin inline asm
	{	
ld.global.ca.u64 %rd38743, [%rd38741];
	}
	// end inline asm
	// begin inline asm
	{	
ld.global.ca.u64 %rd38745, [%rd38743];
	}
	// end inline asm
	// begin inline asm
	{	
ld.global.ca.u64 %rd38747, [%rd38745];
	}
	// end inline asm
	// begin inline asm
	{	
ld.global.ca.u64 %rd38749, [%rd38747];
	}
	// end inline asm
	// begin inline asm
	{	
ld.global.ca.u64 %rd38751, [%rd38749];
	}
	// end inline asm
	// begin inline asm
	{	
ld.global.ca.u64 %rd38753, [%rd38751];
	}
	// end inline asm
	// begin inline asm
	{	
ld.global.ca.u64 %rd38755, [%rd38753];
	}
	// end inline asm
	// begin inline asm
	{	
ld.global.ca.u64 %rd38757, [%rd38755];
	}
	// end inline asm
	// begin inline asm
	{	
ld.global.ca.u64 %rd38759, [%rd38757];
	}
	// end inline asm
	// begin inline asm
	{	
ld.global.ca.u64 %rd38761, [%rd38759];
	}
	// end inline asm
	// begin inline asm
	{	
ld.global.ca.u64 %rd38763, [%rd38761];
	}
	// end inline asm
	// begin inline asm
	{	
ld.global.ca.u64 %rd38765, [%rd38763];
	}
	// end inline asm
	// begin inline asm
	{	
ld.global.ca.u64 %rd38767, [%rd38765];
	}
	// end inline asm
	// begin inline asm
	{	
ld.global.ca.u64 %rd38769, [%rd38767];
	}
	// end inline asm
	// begin inline asm
	{	
ld.global.ca.u64 %rd38771, [%rd38769];
	}
	// end inline asm
	// begin inline asm
	{	
ld.global.ca.u64 %rd38773, [%rd38771];
	}
	// end inline asm
	// begin inline asm
	{	
ld.global.ca.u64 %rd38775, [%rd38773];
	}
	// end inline asm
	// begin inline asm
	{	
ld.global.ca.u64 %rd38777, [%rd38775];
	}
	// end inline asm
	// begin inline asm
	{	
ld.global.ca.u64 %rd38779, [%rd38777];
	}
	// end inline asm
	// begin inline asm
	{	
ld.global.ca.u64 %rd38781, [%rd38779];
	}
	// end inline asm
	// begin inline asm
	{	
ld.global.ca.u64 %rd38783, [%rd38781];
	}
	// end inline asm
	// begin inline asm
	{	
ld.global.ca.u64 %rd38785, [%rd38783];
	}
	// end inline asm
	// begin inline asm
	{	
ld.global.ca.u64 %rd38787, [%rd38785];
	}
	// end inline asm
	// begin inline asm
	{	
ld.global.ca.u64 %rd38789, [%rd38787];
	}
	// end inline asm
	// begin inline asm
	{	
ld.global.ca.u64 %rd38791, [%rd38789];
	}
	// end inline asm
	// begin inline asm
	{	
ld.global.ca.u64 %rd38793, [%rd38791];
	}
	// end inline asm
	// begin inline asm
	{	
ld.global.ca.u64 %rd38795, [%rd38793];
	}
	// end inline asm
	// begin inline asm
	{	
ld.global.ca.u64 %rd38797, [%rd38795];
	}
	// end inline asm
	// begin inline asm
	{	
ld.global.ca.u64 %rd38799, [%rd38797];
	}
	// end inline asm
	// begin inline asm
	{	
ld.global.ca.u64 %rd38801, [%rd38799];
	}
	// end inline asm
	// begin inline asm
	{	
ld.global.ca.u64 %rd38803, [%rd38801];
	}
	// end inline asm
	// begin inline asm
	{	
ld.global.ca.u64 %rd38805, [%rd38803];
	}
	// end inline asm
	// begin inline asm
	{	
ld.global.ca.u64 %rd38807, [%rd38805];
	}
	// end inline asm
	// begin inline asm
	{	
ld.global.ca.u64 %rd38809, [%rd38807];
	}
	// end inline asm
	// begin inline asm
	{	
ld.global.ca.u64 %rd38811, [%rd38809];
	}
	// end inline asm
	// begin inline asm
	{	
ld.global.ca.u64 %rd38813, [%rd38811];
	}
	// end inline asm
	// begin inline asm
	{	
ld.global.ca.u64 %rd38815, [%rd38813];
	}
	// end inline asm
	// begin inline asm
	{	
ld.global.ca.u64 %rd38817, [%rd38815];
	}
	// end inline asm
	// begin inline asm
	{	
ld.global.ca.u64 %rd38819, [%rd38817];
	}
	// end inline asm
	// begin inline asm
	{	
ld.global.ca.u64 %rd38821, [%rd38819];
	}
	// end inline asm
	// begin inline asm
	{	
ld.global.ca.u64 %rd38823, [%rd38821];
	}
	// end inline asm
	// begin inline asm
	{	
ld.global.ca.u64 %rd38825, [%rd38823];
	}
	// end inline asm
	// begin inline asm
	{	
ld.global.ca.u64 %rd38827, [%rd38825];
	}
	// end inline asm
	// begin inline asm
	{	
ld.global.ca.u64 %rd38829, [%rd38827];
	}
	// end inline asm
	// begin inline asm
	{	
ld.global.ca.u64 %rd38831, [%rd38829];
	}
	// end inline asm
	// begin inline asm
	{	
ld.global.ca.u64 %rd38833, [%rd38831];
	}
	// end inline asm
	// begin inline asm
	{	
ld.global.ca.u64 %rd38835, [%rd38833];
	}
	// end inline asm
	// begin inline asm
	{	
ld.global.ca.u64 %rd38837, [%rd38835];
	}
	// end inline asm
	// begin inline asm
	{	
ld.global.ca.u64 %rd38839, [%rd38837];
	}
	// end inline asm
	// begin inline asm
	{	
ld.global.ca.u64 %rd38841, [%rd38839];
	}
	// end inline asm
	// begin inline asm
	{	
ld.global.ca.u64 %rd38843, [%rd38841];
	}
	// end inline asm
	// begin inline asm
	{	
ld.global.ca.u64 %rd38845, [%rd38843];
	}
	// end inline asm
	// begin inline asm
	{	
ld.global.ca.u64 %rd38847, [%rd38845];
	}
	// end inline asm
	// begin inline asm
	{	
ld.global.ca.u64 %rd38849, [%rd38847];
	}
	// end inline asm
	// begin inline asm
	{	
ld.global.ca.u64 %rd38851, [%rd38849];
	}
	// end inline asm
	// begin inline asm
	{	
ld.global.ca.u64 %rd38853, [%rd38851];
	}
	// end inline asm
	// begin inline asm
	{	
ld.global.ca.u64 %rd38855, [%rd38853];
	}
	// end inline asm
	// begin inline asm
	{	
ld.global.ca.u64 %rd38857, [%rd38855];
	}
	// end inline asm
	// begin inline asm
	{	
ld.global.ca.u64 %rd38859, [%rd38857];
	}
	// end inline asm
	// begin inline asm
	{	
ld.global.ca.u64 %rd38861, [%rd38859];
	}
	// end inline asm
	// begin inline asm
	{	
ld.global.ca.u64 %rd38863, [%rd38861];
	}
	// end inline asm
	// begin inline asm
	{	
ld.global.ca.u64 %rd38865, [%rd38863];
	}
	// end inline asm
	// begin inline asm
	{	
ld.global.ca.u64 %rd38867, [%rd38865];
	}
	// end inline asm
	// begin inline asm
	{	
ld.global.ca.u64 %rd38869, [%rd38867];
	}
	// end inline asm
	// begin inline asm
	{	
ld.global.ca.u64 %rd38871, [%rd38869];
	}
	// end inline asm
	// begin inline asm
	{	
ld.global.ca.u64 %rd38873, [%rd38871];
	}
	// end inline asm
	// begin inline asm
	{	
ld.global.ca.u64 %rd38875, [%rd38873];
	}
	// end inline asm
	// begin inline asm
	{	
ld.global.ca.u64 %rd38877, [%rd38875];
	}
	// end inline asm
	// begin inline asm
	{	
ld.global.ca.u64 %rd38879, [%rd38877];
	}
	// end inline asm
	// begin inline asm
	{	
ld.global.ca.u64 %rd38881, [%rd38879];
	}
	// end inline asm
	// begin inline asm
	{	
ld.global.ca.u64 %rd38883, [%rd38881];
	}
	// end inline asm
	// begin inline asm
	{	
ld.global.ca.u64 %rd38885, [%rd38883];
	}
	// end inline asm
	// begin inline asm
	{	
ld.global.ca.u64 %rd38887, [%rd38885];
	}
	// end inline asm
	// begin inline asm
	{	
ld.global.ca.u64 %rd38889, [%rd38887];
	}
	// end inline asm
	// begin inline asm
	{	
ld.global.ca.u64 %rd38891, [%rd38889];
	}
	// end inline asm
	// begin inline asm
	{	
ld.global.ca.u64 %rd38893, [%rd38891];
	}
	// end inline asm
	// begin inline asm
	{	
ld.global.ca.u64 %rd38895, [%rd38893];
	}
	// end inline asm
	// begin inline asm
	{	
ld.global.ca.u64 %rd38897, [%rd38895];
	}
	// end inline asm
	// begin inline asm
	{	
ld.global.ca.u64 %rd38899, [%rd38897];
	}
	// end inline asm
	// begin inline asm
	{	
ld.global.ca.u64 %rd38901, [%rd38899];
	}
	// end inline asm
	// begin inline asm
	{	
ld.global.ca.u64 %rd38903, [%rd38901];
	}
	// end inline asm
	// begin inline asm
	{	
ld.global.ca.u64 %rd38905, [%rd38903];
	}
	// end inline asm
	// begin inline asm
	{	
ld.global.ca.u64 %rd38907, [%rd38905];
	}
	// end inline asm
	// begin inline asm
	{	
ld.global.ca.u64 %rd38909, [%rd38907];
	}
	// end inline asm
	// begin inline asm
	{	
ld.global.ca.u64 %rd38911, [%rd38909];
	}
	// end inline asm
	// begin inline asm
	{	
ld.global.ca.u64 %rd38913, [%rd38911];
	}
	// end inline asm
	// begin inline asm
	{	
ld.global.ca.u64 %rd38915, [%rd38913];
	}
	// end inline asm
	// begin inline asm
	{	
ld.global.ca.u64 %rd38917, [%rd38915];
	}
	// end inline asm
	// begin inline asm
	{	
ld.global.ca.u64 %rd38919, [%rd38917];
	}
	// end inline asm
	// begin inline asm
	{	
ld.global.ca.u64 %rd38921, [%rd38919];
	}
	// end inline asm
	// begin inline asm
	{	
ld.global.ca.u64 %rd38923, [%rd38921];
	}
	// end inline asm
	// begin inline asm
	{	
ld.global.ca.u64 %rd38925, [%rd38923];
	}
	// end inline asm
	// begin inline asm
	{	
ld.global.ca.u64 %rd38927, [%rd38925];
	}
	// end inline asm
	// begin inline asm
	{	
ld.global.ca.u64 %rd38929, [%rd38927];
	}
	// end inline asm
	// begin inline asm
	{	
ld.global.ca.u64 %rd38931, [%rd38929];
	}
	// end inline asm
	// begin inline asm
	{	
ld.global.ca.u64 %rd38933, [%rd38931];
	}
	// end inline asm
	// begin inline asm
	{	
ld.global.ca.u64 %rd38935, [%rd38933];
	}
	// end inline asm
	// begin inline asm
	{	
ld.global.ca.u64 %rd38937, [%rd38935];
	}
	// end inline asm
	// begin inline asm
	{	
ld.global.ca.u64 %rd38939, [%rd38937];
	}
	// end inline asm
	// begin inline asm
	{	
ld.global.ca.u64 %rd38941, [%rd38939];
	}
	// end inline asm
	// begin inline asm
	{	
ld.global.ca.u64 %rd38943, [%rd38941];
	}
	// end inline asm
	// begin inline asm
	{	
ld.global.ca.u64 %rd38945, [%rd38943];
	}
	// end inline asm
	// begin inline asm
	{	
ld.global.ca.u64 %rd38947, [%rd38945];
	}
	// end inline asm
	// begin inline asm
	{	
ld.global.ca.u64 %rd38949, [%rd38947];
	}
	// end inline asm
	// begin inline asm
	{	
ld.global.ca.u64 %rd38951, [%rd38949];
	}
	// end inline asm
	// begin inline asm
	{	
ld.global.ca.u64 %rd38953, [%rd38951];
	}
	// end inline asm
	// begin inline asm
	{	
ld.global.ca.u64 %rd38955, [%rd38953];
	}
	// end inline asm
	// begin inline asm
	{	
ld.global.ca.u64 %rd38957, [%rd38955];
	}
	// end inline asm
	// begin inline asm
	{	
ld.global.ca.u64 %rd38959, [%rd38957];
	}
	// end inline asm
	// begin inline asm
	{	
ld.global.ca.u64 %rd38961, [%rd38959];
	}
	// end inline asm
	// begin inline asm
	{	
ld.global.ca.u64 %rd38963, [%rd38961];
	}
	// end inline asm
	// begin inline asm
	{	
ld.global.ca.u64 %rd38965, [%rd38963];
	}
	// end inline asm
	// begin inline asm
	{	
ld.global.ca.u64 %rd38967, [%rd38965];
	}
	// end inline asm
	// begin inline asm
	{	
ld.global.ca.u64 %rd38969, [%rd38967];
	}
	// end inline asm
	// begin inline asm
	{	
ld.global.ca.u64 %rd38971, [%rd38969];
	}
	// end inline asm
	// begin inline asm
	{	
ld.global.ca.u64 %rd38973, [%rd38971];
	}
	// end inline asm
	// begin inline asm
	{	
ld.global.ca.u64 %rd38975, [%rd38973];
	}
	// end inline asm
	// begin inline asm
	{	
ld.global.ca.u64 %rd38977, [%rd38975];
	}
	// end inline asm
	// begin inline asm
	{	
ld.global.ca.u64 %rd38979, [%rd38977];
	}
	// end inline asm
	// begin inline asm
	{	
ld.global.ca.u64 %rd38981, [%rd38979];
	}
	// end inline asm
	// begin inline asm
	{	
ld.global.ca.u64 %rd38983, [%rd38981];
	}
	// end inline asm
	// begin inline asm
	{	
ld.global.ca.u64 %rd38985, [%rd38983];
	}
	// end inline asm
	// begin inline asm
	{	
ld.global.ca.u64 %rd38987, [%rd38985];
	}
	// end inline asm
	// begin inline asm
	{	
ld.global.ca.u64 %rd38989, [%rd38987];
	}
	// end inline asm
	// begin inline asm
	{	
ld.global.ca.u64 %rd38991, [%rd38989];
	}
	// end inline asm
	// begin inline asm
	{	
ld.global.ca.u64 %rd38993, [%rd38991];
	}
	// end inline asm
	// begin inline asm
	{	
ld.global.ca.u64 %rd38995, [%rd38993];
	}
	// end inline asm
	// begin inline asm
	{	
ld.global.ca.u64 %rd38997, [%rd38995];
	}
	// end inline asm
	// begin inline asm
	{	
ld.global.ca.u64 %rd38999, [%rd38997];
	}
	// end inline asm
	// begin inline asm
	{	
ld.global.ca.u64 %rd39001, [%rd38999];
	}
	// end inline asm
	// begin inline asm
	{	
ld.global.ca.u64 %rd39003, [%rd39001];
	}
	// end inline asm
	// begin inline asm
	{	
ld.global.ca.u64 %rd39005, [%rd39003];
	}
	// end inline asm
	// begin inline asm
	{	
ld.global.ca.u64 %rd39007, [%rd39005];
	}
	// end inline asm
	// begin inline asm
	{	
ld.global.ca.u64 %rd39009, [%rd39007];
	}
	// end inline asm
	// begin inline asm
	{	
ld.global.ca.u64 %rd39011, [%rd39009];
	}
	// end inline asm
	// begin inline asm
	{	
ld.global.ca.u64 %rd39013, [%rd39011];
	}
	// end inline asm
	// begin inline asm
	{	
ld.global.ca.u64 %rd39015, [%rd39013];
	}
	// end inline asm
	// begin inline asm
	{	
ld.global.ca.u64 %rd39017, [%rd39015];
	}
	// end inline asm
	// begin inline asm
	{	
ld.global.ca.u64 %rd39019, [%rd39017];
	}
	// end inline asm
	// begin inline asm
	{	
ld.global.ca.u64 %rd39021, [%rd39019];
	}
	// end inline asm
	// begin inline asm
	{	
ld.global.ca.u64 %rd39023, [%rd39021];
	}
	// end inline asm
	// begin inline asm
	{	
ld.global.ca.u64 %rd39025, [%rd39023];
	}
	// end inline asm
	// begin inline asm
	{	
ld.global.ca.u64 %rd39027, [%rd39025];
	}
	// end inline asm
	// begin inline asm
	{	
ld.global.ca.u64 %rd39029, [%rd39027];
	}
	// end inline asm
	// begin inline asm
	{	
ld.global.ca.u64 %rd39031, [%rd39029];
	}
	// end inline asm
	// begin inline asm
	{	
ld.global.ca.u64 %rd39033, [%rd39031];
	}
	// end inline asm
	// begin inline asm
	{	
ld.global.ca.u64 %rd39035, [%rd39033];
	}
	// end inline asm
	// begin inline asm
	{	
ld.global.ca.u64 %rd39037, [%rd39035];
	}
	// end inline asm
	// begin inline asm
	{	
ld.global.ca.u64 %rd39039, [%rd39037];
	}
	// end inline asm
	// begin inline asm
	{	
ld.global.ca.u64 %rd39041, [%rd39039];
	}
	// end inline asm
	// begin inline asm
	{	
ld.global.ca.u64 %rd39043, [%rd39041];
	}
	// end inline asm
	// begin inline asm
	{	
ld.global.ca.u64 %rd39045, [%rd39043];
	}
	// end inline asm
	// begin inline asm
	{	
ld.global.ca.u64 %rd39047, [%rd39045];
	}
	// end inline asm
	// begin inline asm
	{	
ld.global.ca.u64 %rd39049, [%rd39047];
	}
	// end inline asm
	// begin inline asm
	{	
ld.global.ca.u64 %rd39051, [%rd39049];
	}
	// end inline asm
	// begin inline asm
	{	
ld.global.ca.u64 %rd39053, [%rd39051];
	}
	// end inline asm
	// begin inline asm
	{	
ld.global.ca.u64 %rd39055, [%rd39053];
	}
	// end inline asm
	// begin inline asm
	{	
ld.global.ca.u64 %rd39057, [%rd39055];
	}
	// end inline asm
	// begin inline asm
	{	
ld.global.ca.u64 %rd39059, [%rd39057];
	}
	// end inline asm
	// begin inline asm
	{	
ld.global.ca.u64 %rd39061, [%rd39059];
	}
	// end inline asm
	// begin inline asm
	{	
ld.global.ca.u64 %rd39063, [%rd39061];
	}
	// end inline asm
	// begin inline asm
	{	
ld.global.ca.u64 %rd39065, [%rd39063];
	}
	// end inline asm
	// begin inline asm
	{	
ld.global.ca.u64 %rd39067, [%rd39065];
	}
	// end inline asm
	// begin inline asm
	{	
ld.global.ca.u64 %rd39069, [%rd39067];
	}
	// end inline asm
	// begin inline asm
	{	
ld.global.ca.u64 %rd39071, [%rd39069];
	}
	// end inline asm
	// begin inline asm
	{	
ld.global.ca.u64 %rd39073, [%rd39071];
	}
	// end inline asm
	// begin inline asm
	{	
ld.global.ca.u64 %rd39075, [%rd39073];
	}
	// end inline asm
	// begin inline asm
	{	
ld.global.ca.u64 %rd39077, [%rd39075];
	}
	// end inline asm
	// begin inline asm
	{	
ld.global.ca.u64 %rd39079, [%rd39077];
	}
	// end inline asm
	// begin inline asm
	{	
ld.global.ca.u64 %rd39081, [%rd39079];
	}
	// end inline asm
	// begin inline asm
	{	
ld.global.ca.u64 %rd39083, [%rd39081];
	}
	// end inline asm
	// begin inline asm
	{	
ld.global.ca.u64 %rd39085, [%rd39083];
	}
	// end inline asm
	// begin inline asm
	{	
ld.global.ca.u64 %rd39087, [%rd39085];
	}
	// end inline asm
	// begin inline asm
	{	
ld.global.ca.u64 %rd39089, [%rd39087];
	}
	// end inline asm
	// begin inline asm
	{	
ld.global.ca.u64 %rd39091, [%rd39089];
	}
	// end inline asm
	// begin inline asm
	{	
ld.global.ca.u64 %rd39093, [%rd39091];
	}
	// end inline asm
	// begin inline asm
	{	
ld.global.ca.u64 %rd39095, [%rd39093];
	}
	// end inline asm
	// begin inline asm
	{	
ld.global.ca.u64 %rd39097, [%rd39095];
	}
	// end inline asm
	// begin inline asm
	{	
ld.global.ca.u64 %rd39099, [%rd39097];
	}
	// end inline asm
	// begin inline asm
	{	
ld.global.ca.u64 %rd39101, [%rd39099];
	}
	// end inline asm
	// begin inline asm
	{	
ld.global.ca.u64 %rd39103, [%rd39101];
	}
	// end inline asm
	// begin inline asm
	{	
ld.global.ca.u64 %rd39105, [%rd39103];
	}
	// end inline asm
	// begin inline asm
	{	
ld.global.ca.u64 %rd39107, [%rd39105];
	}
	// end inline asm
	// begin inline asm
	{	
ld.global.ca.u64 %rd39109, [%rd39107];
	}
	// end inline asm
	// begin inline asm
	{	
ld.global.ca.u64 %rd39111, [%rd39109];
	}
	// end inline asm
	// begin inline asm
	{	
ld.global.ca.u64 %rd39113, [%rd39111];
	}
	// end inline asm
	// begin inline asm
	{	
ld.global.ca.u64 %rd39115, [%rd39113];
	}
	// end inline asm
	// begin inline asm
	{	
ld.global.ca.u64 %rd39117, [%rd39115];
	}
	// end inline asm
	// begin inline asm
	{	
ld.global.ca.u64 %rd39119, [%rd39117];
	}
	// end inline asm
	// begin inline asm
	{	
ld.global.ca.u64 %rd39121, [%rd39119];
	}
	// end inline asm
	// begin inline asm
	{	
ld.global.ca.u64 %rd39123, [%rd39121];
	}
	// end inline asm
	// begin inline asm
	{	
ld.global.ca.u64 %rd39125, [%rd39123];
	}
	// end inline asm
	// begin inline asm
	{	
ld.global.ca.u64 %rd39127, [%rd39125];
	}
	// end inline asm
	// begin inline asm
	{	
ld.global.ca.u64 %rd39129, [%rd39127];
	}
	// end inline asm
	// begin inline asm
	{	
ld.global.ca.u64 %rd39131, [%rd39129];
	}
	// end inline asm
	// begin inline asm
	{	
ld.global.ca.u64 %rd39133, [%rd39131];
	}
	// end inline asm
	// begin inline asm
	{	
ld.global.ca.u64 %rd39135, [%rd39133];
	}
	// end inline asm
	// begin inline asm
	{	
ld.global.ca.u64 %rd39137, [%rd39135];
	}
	// end inline asm
	// begin inline asm
	{	
ld.global.ca.u64 %rd39139, [%rd39137];
	}
	// end inline asm
	// begin inline asm
	{	
ld.global.ca.u64 %rd39141, [%rd39139];
	}
	// end inline asm
	// begin inline asm
	{	
ld.global.ca.u64 %rd39143, [%rd39141];
	}
	// end inline asm
	// begin inline asm
	{	
ld.global.ca.u64 %rd39145, [%rd39143];
	}
	// end inline asm
	// begin inline asm
	{	
ld.global.ca.u64 %rd39147, [%rd39145];
	}
	// end inline asm
	// begin inline asm
	{	
ld.global.ca.u64 %rd39149, [%rd39147];
	}
	// end inline asm
	// begin inline asm
	{	
ld.global.ca.u64 %rd39151, [%rd39149];
	}
	// end inline asm
	// begin inline asm
	{	
ld.global.ca.u64 %rd39153, [%rd39151];
	}
	// end inline asm
	// begin inline asm
	{	
ld.global.ca.u64 %rd39155, [%rd39153];
	}
	// end inline asm
	// begin inline asm
	{	
ld.global.ca.u64 %rd39157, [%rd39155];
	}
	// end inline asm
	// begin inline asm
	{	
ld.global.ca.u64 %rd39159, [%rd39157];
	}
	// end inline asm
	// begin inline asm
	{	
ld.global.ca.u64 %rd39161, [%rd39159];
	}
	// end inline asm
	// begin inline asm
	{	
ld.global.ca.u64 %rd39163, [%rd39161];
	}
	// end inline asm
	// begin inline asm
	{	
ld.global.ca.u64 %rd39165, [%rd39163];
	}
	// end inline asm
	// begin inline asm
	{	
ld.global.ca.u64 %rd39167, [%rd39165];
	}
	// end inline asm
	// begin inline asm
	{	
ld.global.ca.u64 %rd39169, [%rd39167];
	}
	// end inline asm
	// begin inline asm
	{	
ld.global.ca.u64 %rd39171, [%rd39169];
	}
	// end inline asm
	// begin inline asm
	{	
ld.global.ca.u64 %rd39173, [%rd39171];
	}
	// end inline asm
	// begin inline asm
	{	
ld.global.ca.u64 %rd39175, [%rd39173];
	}
	// end inline asm
	// begin inline asm
	{	
ld.global.ca.u64 %rd39177, [%rd39175];
	}
	// end inline asm
	// begin inline asm
	{	
ld.global.ca.u64 %rd39179, [%rd39177];
	}
	// end inline asm
	// begin inline asm
	{	
ld.global.ca.u64 %rd39181, [%rd39179];
	}
	// end inline asm
	// begin inline asm
	{	
ld.global.ca.u64 %rd39183, [%rd39181];
	}
	// end inline asm
	// begin inline asm
	{	
ld.global.ca.u64 %rd39185, [%rd39183];
	}
	// end inline asm
	// begin inline asm
	{	
ld.global.ca.u64 %rd39187, [%rd39185];
	}
	// end inline asm
	// begin inline asm
	{	
ld.global.ca.u64 %rd39189, [%rd39187];
	}
	// end inline asm
	// begin inline asm
	{	
ld.global.ca.u64 %rd39191, [%rd39189];
	}
	// end inline asm
	// begin inline asm
	{	
ld.global.ca.u64 %rd39193, [%rd39191];
	}
	// end inline asm
	// begin inline asm
	{	
ld.global.ca.u64 %rd39195, [%rd39193];
	}
	// end inline asm
	// begin inline asm
	{	
ld.global.ca.u64 %rd39197, [%rd39195];
	}
	// end inline asm
	// begin inline asm
	{	
ld.global.ca.u64 %rd39199, [%rd39197];
	}
	// end inline asm
	// begin inline asm
	{	
ld.global.ca.u64 %rd39201, [%rd39199];
	}
	// end inline asm
	// begin inline asm
	{	
ld.global.ca.u64 %rd39203, [%rd39201];
	}
	// end inline asm
	// begin inline asm
	{	
ld.global.ca.u64 %rd39205, [%rd39203];
	}
	// end inline asm
	// begin inline asm
	{	
ld.global.ca.u64 %rd39207, [%rd39205];
	}
	// end inline asm
	// begin inline asm
	{	
ld.global.ca.u64 %rd39209, [%rd39207];
	}
	// end inline asm
	// begin inline asm
	{	
ld.global.ca.u64 %rd39211, [%rd39209];
	}
	// end inline asm
	// begin inline asm
	{	
ld.global.ca.u64 %rd39213, [%rd39211];
	}
	// end inline asm
	// begin inline asm
	{	
ld.global.ca.u64 %rd39215, [%rd39213];
	}
	// end inline asm
	// begin inline asm
	{	
ld.global.ca.u64 %rd39217, [%rd39215];
	}
	// end inline asm
	// begin inline asm
	{	
ld.global.ca.u64 %rd39219, [%rd39217];
	}
	// end inline asm
	// begin inline asm
	{	
ld.global.ca.u64 %rd39221, [%rd39219];
	}
	// end inline asm
	// begin inline asm
	{	
ld.global.ca.u64 %rd39223, [%rd39221];
	}
	// end inline asm
	// begin inline asm
	{	
ld.global.ca.u64 %rd39225, [%rd39223];
	}
	// end inline asm
	// begin inline asm
	{	
ld.global.ca.u64 %rd39227, [%rd39225];
	}
	// end inline asm
	// begin inline asm
	{	
ld.global.ca.u64 %rd39229, [%rd39227];
	}
	// end inline asm
	// begin inline asm
	{	
ld.global.ca.u64 %rd39231, [%rd39229];
	}
	// end inline asm
	// begin inline asm
	{	
ld.global.ca.u64 %rd39233, [%rd39231];
	}
	// end inline asm
	// begin inline asm
	{	
ld.global.ca.u64 %rd39235, [%rd39233];
	}
	// end inline asm
	// begin inline asm
	{	
ld.global.ca.u64 %rd39237, [%rd39235];
	}
	// end inline asm
	// begin inline asm
	{	
ld.global.ca.u64 %rd39239, [%rd39237];
	}
	// end inline asm
	// begin inline asm
	{	
ld.global.ca.u64 %rd39241, [%rd39239];
	}
	// end inline asm
	// begin inline asm
	{	
ld.global.ca.u64 %rd39243, [%rd39241];
	}
	// end inline asm
	// begin inline asm
	{	
ld.global.ca.u64 %rd39245, [%rd39243];
	}
	// end inline asm
	// begin inline asm
	{	
ld.global.ca.u64 %rd39247, [%rd39245];
	}
	// end inline asm
	// begin inline asm
	{	
ld.global.ca.u64 %rd39249, [%rd39247];
	}
	// end inline asm
	// begin inline asm
	{	
ld.global.ca.u64 %rd39251, [%rd39249];
	}
	// end inline asm
	// begin inline asm
	{	
ld.global.ca.u64 %rd39253, [%rd39251];
	}
	// end inline asm
	// begin inline asm
	{	
ld.global.ca.u64 %rd39255, [%rd39253];
	}
	// end inline asm
	// begin inline asm
	{	
ld.global.ca.u64 %rd39257, [%rd39255];
	}
	// end inline asm
	// begin inline asm
	{	
ld.global.ca.u64 %rd39259, [%rd39257];
	}
	// end inline asm
	// begin inline asm
	{	
ld.global.ca.u64 %rd39261, [%rd39259];
	}
	// end inline asm
	// begin inline asm
	{	
ld.global.ca.u64 %rd39263, [%rd39261];
	}
	// end inline asm
	// begin inline asm
	{	
ld.global.ca.u64 %rd39265, [%rd39263];
	}
	// end inline asm
	// begin inline asm
	{	
ld.global.ca.u64 %rd39267, [%rd39265];
	}
	// end inline asm
	// begin inline asm
	{	
ld.global.ca.u64 %rd39269, [%rd39267];
	}
	// end inline asm
	// begin inline asm
	{	
ld.global.ca.u64 %rd39271, [%rd39269];
	}
	// end inline asm
	// begin inline asm
	{	
ld.global.ca.u64 %rd39273, [%rd39271];
	}
	// end inline asm
	// begin inline asm
	{	
ld.global.ca.u64 %rd39275, [%rd39273];
	}
	// end inline asm
	// begin inline asm
	{	
ld.global.ca.u64 %rd39277, [%rd39275];
	}
	// end inline asm
	// begin inline asm
	{	
ld.global.ca.u64 %rd39279, [%rd39277];
	}
	// end inline asm
	// begin inline asm
	{	
ld.global.ca.u64 %rd39281, [%rd39279];
	}
	// end inline asm
	// begin inline asm
	{	
ld.global.ca.u64 %rd39283, [%rd39281];
	}
	// end inline asm
	// begin inline asm
	{	
ld.global.ca.u64 %rd39285, [%rd39283];
	}
	// end inline asm
	// begin inline asm
	{	
ld.global.ca.u64 %rd39287, [%rd39285];
	}
	// end inline asm
	// begin inline asm
	{	
ld.global.ca.u64 %rd39289, [%rd39287];
	}
	// end inline asm
	// begin inline asm
	{	
ld.global.ca.u64 %rd39291, [%rd39289];
	}
	// end inline asm
	// begin inline asm
	{	
ld.global.ca.u64 %rd39293, [%rd39291];
	}
	// end inline asm
	// begin inline asm
	{	
ld.global.ca.u64 %rd39295, [%rd39293];
	}
	// end inline asm
	// begin inline asm
	{	
ld.global.ca.u64 %rd39297, [%rd39295];
	}
	// end inline asm
	// begin inline asm
	{	
ld.global.ca.u64 %rd39299, [%rd39297];
	}
	// end inline asm
	// begin inline asm
	{	
ld.global.ca.u64 %rd39301, [%rd39299];
	}
	// end inline asm
	// begin inline asm
	{	
ld.global.ca.u64 %rd39303, [%rd39301];
	}
	// end inline asm
	// begin inline asm
	{	
ld.global.ca.u64 %rd39305, [%rd39303];
	}
	// end inline asm
	// begin inline asm
	{	
ld.global.ca.u64 %rd39307, [%rd39305];
	}
	// end inline asm
	// begin inline asm
	{	
ld.global.ca.u64 %rd39309, [%rd39307];
	}
	// end inline asm
	// begin inline asm
	{	
ld.global.ca.u64 %rd39311, [%rd39309];
	}
	// end inline asm
	// begin inline asm
	{	
ld.global.ca.u64 %rd39313, [%rd39311];
	}
	// end inline asm
	// begin inline asm
	{	
ld.global.ca.u64 %rd39315, [%rd39313];
	}
	// end inline asm
	// begin inline asm
	{	
ld.global.ca.u64 %rd39317, [%rd39315];
	}
	// end inline asm
	// begin inline asm
	{	
ld.global.ca.u64 %rd39319, [%rd39317];
	}
	// end inline asm
	// begin inline asm
	{	
ld.global.ca.u64 %rd39321, [%rd39319];
	}
	// end inline asm
	// begin inline asm
	{	
ld.global.ca.u64 %rd39323, [%rd39321];
	}
	// end inline asm
	// begin inline asm
	{	
ld.global.ca.u64 %rd39325, [%rd39323];
	}
	// end inline asm
	// begin inline asm
	{	
ld.global.ca.u64 %rd39327, [%rd39325];
	}
	// end inline asm
	// begin inline asm
	{	
ld.global.ca.u64 %rd39329, [%rd39327];
	}
	// end inline asm
	// begin inline asm
	{	
ld.global.ca.u64 %rd39331, [%rd39329];
	}
	// end inline asm
	// begin inline asm
	{	
ld.global.ca.u64 %rd39333, [%rd39331];
	}
	// end inline asm
	// begin inline asm
	{	
ld.global.ca.u64 %rd39335, [%rd39333];
	}
	// end inline asm
	// begin inline asm
	{	
ld.global.ca.u64 %rd39337, [%rd39335];
	}
	// end inline asm
	// begin inline asm
	{	
ld.global.ca.u64 %rd39339, [%rd39337];
	}
	// end inline asm
	// begin inline asm
	{	
ld.global.ca.u64 %rd39341, [%rd39339];
	}
	// end inline asm
	// begin inline asm
	{	
ld.global.ca.u64 %rd39343, [%rd39341];
	}
	// end inline asm
	// begin inline asm
	{	
ld.global.ca.u64 %rd39345, [%rd39343];
	}
	// end inline asm
	// begin inline asm
	{	
ld.global.ca.u64 %rd39347, [%rd39345];
	}
	// end inline asm
	// begin inline asm
	{	
ld.global.ca.u64 %rd39349, [%rd39347];
	}
	// end inline asm
	// begin inline asm
	{	
ld.global.ca.u64 %rd39351, [%rd39349];
	}
	// end inline asm
	// begin inline asm
	{	
ld.global.ca.u64 %rd39353, [%rd39351];
	}
	// end inline asm
	// begin inline asm
	{	
ld.global.ca.u64 %rd39355, [%rd39353];
	}
	// end inline asm
	// begin inline asm
	{	
ld.global.ca.u64 %rd39357, [%rd39355];
	}
	// end inline asm
	// begin inline asm
	{	
ld.global.ca.u64 %rd39359, [%rd39357];
	}
	// end inline asm
	// begin inline asm
	{	
ld.global.ca.u64 %rd39361, [%rd39359];
	}
	// end inline asm
	// begin inline asm
	{	
ld.global.ca.u64 %rd39363, [%rd39361];
	}
	// end inline asm
	// begin inline asm
	{	
ld.global.ca.u64 %rd39365, [%rd39363];
	}
	// end inline asm
	// begin inline asm
	{	
ld.global.ca.u64 %rd39367, [%rd39365];
	}
	// end inline asm
	// begin inline asm
	{	
ld.global.ca.u64 %rd39369, [%rd39367];
	}
	// end inline asm
	// begin inline asm
	{	
ld.global.ca.u64 %rd39371, [%rd39369];
	}
	// end inline asm
	// begin inline asm
	{	
ld.global.ca.u64 %rd39373, [%rd39371];
	}
	// end inline asm
	// begin inline asm
	{	
ld.global.ca.u64 %rd39375, [%rd39373];
	}
	// end inline asm
	// begin inline asm
	{	
ld.global.ca.u64 %rd39377, [%rd39375];
	}
	// end inline asm
	// begin inline asm
	{	
ld.global.ca.u64 %rd39379, [%rd39377];
	}
	// end inline asm
	// begin inline asm
	{	
ld.global.ca.u64 %rd39381, [%rd39379];
	}
	// end inline asm
	// begin inline asm
	{	
ld.global.ca.u64 %rd39383, [%rd39381];
	}
	// end inline asm
	// begin inline asm
	{	
ld.global.ca.u64 %rd39385, [%rd39383];
	}
	// end inline asm
	// begin inline asm
	{	
ld.global.ca.u64 %rd39387, [%rd39385];
	}
	// end inline asm
	// begin inline asm
	{	
ld.global.ca.u64 %rd39389, [%rd39387];
	}
	// end inline asm
	// begin inline asm
	{	
ld.global.ca.u64 %rd39391, [%rd39389];
	}
	// end inline asm
	// begin inline asm
	{	
ld.global.ca.u64 %rd39393, [%rd39391];
	}
	// end inline asm
	// begin inline asm
	{	
ld.global.ca.u64 %rd39395, [%rd39393];
	}
	// end inline asm
	// begin inline asm
	{	
ld.global.ca.u64 %rd39397, [%rd39395];
	}
	// end inline asm
	// begin inline asm
	{	
ld.global.ca.u64 %rd39399, [%rd39397];
	}
	// end inline asm
	// begin inline asm
	{	
ld.global.ca.u64 %rd39401, [%rd39399];
	}
	// end inline asm
	// begin inline asm
	{	
ld.global.ca.u64 %rd39403, [%rd39401];
	}
	// end inline asm
	// begin inline asm
	{	
ld.global.ca.u64 %rd39405, [%rd39403];
	}
	// end inline asm
	// begin inline asm
	{	
ld.global.ca.u64 %rd39407, [%rd39405];
	}
	// end inline asm
	// begin inline asm
	{	
ld.global.ca.u64 %rd39409, [%rd39407];
	}
	// end inline asm
	// begin inline asm
	{	
ld.global.ca.u64 %rd39411, [%rd39409];
	}
	// end inline asm
	// begin inline asm
	{	
ld.global.ca.u64 %rd39413, [%rd39411];
	}
	// end inline asm
	// begin inline asm
	{	
ld.global.ca.u64 %rd39415, [%rd39413];
	}
	// end inline asm
	// begin inline asm
	{	
ld.global.ca.u64 %rd39417, [%rd39415];
	}
	// end inline asm
	// begin inline asm
	{	
ld.global.ca.u64 %rd39419, [%rd39417];
	}
	// end inline asm
	// begin inline asm
	{	
ld.global.ca.u64 %rd39421, [%rd39419];
	}
	// end inline asm
	// begin inline asm
	{	
ld.global.ca.u64 %rd39423, [%rd39421];
	}
	// end inline asm
	// begin inline asm
	{	
ld.global.ca.u64 %rd39425, [%rd39423];
	}
	// end inline asm
	// begin inline asm
	{	
ld.global.ca.u64 %rd39427, [%rd39425];
	}
	// end inline asm
	// begin inline asm
	{	
ld.global.ca.u64 %rd39429, [%rd39427];
	}
	// end inline asm
	// begin inline asm
	{	
ld.global.ca.u64 %rd39431, [%rd39429];
	}
	// end inline asm
	// begin inline asm
	{	
ld.global.ca.u64 %rd39433, [%rd39431];
	}
	// end inline asm
	// begin inline asm
	{	
ld.global.ca.u64 %rd39435, [%rd39433];
	}
	// end inline asm
	// begin inline asm
	{	
ld.global.ca.u64 %rd39437, [%rd39435];
	}
	// end inline asm
	// begin inline asm
	{	
ld.global.ca.u64 %rd39439, [%rd39437];
	}
	// end inline asm
	// begin inline asm
	{	
ld.global.ca.u64 %rd39441, [%rd39439];
	}
	// end inline asm
	// begin inline asm
	{	
ld.global.ca.u64 %rd39443, [%rd39441];
	}
	// end inline asm
	// begin inline asm
	{	
ld.global.ca.u64 %rd39445, [%rd39443];
	}
	// end inline asm
	// begin inline asm
	{	
ld.global.ca.u64 %rd39447, [%rd39445];
	}
	// end inline asm
	// begin inline asm
	{	
ld.global.ca.u64 %rd39449, [%rd39447];
	}
	// end inline asm
	// begin inline asm
	{	
ld.global.ca.u64 %rd39451, [%rd39449];
	}
	// end inline asm
	// begin inline asm
	{	
ld.global.ca.u64 %rd39453, [%rd39451];
	}
	// end inline asm
	// begin inline asm
	{	
ld.global.ca.u64 %rd39455, [%rd39453];
	}
	// end inline asm
	// begin inline asm
	{	
ld.global.ca.u64 %rd39457, [%rd39455];
	}
	// end inline asm
	// begin inline asm
	{	
ld.global.ca.u64 %rd39459, [%rd39457];
	}
	// end inline asm
	// begin inline asm
	{	
ld.global.ca.u64 %rd39461, [%rd39459];
	}
	// end inline asm
	// begin inline asm
	{	
ld.global.ca.u64 %rd39463, [%rd39461];
	}
	// end inline asm
	// begin inline asm
	{	
ld.global.ca.u64 %rd39465, [%rd39463];
	}
	// end inline asm
	// begin inline asm
	{	
ld.global.ca.u64 %rd39467, [%rd39465];
	}
	// end inline asm
	// begin inline asm
	{	
ld.global.ca.u64 %rd39469, [%rd39467];
	}
	// end inline asm
	// begin inline asm
	{	
ld.global.ca.u64 %rd39471, [%rd39469];
	}
	// end inline asm
	// begin inline asm
	{	
ld.global.ca.u64 %rd39473, [%rd39471];
	}
	// end inline asm
	// begin inline asm
	{	
ld.global.ca.u64 %rd39475, [%rd39473];
	}
	// end inline asm
	// begin inline asm
	{	
ld.global.ca.u64 %rd39477, [%rd39475];
	}
	// end inline asm
	// begin inline asm
	{	
ld.global.ca.u64 %rd39479, [%rd39477];
	}
	// end inline asm
	// begin inline asm
	{	
ld.global.ca.u64 %rd39481, [%rd39479];
	}
	// end inline asm
	// begin inline asm
	{	
ld.global.ca.u64 %rd39483, [%rd39481];
	}
	// end inline asm
	// begin inline asm
	{	
ld.global.ca.u64 %rd39485, [%rd39483];
	}
	// end inline asm
	// begin inline asm
	{	
ld.global.ca.u64 %rd39487, [%rd39485];
	}
	// end inline asm
	// begin inline asm
	{	
ld.global.ca.u64 %rd39489, [%rd39487];
	}
	// end inline asm
	// begin inline asm
	{	
ld.global.ca.u64 %rd39491, [%rd39489];
	}
	// end inline asm
	// begin inline asm
	{	
ld.global.ca.u64 %rd39493, [%rd39491];
	}
	// end inline asm
	// begin inline asm
	{	
ld.global.ca.u64 %rd39495, [%rd39493];
	}
	// end inline asm
	// begin inline asm
	{	
ld.global.ca.u64 %rd39497, [%rd39495];
	}
	// end inline asm
	// begin inline asm
	{	
ld.global.ca.u64 %rd39499, [%rd39497];
	}
	// end inline asm
	// begin inline asm
	{	
ld.global.ca.u64 %rd39501, [%rd39499];
	}
	// end inline asm
	// begin inline asm
	{	
ld.global.ca.u64 %rd39503, [%rd39501];
	}
	// end inline asm
	// begin inline asm
	{	
ld.global.ca.u64 %rd39505, [%rd39503];
	}
	// end inline asm
	// begin inline asm
	{	
ld.global.ca.u64 %rd39507, [%rd39505];
	}
	// end inline asm
	// begin inline asm
	{	
ld.global.ca.u64 %rd39509, [%rd39507];
	}
	// end inline asm
	// begin inline asm
	{	
ld.global.ca.u64 %rd39511, [%rd39509];
	}
	// end inline asm
	// begin inline asm
	{	
ld.global.ca.u64 %rd39513, [%rd39511];
	}
	// end inline asm
	// begin inline asm
	{	
ld.global.ca.u64 %rd39515, [%rd39513];
	}
	// end inline asm
	// begin inline asm
	{	
ld.global.ca.u64 %rd39517, [%rd39515];
	}
	// end inline asm
	// begin inline asm
	{	
ld.global.ca.u64 %rd39519, [%rd39517];
	}
	// end inline asm
	// begin inline asm
	{	
ld.global.ca.u64 %rd39521, [%rd39519];
	}
	// end inline asm
	// begin inline asm
	{	
ld.global.ca.u64 %rd39523, [%rd39521];
	}
	// end inline asm
	// begin inline asm
	{	
ld.global.ca.u64 %rd39525, [%rd39523];
	}
	// end inline asm
	// begin inline asm
	{	
ld.global.ca.u64 %rd39527, [%rd39525];
	}
	// end inline asm
	// begin inline asm
	{	
ld.global.ca.u64 %rd39529, [%rd39527];
	}
	// end inline asm
	// begin inline asm
	{	
ld.global.ca.u64 %rd39531, [%rd39529];
	}
	// end inline asm
	// begin inline asm
	{	
ld.global.ca.u64 %rd39533, [%rd39531];
	}
	// end inline asm
	// begin inline asm
	{	
ld.global.ca.u64 %rd39535, [%rd39533];
	}
	// end inline asm
	// begin inline asm
	{	
ld.global.ca.u64 %rd39537, [%rd39535];
	}
	// end inline asm
	// begin inline asm
	{	
ld.global.ca.u64 %rd39539, [%rd39537];
	}
	// end inline asm
	// begin inline asm
	{	
ld.global.ca.u64 %rd39541, [%rd39539];
	}
	// end inline asm
	// begin inline asm
	{	
ld.global.ca.u64 %rd39543, [%rd39541];
	}
	// end inline asm
	// begin inline asm
	{	
ld.global.ca.u64 %rd39545, [%rd39543];
	}
	// end inline asm
	// begin inline asm
	{	
ld.global.ca.u64 %rd39547, [%rd39545];
	}
	// end inline asm
	// begin inline asm
	{	
ld.global.ca.u64 %rd39549, [%rd39547];
	}
	// end inline asm
	// begin inline asm
	{	
ld.global.ca.u64 %rd39551, [%rd39549];
	}
	// end inline asm
	// begin inline asm
	{	
ld.global.ca.u64 %rd39553, [%rd39551];
	}
	// end inline asm
	// begin inline asm
	{	
ld.global.ca.u64 %rd39555, [%rd39553];
	}
	// end inline asm
	// begin inline asm
	{	
ld.global.ca.u64 %rd39557, [%rd39555];
	}
	// end inline asm
	// begin inline asm
	{	
ld.global.ca.u64 %rd39559, [%rd39557];
	}
	// end inline asm
	// begin inline asm
	{	
ld.global.ca.u64 %rd39561, [%rd39559];
	}
	// end inline asm
	// begin inline asm
	{	
ld.global.ca.u64 %rd39563, [%rd39561];
	}
	// end inline asm
	// begin inline asm
	{	
ld.global.ca.u64 %rd39565, [%rd39563];
	}
	// end inline asm
	// begin inline asm
	{	
ld.global.ca.u64 %rd39567, [%rd39565];
	}
	// end inline asm
	// begin inline asm
	{	
ld.global.ca.u64 %rd39569, [%rd39567];
	}
	// end inline asm
	// begin inline asm
	{	
ld.global.ca.u64 %rd39571, [%rd39569];
	}
	// end inline asm
	// begin inline asm
	{	
ld.global.ca.u64 %rd39573, [%rd39571];
	}
	// end inline asm
	// begin inline asm
	{	
ld.global.ca.u64 %rd39575, [%rd39573];
	}
	// end inline asm
	// begin inline asm
	{	
ld.global.ca.u64 %rd39577, [%rd39575];
	}
	// end inline asm
	// begin inline asm
	{	
ld.global.ca.u64 %rd39579, [%rd39577];
	}
	// end inline asm
	// begin inline asm
	{	
ld.global.ca.u64 %rd39581, [%rd39579];
	}
	// end inline asm
	// begin inline asm
	{	
ld.global.ca.u64 %rd39583, [%rd39581];
	}
	// end inline asm
	// begin inline asm
	{	
ld.global.ca.u64 %rd39585, [%rd39583];
	}
	// end inline asm
	// begin inline asm
	{	
ld.global.ca.u64 %rd39587, [%rd39585];
	}
	// end inline asm
	// begin inline asm
	{	
ld.global.ca.u64 %rd39589, [%rd39587];
	}
	// end inline asm
	// begin inline asm
	{	
ld.global.ca.u64 %rd39591, [%rd39589];
	}
	// end inline asm
	// begin inline asm
	{	
ld.global.ca.u64 %rd39593, [%rd39591];
	}
	// end inline asm
	// begin inline asm
	{	
ld.global.ca.u64 %rd39595, [%rd39593];
	}
	// end inline asm
	// begin inline asm
	{	
ld.global.ca.u64 %rd39597, [%rd39595];
	}
	// end inline asm
	// begin inline asm
	{	
ld.global.ca.u64 %rd39599, [%rd39597];
	}
	// end inline asm
	// begin inline asm
	{	
ld.global.ca.u64 %rd39601, [%rd39599];
	}
	// end inline asm
	// begin inline asm
	{	
ld.global.ca.u64 %rd39603, [%rd39601];
	}
	// end inline asm
	// begin inline asm
	{	
ld.global.ca.u64 %rd39605, [%rd39603];
	}
	// end inline asm
	// begin inline asm
	{	
ld.global.ca.u64 %rd39607, [%rd39605];
	}
	// end inline asm
	// begin inline asm
	{	
ld.global.ca.u64 %rd39609, [%rd39607];
	}
	// end inline asm
	// begin inline asm
	{	
ld.global.ca.u64 %rd39611, [%rd39609];
	}
	// end inline asm
	// begin inline asm
	{	
ld.global.ca.u64 %rd39613, [%rd39611];
	}
	// end inline asm
	// begin inline asm
	{	
ld.global.ca.u64 %rd39615, [%rd39613];
	}
	// end inline asm
	// begin inline asm
	{	
ld.global.ca.u64 %rd39617, [%rd39615];
	}
	// end inline asm
	// begin inline asm
	{	
ld.global.ca.u64 %rd39619, [%rd39617];
	}
	// end inline asm
	// begin inline asm
	{	
ld.global.ca.u64 %rd39621, [%rd39619];
	}
	// end inline asm
	// begin inline asm
	{	
ld.global.ca.u64 %rd39623, [%rd39621];
	}
	// end inline asm
	// begin inline asm
	{	
ld.global.ca.u64 %rd39625, [%rd39623];
	}
	// end inline asm
	// begin inline asm
	{	
ld.global.ca.u64 %rd39627, [%rd39625];
	}
	// end inline asm
	// begin inline asm
	{	
ld.global.ca.u64 %rd39629, [%rd39627];
	}
	// end inline asm
	// begin inline asm
	{	
ld.global.ca.u64 %rd39631, [%rd39629];
	}
	// end inline asm
	// begin inline asm
	{	
ld.global.ca.u64 %rd39633, [%rd39631];
	}
	// end inline asm
	// begin inline asm
	{	
ld.global.ca.u64 %rd39635, [%rd39633];
	}
	// end inline asm
	// begin inline asm
	{	
ld.global.ca.u64 %rd39637, [%rd39635];
	}
	// end inline asm
	// begin inline asm
	{	
ld.global.ca.u64 %rd39639, [%rd39637];
	}
	// end inline asm
	// begin inline asm
	{	
ld.global.ca.u64 %rd39641, [%rd39639];
	}
	// end inline asm
	// begin inline asm
	{	
ld.global.ca.u64 %rd39643, [%rd39641];
	}
	// end inline asm
	// begin inline asm
	{	
ld.global.ca.u64 %rd39645, [%rd39643];
	}
	// end inline asm
	// begin inline asm
	{	
ld.global.ca.u64 %rd39647, [%rd39645];
	}
	// end inline asm
	// begin inline asm
	{	
ld.global.ca.u64 %rd39649, [%rd39647];
	}
	// end inline asm
	// begin inline asm
	{	
ld.global.ca.u64 %rd39651, [%rd39649];
	}
	// end inline asm
	// begin inline asm
	{	
ld.global.ca.u64 %rd39653, [%rd39651];
	}
	// end inline asm
	// begin inline asm
	{	
ld.global.ca.u64 %rd39655, [%rd39653];
	}
	// end inline asm
	// begin inline asm
	{	
ld.global.ca.u64 %rd39657, [%rd39655];
	}
	// end inline asm
	// begin inline asm
	{	
ld.global.ca.u64 %rd39659, [%rd39657];
	}
	// end inline asm
	// begin inline asm
	{	
ld.global.ca.u64 %rd39661, [%rd39659];
	}
	// end inline asm
	// begin inline asm
	{	
ld.global.ca.u64 %rd39663, [%rd39661];
	}
	// end inline asm
	// begin inline asm
	{	
ld.global.ca.u64 %rd39665, [%rd39663];
	}
	// end inline asm
	// begin inline asm
	{	
ld.global.ca.u64 %rd39667, [%rd39665];
	}
	// end inline asm
	// begin inline asm
	{	
ld.global.ca.u64 %rd39669, [%rd39667];
	}
	// end inline asm
	// begin inline asm
	{	
ld.global.ca.u64 %rd39671, [%rd39669];
	}
	// end inline asm
	// begin inline asm
	{	
ld.global.ca.u64 %rd39673, [%rd39671];
	}
	// end inline asm
	// begin inline asm
	{	
ld.global.ca.u64 %rd39675, [%rd39673];
	}
	// end inline asm
	// begin inline asm
	{	
ld.global.ca.u64 %rd39677, [%rd39675];
	}
	// end inline asm
	// begin inline asm
	{	
ld.global.ca.u64 %rd39679, [%rd39677];
	}
	// end inline asm
	// begin inline asm
	{	
ld.global.ca.u64 %rd39681, [%rd39679];
	}
	// end inline asm
	// begin inline asm
	{	
ld.global.ca.u64 %rd39683, [%rd39681];
	}
	// end inline asm
	// begin inline asm
	{	
ld.global.ca.u64 %rd39685, [%rd39683];
	}
	// end inline asm
	// begin inline asm
	{	
ld.global.ca.u64 %rd39687, [%rd39685];
	}
	// end inline asm
	// begin inline asm
	{	
ld.global.ca.u64 %rd39689, [%rd39687];
	}
	// end inline asm
	// begin inline asm
	{	
ld.global.ca.u64 %rd39691, [%rd39689];
	}
	// end inline asm
	// begin inline asm
	{	
ld.global.ca.u64 %rd39693, [%rd39691];
	}
	// end inline asm
	// begin inline asm
	{	
ld.global.ca.u64 %rd39695, [%rd39693];
	}
	// end inline asm
	// begin inline asm
	{	
ld.global.ca.u64 %rd39697, [%rd39695];
	}
	// end inline asm
	// begin inline asm
	{	
ld.global.ca.u64 %rd39699, [%rd39697];
	}
	// end inline asm
	// begin inline asm
	{	
ld.global.ca.u64 %rd39701, [%rd39699];
	}
	// end inline asm
	// begin inline asm
	{	
ld.global.ca.u64 %rd39703, [%rd39701];
	}
	// end inline asm
	// begin inline asm
	{	
ld.global.ca.u64 %rd39705, [%rd39703];
	}
	// end inline asm
	// begin inline asm
	{	
ld.global.ca.u64 %rd39707, [%rd39705];
	}
	// end inline asm
	// begin inline asm
	{	
ld.global.ca.u64 %rd39709, [%rd39707];
	}
	// end inline asm
	// begin inline asm
	{	
ld.global.ca.u64 %rd39711, [%rd39709];
	}
	// end inline asm
	// begin inline asm
	{	
ld.global.ca.u64 %rd39713, [%rd39711];
	}
	// end inline asm
	// begin inline asm
	{	
ld.global.ca.u64 %rd39715, [%rd39713];
	}
	// end inline asm
	// begin inline asm
	{	
ld.global.ca.u64 %rd39717, [%rd39715];
	}
	// end inline asm
	// begin inline asm
	{	
ld.global.ca.u64 %rd39719, [%rd39717];
	}
	// end inline asm
	// begin inline asm
	{	
ld.global.ca.u64 %rd39721, [%rd39719];
	}
	// end inline asm
	// begin inline asm
	{	
ld.global.ca.u64 %rd39723, [%rd39721];
	}
	// end inline asm
	// begin inline asm
	{	
ld.global.ca.u64 %rd39725, [%rd39723];
	}
	// end inline asm
	// begin inline asm
	{	
ld.global.ca.u64 %rd39727, [%rd39725];
	}
	// end inline asm
	// begin inline asm
	{	
ld.global.ca.u64 %rd39729, [%rd39727];
	}
	// end inline asm
	// begin inline asm
	{	
ld.global.ca.u64 %rd39731, [%rd39729];
	}
	// end inline asm
	// begin inline asm
	{	
ld.global.ca.u64 %rd39733, [%rd39731];
	}
	// end inline asm
	// begin inline asm
	{	
ld.global.ca.u64 %rd39735, [%rd39733];
	}
	// end inline asm
	// begin inline asm
	{	
ld.global.ca.u64 %rd39737, [%rd39735];
	}
	// end inline asm
	// begin inline asm
	{	
ld.global.ca.u64 %rd39739, [%rd39737];
	}
	// end inline asm
	// begin inline asm
	{	
ld.global.ca.u64 %rd39741, [%rd39739];
	}
	// end inline asm
	// begin inline asm
	{	
ld.global.ca.u64 %rd39743, [%rd39741];
	}
	// end inline asm
	// begin inline asm
	{	
ld.global.ca.u64 %rd39745, [%rd39743];
	}
	// end inline asm
	// begin inline asm
	{	
ld.global.ca.u64 %rd39747, [%rd39745];
	}
	// end inline asm
	// begin inline asm
	{	
ld.global.ca.u64 %rd39749, [%rd39747];
	}
	// end inline asm
	// begin inline asm
	{	
ld.global.ca.u64 %rd39751, [%rd39749];
	}
	// end inline asm
	// begin inline asm
	{	
ld.global.ca.u64 %rd39753, [%rd39751];
	}
	// end inline asm
	// begin inline asm
	{	
ld.global.ca.u64 %rd39755, [%rd39753];
	}
	// end inline asm
	// begin inline asm
	{	
ld.global.ca.u64 %rd39757, [%rd39755];
	}
	// end inline asm
	// begin inline asm
	{	
ld.global.ca.u64 %rd39759, [%rd39757];
	}
	// end inline asm
	// begin inline asm
	{	
ld.global.ca.u64 %rd39761, [%rd39759];
	}
	// end inline asm
	// begin inline asm
	{	
ld.global.ca.u64 %rd39763, [%rd39761];
	}
	// end inline asm
	// begin inline asm
	{	
ld.global.ca.u64 %rd39765, [%rd39763];
	}
	// end inline asm
	// begin inline asm
	{	
ld.global.ca.u64 %rd39767, [%rd39765];
	}
	// end inline asm
	// begin inline asm
	{	
ld.global.ca.u64 %rd39769, [%rd39767];
	}
	// end inline asm
	// begin inline asm
	{	
ld.global.ca.u64 %rd39771, [%rd39769];
	}
	// end inline asm
	// begin inline asm
	{	
ld.global.ca.u64 %rd39773, [%rd39771];
	}
	// end inline asm
	// begin inline asm
	{	
ld.global.ca.u64 %rd39775, [%rd39773];
	}
	// end inline asm
	// begin inline asm
	{	
ld.global.ca.u64 %rd39777, [%rd39775];
	}
	// end inline asm
	// begin inline asm
	{	
ld.global.ca.u64 %rd39779, [%rd39777];
	}
	// end inline asm
	// begin inline asm
	{	
ld.global.ca.u64 %rd39781, [%rd39779];
	}
	// end inline asm
	// begin inline asm
	{	
ld.global.ca.u64 %rd39783, [%rd39781];
	}
	// end inline asm
	// begin inline asm
	{	
ld.global.ca.u64 %rd39785, [%rd39783];
	}
	// end inline asm
	// begin inline asm
	{	
ld.global.ca.u64 %rd39787, [%rd39785];
	}
	// end inline asm
	// begin inline asm
	{	
ld.global.ca.u64 %rd39789, [%rd39787];
	}
	// end inline asm
	// begin inline asm
	{	
ld.global.ca.u64 %rd39791, [%rd39789];
	}
	// end inline asm
	// begin inline asm
	{	
ld.global.ca.u64 %rd39793, [%rd39791];
	}
	// end inline asm
	// begin inline asm
	{	
ld.global.ca.u64 %rd39795, [%rd39793];
	}
	// end inline asm
	// begin inline asm
	{	
ld.global.ca.u64 %rd39797, [%rd39795];
	}
	// end inline asm
	// begin inline asm
	{	
ld.global.ca.u64 %rd39799, [%rd39797];
	}
	// end inline asm
	// begin inline asm
	{	
ld.global.ca.u64 %rd39801, [%rd39799];
	}
	// end inline asm
	// begin inline asm
	{	
ld.global.ca.u64 %rd39803, [%rd39801];
	}
	// end inline asm
	// begin inline asm
	{	
ld.global.ca.u64 %rd39805, [%rd39803];
	}
	// end inline asm
	// begin inline asm
	{	
ld.global.ca.u64 %rd39807, [%rd39805];
	}
	// end inline asm
	// begin inline asm
	{	
ld.global.ca.u64 %rd39809, [%rd39807];
	}
	// end inline asm
	// begin inline asm
	{	
ld.global.ca.u64 %rd39811, [%rd39809];
	}
	// end inline asm
	// begin inline asm
	{	
ld.global.ca.u64 %rd39813, [%rd39811];
	}
	// end inline asm
	// begin inline asm
	{	
ld.global.ca.u64 %rd39815, [%rd39813];
	}
	// end inline asm
	// begin inline asm
	{	
ld.global.ca.u64 %rd39817, [%rd39815];
	}
	// end inline asm
	// begin inline asm
	{	
ld.global.ca.u64 %rd39819, [%rd39817];
	}
	// end inline asm
	// begin inline asm
	{	
ld.global.ca.u64 %rd39821, [%rd39819];
	}
	// end inline asm
	// begin inline asm
	{	
ld.global.ca.u64 %rd39823, [%rd39821];
	}
	// end inline asm
	// begin inline asm
	{	
ld.global.ca.u64 %rd39825, [%rd39823];
	}
	// end inline asm
	// begin inline asm
	{	
ld.global.ca.u64 %rd39827, [%rd39825];
	}
	// end inline asm
	// begin inline asm
	{	
ld.global.ca.u64 %rd39829, [%rd39827];
	}
	// end inline asm
	// begin inline asm
	{	
ld.global.ca.u64 %rd39831, [%rd39829];
	}
	// end inline asm
	// begin inline asm
	{	
ld.global.ca.u64 %rd39833, [%rd39831];
	}
	// end inline asm
	// begin inline asm
	{	
ld.global.ca.u64 %rd39835, [%rd39833];
	}
	// end inline asm
	// begin inline asm
	{	
ld.global.ca.u64 %rd39837, [%rd39835];
	}
	// end inline asm
	// begin inline asm
	{	
ld.global.ca.u64 %rd39839, [%rd39837];
	}
	// end inline asm
	// begin inline asm
	{	
ld.global.ca.u64 %rd39841, [%rd39839];
	}
	// end inline asm
	// begin inline asm
	{	
ld.global.ca.u64 %rd39843, [%rd39841];
	}
	// end inline asm
	// begin inline asm
	{	
ld.global.ca.u64 %rd39845, [%rd39843];
	}
	// end inline asm
	// begin inline asm
	{	
ld.global.ca.u64 %rd39847, [%rd39845];
	}
	// end inline asm
	// begin inline asm
	{	
ld.global.ca.u64 %rd39849, [%rd39847];
	}
	// end inline asm
	// begin inline asm
	{	
ld.global.ca.u64 %rd39851, [%rd39849];
	}
	// end inline asm
	// begin inline asm
	{	
ld.global.ca.u64 %rd39853, [%rd39851];
	}
	// end inline asm
	// begin inline asm
	{	
ld.global.ca.u64 %rd39855, [%rd39853];
	}
	// end inline asm
	// begin inline asm
	{	
ld.global.ca.u64 %rd39857, [%rd39855];
	}
	// end inline asm
	// begin inline asm
	{	
ld.global.ca.u64 %rd39859, [%rd39857];
	}
	// end inline asm
	// begin inline asm
	{	
ld.global.ca.u64 %rd39861, [%rd39859];
	}
	// end inline asm
	// begin inline asm
	{	
ld.global.ca.u64 %rd39863, [%rd39861];
	}
	// end inline asm
	// begin inline asm
	{	
ld.global.ca.u64 %rd39865, [%rd39863];
	}
	// end inline asm
	// begin inline asm
	{	
ld.global.ca.u64 %rd39867, [%rd39865];
	}
	// end inline asm
	// begin inline asm
	{	
ld.global.ca.u64 %rd39869, [%rd39867];
	}
	// end inline asm
	// begin inline asm
	{	
ld.global.ca.u64 %rd39871, [%rd39869];
	}
	// end inline asm
	// begin inline asm
	{	
ld.global.ca.u64 %rd39873, [%rd39871];
	}
	// end inline asm
	// begin inline asm
	{	
ld.global.ca.u64 %rd39875, [%rd39873];
	}
	// end inline asm
	// begin inline asm
	{	
ld.global.ca.u64 %rd39877, [%rd39875];
	}
	// end inline asm
	// begin inline asm
	{	
ld.global.ca.u64 %rd39879, [%rd39877];
	}
	// end inline asm
	// begin inline asm
	{	
ld.global.ca.u64 %rd39881, [%rd39879];
	}
	// end inline asm
	// begin inline asm
	{	
ld.global.ca.u64 %rd39883, [%rd39881];
	}
	// end inline asm
	// begin inline asm
	{	
ld.global.ca.u64 %rd39885, [%rd39883];
	}
	// end inline asm
	// begin inline asm
	{	
ld.global.ca.u64 %rd39887, [%rd39885];
	}
	// end inline asm
	// begin inline asm
	{	
ld.global.ca.u64 %rd39889, [%rd39887];
	}
	// end inline asm
	// begin inline asm
	{	
ld.global.ca.u64 %rd39891, [%rd39889];
	}
	// end inline asm
	// begin inline asm
	{	
ld.global.ca.u64 %rd39893, [%rd39891];
	}
	// end inline asm
	// begin inline asm
	{	
ld.global.ca.u64 %rd39895, [%rd39893];
	}
	// end inline asm
	// begin inline asm
	{	
ld.global.ca.u64 %rd39897, [%rd39895];
	}
	// end inline asm
	// begin inline asm
	{	
ld.global.ca.u64 %rd39899, [%rd39897];
	}
	// end inline asm
	// begin inline asm
	{	
ld.global.ca.u64 %rd39901, [%rd39899];
	}
	// end inline asm
	// begin inline asm
	{	
ld.global.ca.u64 %rd39903, [%rd39901];
	}
	// end inline asm
	// begin inline asm
	{	
ld.global.ca.u64 %rd39905, [%rd39903];
	}
	// end inline asm
	// begin inline asm
	{	
ld.global.ca.u64 %rd39907, [%rd39905];
	}
	// end inline asm
	// begin inline asm
	{	
ld.global.ca.u64 %rd39909, [%rd39907];
	}
	// end inline asm
	// begin inline asm
	{	
ld.global.ca.u64 %rd39911, [%rd39909];
	}
	// end inline asm
	// begin inline asm
	{	
ld.global.ca.u64 %rd39913, [%rd39911];
	}
	// end inline asm
	// begin inline asm
	{	
ld.global.ca.u64 %rd39915, [%rd39913];
	}
	// end inline asm
	// begin inline asm
	{	
ld.global.ca.u64 %rd39917, [%rd39915];
	}
	// end inline asm
	// begin inline asm
	{	
ld.global.ca.u64 %rd39919, [%rd39917];
	}
	// end inline asm
	// begin inline asm
	{	
ld.global.ca.u64 %rd39921, [%rd39919];
	}
	// end inline asm
	// begin inline asm
	{	
ld.global.ca.u64 %rd39923, [%rd39921];
	}
	// end inline asm
	// begin inline asm
	{	
ld.global.ca.u64 %rd39925, [%rd39923];
	}
	// end inline asm
	// begin inline asm
	{	
ld.global.ca.u64 %rd39927, [%rd39925];
	}
	// end inline asm
	// begin inline asm
	{	
ld.global.ca.u64 %rd39929, [%rd39927];
	}
	// end inline asm
	// begin inline asm
	{	
ld.global.ca.u64 %rd39931, [%rd39929];
	}
	// end inline asm
	// begin inline asm
	{	
ld.global.ca.u64 %rd39933, [%rd39931];
	}
	// end inline asm
	// begin inline asm
	{	
ld.global.ca.u64 %rd39935, [%rd39933];
	}
	// end inline asm
	// begin inline asm
	{	
ld.global.ca.u64 %rd39937, [%rd39935];
	}
	// end inline asm
	// begin inline asm
	{	
ld.global.ca.u64 %rd39939, [%rd39937];
	}
	// end inline asm
	// begin inline asm
	{	
ld.global.ca.u64 %rd39941, [%rd39939];
	}
	// end inline asm
	// begin inline asm
	{	
ld.global.ca.u64 %rd39943, [%rd39941];
	}
	// end inline asm
	// begin inline asm
	{	
ld.global.ca.u64 %rd39945, [%rd39943];
	}
	// end inline asm
	// begin inline asm
	{	
ld.global.ca.u64 %rd39947, [%rd39945];
	}
	// end inline asm
	// begin inline asm
	{	
ld.global.ca.u64 %rd39949, [%rd39947];
	}
	// end inline asm
	// begin inline asm
	{	
ld.global.ca.u64 %rd39951, [%rd39949];
	}
	// end inline asm
	// begin inline asm
	{	
ld.global.ca.u64 %rd39953, [%rd39951];
	}
	// end inline asm
	// begin inline asm
	{	
ld.global.ca.u64 %rd39955, [%rd39953];
	}
	// end inline asm
	// begin inline asm
	{	
ld.global.ca.u64 %rd39957, [%rd39955];
	}
	// end inline asm
	// begin inline asm
	{	
ld.global.ca.u64 %rd39959, [%rd39957];
	}
	// end inline asm
	// begin inline asm
	{	
ld.global.ca.u64 %rd39961, [%rd39959];
	}
	// end inline asm
	// begin inline asm
	{	
ld.global.ca.u64 %rd39963, [%rd39961];
	}
	// end inline asm
	// begin inline asm
	{	
ld.global.ca.u64 %rd39965, [%rd39963];
	}
	// end inline asm
	// begin inline asm
	{	
ld.global.ca.u64 %rd39967, [%rd39965];
	}
	// end inline asm
	// begin inline asm
	{	
ld.global.ca.u64 %rd39969, [%rd39967];
	}
	// end inline asm
	// begin inline asm
	{	
ld.global.ca.u64 %rd39971, [%rd39969];
	}
	// end inline asm
	// begin inline asm
	{	
ld.global.ca.u64 %rd39973, [%rd39971];
	}
	// end inline asm
	// begin inline asm
	{	
ld.global.ca.u64 %rd39975, [%rd39973];
	}
	// end inline asm
	// begin inline asm
	{	
ld.global.ca.u64 %rd39977, [%rd39975];
	}
	// end inline asm
	// begin inline asm
	{	
ld.global.ca.u64 %rd39979, [%rd39977];
	}
	// end inline asm
	// begin inline asm
	{	
ld.global.ca.u64 %rd39981, [%rd39979];
	}
	// end inline asm
	// begin inline asm
	{	
ld.global.ca.u64 %rd39983, [%rd39981];
	}
	// end inline asm
	// begin inline asm
	{	
ld.global.ca.u64 %rd39985, [%rd39983];
	}
	// end inline asm
	// begin inline asm
	{	
ld.global.ca.u64 %rd39987, [%rd39985];
	}
	// end inline asm
	// begin inline asm
	{	
ld.global.ca.u64 %rd39989, [%rd39987];
	}
	// end inline asm
	// begin inline asm
	{	
ld.global.ca.u64 %rd39991, [%rd39989];
	}
	// end inline asm
	// begin inline asm
	{	
ld.global.ca.u64 %rd39993, [%rd39991];
	}
	// end inline asm
	// begin inline asm
	{	
ld.global.ca.u64 %rd39995, [%rd39993];
	}
	// end inline asm
	// begin inline asm
	{	
ld.global.ca.u64 %rd39997, [%rd39995];
	}
	// end inline asm
	// begin inline asm
	{	
ld.global.ca.u64 %rd39999, [%rd39997];
	}
	// end inline asm
	// begin inline asm
	{	
ld.global.ca.u64 %rd40001, [%rd39999];
	}
	// end inline asm
	// begin inline asm
	{	
ld.global.ca.u64 %rd40003, [%rd40001];
	}
	// end inline asm
	// begin inline asm
	{	
ld.global.ca.u64 %rd40005, [%rd40003];
	}
	// end inline asm
	// begin inline asm
	{	
ld.global.ca.u64 %rd40007, [%rd40005];
	}
	// end inline asm
	// begin inline asm
	{	
ld.global.ca.u64 %rd40009, [%rd40007];
	}
	// end inline asm
	// begin inline asm
	{	
ld.global.ca.u64 %rd40011, [%rd40009];
	}
	// end inline asm
	// begin inline asm
	{	
ld.global.ca.u64 %rd40013, [%rd40011];
	}
	// end inline asm
	// begin inline asm
	{	
ld.global.ca.u64 %rd40015, [%rd40013];
	}
	// end inline asm
	// begin inline asm
	{	
ld.global.ca.u64 %rd40017, [%rd40015];
	}
	// end inline asm
	// begin inline asm
	{	
ld.global.ca.u64 %rd40019, [%rd40017];
	}
	// end inline asm
	// begin inline asm
	{	
ld.global.ca.u64 %rd40021, [%rd40019];
	}
	// end inline asm
	// begin inline asm
	{	
ld.global.ca.u64 %rd40023, [%rd40021];
	}
	// end inline asm
	// begin inline asm
	{	
ld.global.ca.u64 %rd40025, [%rd40023];
	}
	// end inline asm
	// begin inline asm
	{	
ld.global.ca.u64 %rd40027, [%rd40025];
	}
	// end inline asm
	// begin inline asm
	{	
ld.global.ca.u64 %rd40029, [%rd40027];
	}
	// end inline asm
	// begin inline asm
	{	
ld.global.ca.u64 %rd40031, [%rd40029];
	}
	// end inline asm
	// begin inline asm
	{	
ld.global.ca.u64 %rd40033, [%rd40031];
	}
	// end inline asm
	// begin inline asm
	{	
ld.global.ca.u64 %rd40035, [%rd40033];
	}
	// end inline asm
	// begin inline asm
	{	
ld.global.ca.u64 %rd40037, [%rd40035];
	}
	// end inline asm
	// begin inline asm
	{	
ld.global.ca.u64 %rd40039, [%rd40037];
	}
	// end inline asm
	// begin inline asm
	{	
ld.global.ca.u64 %rd40041, [%rd40039];
	}
	// end inline asm
	// begin inline asm
	{	
ld.global.ca.u64 %rd40043, [%rd40041];
	}
	// end inline asm
	// begin inline asm
	{	
ld.global.ca.u64 %rd40045, [%rd40043];
	}
	// end inline asm
	// begin inline asm
	{	
ld.global.ca.u64 %rd40047, [%rd40045];
	}
	// end inline asm
	// begin inline asm
	{	
ld.global.ca.u64 %rd40049, [%rd40047];
	}
	// end inline asm
	// begin inline asm
	{	
ld.global.ca.u64 %rd40051, [%rd40049];
	}
	// end inline asm
	// begin inline asm
	{	
ld.global.ca.u64 %rd40053, [%rd40051];
	}
	// end inline asm
	// begin inline asm
	{	
ld.global.ca.u64 %rd40055, [%rd40053];
	}
	// end inline asm
	// begin inline asm
	{	
ld.global.ca.u64 %rd40057, [%rd40055];
	}
	// end inline asm
	// begin inline asm
	{	
ld.global.ca.u64 %rd40059, [%rd40057];
	}
	// end inline asm
	// begin inline asm
	{	
ld.global.ca.u64 %rd40061, [%rd40059];
	}
	// end inline asm
	// begin inline asm
	{	
ld.global.ca.u64 %rd40063, [%rd40061];
	}
	// end inline asm
	// begin inline asm
	{	
ld.global.ca.u64 %rd40065, [%rd40063];
	}
	// end inline asm
	// begin inline asm
	{	
ld.global.ca.u64 %rd40067, [%rd40065];
	}
	// end inline asm
	// begin inline asm
	{	
ld.global.ca.u64 %rd40069, [%rd40067];
	}
	// end inline asm
	// begin inline asm
	{	
ld.global.ca.u64 %rd40071, [%rd40069];
	}
	// end inline asm
	// begin inline asm
	{	
ld.global.ca.u64 %rd40073, [%rd40071];
	}
	// end inline asm
	// begin inline asm
	{	
ld.global.ca.u64 %rd40075, [%rd40073];
	}
	// end inline asm
	// begin inline asm
	{	
ld.global.ca.u64 %rd40077, [%rd40075];
	}
	// end inline asm
	// begin inline asm
	{	
ld.global.ca.u64 %rd40079, [%rd40077];
	}
	// end inline asm
	// begin inline asm
	{	
ld.global.ca.u64 %rd40081, [%rd40079];
	}
	// end inline asm
	// begin inline asm
	{	
ld.global.ca.u64 %rd40083, [%rd40081];
	}
	// end inline asm
	// begin inline asm
	{	
ld.global.ca.u64 %rd40085, [%rd40083];
	}
	// end inline asm
	// begin inline asm
	{	
ld.global.ca.u64 %rd40087, [%rd40085];
	}
	// end inline asm
	// begin inline asm
	{	
ld.global.ca.u64 %rd40089, [%rd40087];
	}
	// end inline asm
	// begin inline asm
	{	
ld.global.ca.u64 %rd40091, [%rd40089];
	}
	// end inline asm
	// begin inline asm
	{	
ld.global.ca.u64 %rd40093, [%rd40091];
	}
	// end inline asm
	// begin inline asm
	{	
ld.global.ca.u64 %rd40095, [%rd40093];
	}
	// end inline asm
	// begin inline asm
	{	
ld.global.ca.u64 %rd40097, [%rd40095];
	}
	// end inline asm
	// begin inline asm
	{	
ld.global.ca.u64 %rd40099, [%rd40097];
	}
	// end inline asm
	// begin inline asm
	{	
ld.global.ca.u64 %rd40101, [%rd40099];
	}
	// end inline asm
	// begin inline asm
	{	
ld.global.ca.u64 %rd40103, [%rd40101];
	}
	// end inline asm
	// begin inline asm
	{	
ld.global.ca.u64 %rd40105, [%rd40103];
	}
	// end inline asm
	// begin inline asm
	{	
ld.global.ca.u64 %rd40107, [%rd40105];
	}
	// end inline asm
	// begin inline asm
	{	
ld.global.ca.u64 %rd40109, [%rd40107];
	}
	// end inline asm
	// begin inline asm
	{	
ld.global.ca.u64 %rd40111, [%rd40109];
	}
	// end inline asm
	// begin inline asm
	{	
ld.global.ca.u64 %rd40113, [%rd40111];
	}
	// end inline asm
	// begin inline asm
	{	
ld.global.ca.u64 %rd40115, [%rd40113];
	}
	// end inline asm
	// begin inline asm
	{	
ld.global.ca.u64 %rd40117, [%rd40115];
	}
	// end inline asm
	// begin inline asm
	{	
ld.global.ca.u64 %rd40119, [%rd40117];
	}
	// end inline asm
	// begin inline asm
	{	
ld.global.ca.u64 %rd40121, [%rd40119];
	}
	// end inline asm
	// begin inline asm
	{	
ld.global.ca.u64 %rd40123, [%rd40121];
	}
	// end inline asm
	// begin inline asm
	{	
ld.global.ca.u64 %rd40125, [%rd40123];
	}
	// end inline asm
	// begin inline asm
	{	
ld.global.ca.u64 %rd40127, [%rd40125];
	}
	// end inline asm
	// begin inline asm
	{	
ld.global.ca.u64 %rd40129, [%rd40127];
	}
	// end inline asm
	// begin inline asm
	{	
ld.global.ca.u64 %rd40131, [%rd40129];
	}
	// end inline asm
	// begin inline asm
	{	
ld.global.ca.u64 %rd40133, [%rd40131];
	}
	// end inline asm
	// begin inline asm
	{	
ld.global.ca.u64 %rd40135, [%rd40133];
	}
	// end inline asm
	// begin inline asm
	{	
ld.global.ca.u64 %rd40137, [%rd40135];
	}
	// end inline asm
	// begin inline asm
	{	
ld.global.ca.u64 %rd40139, [%rd40137];
	}
	// end inline asm
	// begin inline asm
	{	
ld.global.ca.u64 %rd40141, [%rd40139];
	}
	// end inline asm
	// begin inline asm
	{	
ld.global.ca.u64 %rd40143, [%rd40141];
	}
	// end inline asm
	// begin inline asm
	{	
ld.global.ca.u64 %rd40145, [%rd40143];
	}
	// end inline asm
	// begin inline asm
	{	
ld.global.ca.u64 %rd40147, [%rd40145];
	}
	// end inline asm
	// begin inline asm
	{	
ld.global.ca.u64 %rd40149, [%rd40147];
	}
	// end inline asm
	// begin inline asm
	{	
ld.global.ca.u64 %rd40151, [%rd40149];
	}
	// end inline asm
	// begin inline asm
	{	
ld.global.ca.u64 %rd40153, [%rd40151];
	}
	// end inline asm
	// begin inline asm
	{	
ld.global.ca.u64 %rd40155, [%rd40153];
	}
	// end inline asm
	// begin inline asm
	{	
ld.global.ca.u64 %rd40157, [%rd40155];
	}
	// end inline asm
	// begin inline asm
	{	
ld.global.ca.u64 %rd40159, [%rd40157];
	}
	// end inline asm
	// begin inline asm
	{	
ld.global.ca.u64 %rd40161, [%rd40159];
	}
	// end inline asm
	// begin inline asm
	{	
ld.global.ca.u64 %rd40163, [%rd40161];
	}
	// end inline asm
	// begin inline asm
	{	
ld.global.ca.u64 %rd40165, [%rd40163];
	}
	// end inline asm
	// begin inline asm
	{	
ld.global.ca.u64 %rd40167, [%rd40165];
	}
	// end inline asm
	// begin inline asm
	{	
ld.global.ca.u64 %rd40169, [%rd40167];
	}
	// end inline asm
	// begin inline asm
	{	
ld.global.ca.u64 %rd40171, [%rd40169];
	}
	// end inline asm
	// begin inline asm
	{	
ld.global.ca.u64 %rd40173, [%rd40171];
	}
	// end inline asm
	// begin inline asm
	{	
ld.global.ca.u64 %rd40175, [%rd40173];
	}
	// end inline asm
	// begin inline asm
	{	
ld.global.ca.u64 %rd40177, [%rd40175];
	}
	// end inline asm
	// begin inline asm
	{	
ld.global.ca.u64 %rd40179, [%rd40177];
	}
	// end inline asm
	// begin inline asm
	{	
ld.global.ca.u64 %rd40181, [%rd40179];
	}
	// end inline asm
	// begin inline asm
	{	
ld.global.ca.u64 %rd40183, [%rd40181];
	}
	// end inline asm
	// begin inline asm
	{	
ld.global.ca.u64 %rd40185, [%rd40183];
	}
	// end inline asm
	// begin inline asm
	{	
ld.global.ca.u64 %rd40187, [%rd40185];
	}
	// end inline asm
	// begin inline asm
	{	
ld.global.ca.u64 %rd40189, [%rd40187];
	}
	// end inline asm
	// begin inline asm
	{	
ld.global.ca.u64 %rd40191, [%rd40189];
	}
	// end inline asm
	// begin inline asm
	{	
ld.global.ca.u64 %rd40193, [%rd40191];
	}
	// end inline asm
	// begin inline asm
	{	
ld.global.ca.u64 %rd40195, [%rd40193];
	}
	// end inline asm
	// begin inline asm
	{	
ld.global.ca.u64 %rd40197, [%rd40195];
	}
	// end inline asm
	// begin inline asm
	{	
ld.global.ca.u64 %rd40199, [%rd40197];
	}
	// end inline asm
	// begin inline asm
	{	
ld.global.ca.u64 %rd40201, [%rd40199];
	}
	// end inline asm
	// begin inline asm
	{	
ld.global.ca.u64 %rd40203, [%rd40201];
	}
	// end inline asm
	// begin inline asm
	{	
ld.global.ca.u64 %rd40205, [%rd40203];
	}
	// end inline asm
	// begin inline asm
	{	
ld.global.ca.u64 %rd40207, [%rd40205];
	}
	// end inline asm
	// begin inline asm
	{	
ld.global.ca.u64 %rd40209, [%rd40207];
	}
	// end inline asm
	// begin inline asm
	{	
ld.global.ca.u64 %rd40211, [%rd40209];
	}
	// end inline asm
	// begin inline asm
	{	
ld.global.ca.u64 %rd40213, [%rd40211];
	}
	// end inline asm
	// begin inline asm
	{	
ld.global.ca.u64 %rd40215, [%rd40213];
	}
	// end inline asm
	// begin inline asm
	{	
ld.global.ca.u64 %rd40217, [%rd40215];
	}
	// end inline asm
	// begin inline asm
	{	
ld.global.ca.u64 %rd40219, [%rd40217];
	}
	// end inline asm
	// begin inline asm
	{	
ld.global.ca.u64 %rd40221, [%rd40219];
	}
	// end inline asm
	// begin inline asm
	{	
ld.global.ca.u64 %rd40223, [%rd40221];
	}
	// end inline asm
	// begin inline asm
	{	
ld.global.ca.u64 %rd40225, [%rd40223];
	}
	// end inline asm
	// begin inline asm
	{	
ld.global.ca.u64 %rd40227, [%rd40225];
	}
	// end inline asm
	// begin inline asm
	{	
ld.global.ca.u64 %rd40229, [%rd40227];
	}
	// end inline asm
	// begin inline asm
	{	
ld.global.ca.u64 %rd40231, [%rd40229];
	}
	// end inline asm
	// begin inline asm
	{	
ld.global.ca.u64 %rd40233, [%rd40231];
	}
	// end inline asm
	// begin inline asm
	{	
ld.global.ca.u64 %rd40235, [%rd40233];
	}
	// end inline asm
	// begin inline asm
	{	
ld.global.ca.u64 %rd40237, [%rd40235];
	}
	// end inline asm
	// begin inline asm
	{	
ld.global.ca.u64 %rd40239, [%rd40237];
	}
	// end inline asm
	// begin inline asm
	{	
ld.global.ca.u64 %rd40241, [%rd40239];
	}
	// end inline asm
	// begin inline asm
	{	
ld.global.ca.u64 %rd40243, [%rd40241];
	}
	// end inline asm
	// begin inline asm
	{	
ld.global.ca.u64 %rd40245, [%rd40243];
	}
	// end inline asm
	// begin inline asm
	{	
ld.global.ca.u64 %rd40247, [%rd40245];
	}
	// end inline asm
	// begin inline asm
	{	
ld.global.ca.u64 %rd40249, [%rd40247];
	}
	// end inline asm
	// begin inline asm
	{	
ld.global.ca.u64 %rd40251, [%rd40249];
	}
	// end inline asm
	// begin inline asm
	{	
ld.global.ca.u64 %rd40253, [%rd40251];
	}
	// end inline asm
	// begin inline asm
	{	
ld.global.ca.u64 %rd40255, [%rd40253];
	}
	// end inline asm
	// begin inline asm
	{	
ld.global.ca.u64 %rd40257, [%rd40255];
	}
	// end inline asm
	// begin inline asm
	{	
ld.global.ca.u64 %rd40259, [%rd40257];
	}
	// end inline asm
	// begin inline asm
	{	
ld.global.ca.u64 %rd40261, [%rd40259];
	}
	// end inline asm
	// begin inline asm
	{	
ld.global.ca.u64 %rd40263, [%rd40261];
	}
	// end inline asm
	// begin inline asm
	{	
ld.global.ca.u64 %rd40265, [%rd40263];
	}
	// end inline asm
	// begin inline asm
	{	
ld.global.ca.u64 %rd40267, [%rd40265];
	}
	// end inline asm
	// begin inline asm
	{	
ld.global.ca.u64 %rd40269, [%rd40267];
	}
	// end inline asm
	// begin inline asm
	{	
ld.global.ca.u64 %rd40271, [%rd40269];
	}
	// end inline asm
	// begin inline asm
	{	
ld.global.ca.u64 %rd40273, [%rd40271];
	}
	// end inline asm
	// begin inline asm
	{	
ld.global.ca.u64 %rd40275, [%rd40273];
	}
	// end inline asm
	// begin inline asm
	{	
ld.global.ca.u64 %rd40277, [%rd40275];
	}
	// end inline asm
	// begin inline asm
	{	
ld.global.ca.u64 %rd40279, [%rd40277];
	}
	// end inline asm
	// begin inline asm
	{	
ld.global.ca.u64 %rd40281, [%rd40279];
	}
	// end inline asm
	// begin inline asm
	{	
ld.global.ca.u64 %rd40283, [%rd40281];
	}
	// end inline asm
	// begin inline asm
	{	
ld.global.ca.u64 %rd40285, [%rd40283];
	}
	// end inline asm
	// begin inline asm
	{	
ld.global.ca.u64 %rd40287, [%rd40285];
	}
	// end inline asm
	// begin inline asm
	{	
ld.global.ca.u64 %rd40289, [%rd40287];
	}
	// end inline asm
	// begin inline asm
	{	
ld.global.ca.u64 %rd40291, [%rd40289];
	}
	// end inline asm
	// begin inline asm
	{	
ld.global.ca.u64 %rd40293, [%rd40291];
	}
	// end inline asm
	// begin inline asm
	{	
ld.global.ca.u64 %rd40295, [%rd40293];
	}
	// end inline asm
	// begin inline asm
	{	
ld.global.ca.u64 %rd40297, [%rd40295];
	}
	// end inline asm
	// begin inline asm
	{	
ld.global.ca.u64 %rd40299, [%rd40297];
	}
	// end inline asm
	// begin inline asm
	{	
ld.global.ca.u64 %rd40301, [%rd40299];
	}
	// end inline asm
	// begin inline asm
	{	
ld.global.ca.u64 %rd40303, [%rd40301];
	}
	// end inline asm
	// begin inline asm
	{	
ld.global.ca.u64 %rd40305, [%rd40303];
	}
	// end inline asm
	// begin inline asm
	{	
ld.global.ca.u64 %rd40307, [%rd40305];
	}
	// end inline asm
	// begin inline asm
	{	
ld.global.ca.u64 %rd40309, [%rd40307];
	}
	// end inline asm
	// begin inline asm
	{	
ld.global.ca.u64 %rd40311, [%rd40309];
	}
	// end inline asm
	// begin inline asm
	{	
ld.global.ca.u64 %rd40313, [%rd40311];
	}
	// end inline asm
	// begin inline asm
	{	
ld.global.ca.u64 %rd40315, [%rd40313];
	}
	// end inline asm
	// begin inline asm
	{	
ld.global.ca.u64 %rd40317, [%rd40315];
	}
	// end inline asm
	// begin inline asm
	{	
ld.global.ca.u64 %rd40319, [%rd40317];
	}
	// end inline asm
	// begin inline asm
	{	
ld.global.ca.u64 %rd40321, [%rd40319];
	}
	// end inline asm
	// begin inline asm
	{	
ld.global.ca.u64 %rd40323, [%rd40321];
	}
	// end inline asm
	// begin inline asm
	{	
ld.global.ca.u64 %rd40325, [%rd40323];
	}
	// end inline asm
	// begin inline asm
	{	
ld.global.ca.u64 %rd40327, [%rd40325];
	}
	// end inline asm
	// begin inline asm
	{	
ld.global.ca.u64 %rd40329, [%rd40327];
	}
	// end inline asm
	// begin inline asm
	{	
ld.global.ca.u64 %rd40331, [%rd40329];
	}
	// end inline asm
	// begin inline asm
	{	
ld.global.ca.u64 %rd40333, [%rd40331];
	}
	// end inline asm
	// begin inline asm
	{	
ld.global.ca.u64 %rd40335, [%rd40333];
	}
	// end inline asm
	// begin inline asm
	{	
ld.global.ca.u64 %rd40337, [%rd40335];
	}
	// end inline asm
	// begin inline asm
	{	
ld.global.ca.u64 %rd40339, [%rd40337];
	}
	// end inline asm
	// begin inline asm
	{	
ld.global.ca.u64 %rd40341, [%rd40339];
	}
	// end inline asm
	// begin inline asm
	{	
ld.global.ca.u64 %rd40343, [%rd40341];
	}
	// end inline asm
	// begin inline asm
	{	
ld.global.ca.u64 %rd40345, [%rd40343];
	}
	// end inline asm
	// begin inline asm
	{	
ld.global.ca.u64 %rd40347, [%rd40345];
	}
	// end inline asm
	// begin inline asm
	{	
ld.global.ca.u64 %rd40349, [%rd40347];
	}
	// end inline asm
	// begin inline asm
	{	
ld.global.ca.u64 %rd40351, [%rd40349];
	}
	// end inline asm
	// begin inline asm
	{	
ld.global.ca.u64 %rd40353, [%rd40351];
	}
	// end inline asm
	// begin inline asm
	{	
ld.global.ca.u64 %rd40355, [%rd40353];
	}
	// end inline asm
	// begin inline asm
	{	
ld.global.ca.u64 %rd40357, [%rd40355];
	}
	// end inline asm
	// begin inline asm
	{	
ld.global.ca.u64 %rd40359, [%rd40357];
	}
	// end inline asm
	// begin inline asm
	{	
ld.global.ca.u64 %rd40361, [%rd40359];
	}
	// end inline asm
	// begin inline asm
	{	
ld.global.ca.u64 %rd40363, [%rd40361];
	}
	// end inline asm
	// begin inline asm
	{	
ld.global.ca.u64 %rd40365, [%rd40363];
	}
	// end inline asm
	// begin inline asm
	{	
ld.global.ca.u64 %rd40367, [%rd40365];
	}
	// end inline asm
	// begin inline asm
	{	
ld.global.ca.u64 %rd40369, [%rd40367];
	}
	// end inline asm
	// begin inline asm
	{	
ld.global.ca.u64 %rd40371, [%rd40369];
	}
	// end inline asm
	// begin inline asm
	{	
ld.global.ca.u64 %rd40373, [%rd40371];
	}
	// end inline asm
	// begin inline asm
	{	
ld.global.ca.u64 %rd40375, [%rd40373];
	}
	// end inline asm
	// begin inline asm
	{	
ld.global.ca.u64 %rd40377, [%rd40375];
	}
	// end inline asm
	// begin inline asm
	{	
ld.global.ca.u64 %rd40379, [%rd40377];
	}
	// end inline asm
	// begin inline asm
	{	
ld.global.ca.u64 %rd40381, [%rd40379];
	}
	// end inline asm
	// begin inline asm
	{	
ld.global.ca.u64 %rd40383, [%rd40381];
	}
	// end inline asm
	// begin inline asm
	{	
ld.global.ca.u64 %rd40385, [%rd40383];
	}
	// end inline asm
	// begin inline asm
	{	
ld.global.ca.u64 %rd40387, [%rd40385];
	}
	// end inline asm
	// begin inline asm
	{	
ld.global.ca.u64 %rd40389, [%rd40387];
	}
	// end inline asm
	// begin inline asm
	{	
ld.global.ca.u64 %rd40391, [%rd40389];
	}
	// end inline asm
	// begin inline asm
	{	
ld.global.ca.u64 %rd40393, [%rd40391];
	}
	// end inline asm
	// begin inline asm
	{	
ld.global.ca.u64 %rd40395, [%rd40393];
	}
	// end inline asm
	// begin inline asm
	{	
ld.global.ca.u64 %rd40397, [%rd40395];
	}
	// end inline asm
	// begin inline asm
	{	
ld.global.ca.u64 %rd40399, [%rd40397];
	}
	// end inline asm
	// begin inline asm
	{	
ld.global.ca.u64 %rd40401, [%rd40399];
	}
	// end inline asm
	// begin inline asm
	{	
ld.global.ca.u64 %rd40403, [%rd40401];
	}
	// end inline asm
	// begin inline asm
	{	
ld.global.ca.u64 %rd40405, [%rd40403];
	}
	// end inline asm
	// begin inline asm
	{	
ld.global.ca.u64 %rd40407, [%rd40405];
	}
	// end inline asm
	// begin inline asm
	{	
ld.global.ca.u64 %rd40409, [%rd40407];
	}
	// end inline asm
	// begin inline asm
	{	
ld.global.ca.u64 %rd40411, [%rd40409];
	}
	// end inline asm
	// begin inline asm
	{	
ld.global.ca.u64 %rd40413, [%rd40411];
	}
	// end inline asm
	// begin inline asm
	{	
ld.global.ca.u64 %rd40415, [%rd40413];
	}
	// end inline asm
	// begin inline asm
	{	
ld.global.ca.u64 %rd40417, [%rd40415];
	}
	// end inline asm
	// begin inline asm
	{	
ld.global.ca.u64 %rd40419, [%rd40417];
	}
	// end inline asm
	// begin inline asm
	{	
ld.global.ca.u64 %rd40421, [%rd40419];
	}
	// end inline asm
	// begin inline asm
	{	
ld.global.ca.u64 %rd40423, [%rd40421];
	}
	// end inline asm
	// begin inline asm
	{	
ld.global.ca.u64 %rd40425, [%rd40423];
	}
	// end inline asm
	// begin inline asm
	{	
ld.global.ca.u64 %rd40427, [%rd40425];
	}
	// end inline asm
	// begin inline asm
	{	
ld.global.ca.u64 %rd40429, [%rd40427];
	}
	// end inline asm
	// begin inline asm
	{	
ld.global.ca.u64 %rd40431, [%rd40429];
	}
	// end inline asm
	// begin inline asm
	{	
ld.global.ca.u64 %rd40433, [%rd40431];
	}
	// end inline asm
	// begin inline asm
	{	
ld.global.ca.u64 %rd40435, [%rd40433];
	}
	// end inline asm
	// begin inline asm
	{	
ld.global.ca.u64 %rd40437, [%rd40435];
	}
	// end inline asm
	// begin inline asm
	{	
ld.global.ca.u64 %rd40439, [%rd40437];
	}
	// end inline asm
	// begin inline asm
	{	
ld.global.ca.u64 %rd40441, [%rd40439];
	}
	// end inline asm
	// begin inline asm
	{	
ld.global.ca.u64 %rd40443, [%rd40441];
	}
	// end inline asm
	// begin inline asm
	{	
ld.global.ca.u64 %rd40445, [%rd40443];
	}
	// end inline asm
	// begin inline asm
	{	
ld.global.ca.u64 %rd40447, [%rd40445];
	}
	// end inline asm
	// begin inline asm
	{	
ld.global.ca.u64 %rd40449, [%rd40447];
	}
	// end inline asm
	// begin inline asm
	{	
ld.global.ca.u64 %rd40451, [%rd40449];
	}
	// end inline asm
	// begin inline asm
	{	
ld.global.ca.u64 %rd40453, [%rd40451];
	}
	// end inline asm
	// begin inline asm
	{	
ld.global.ca.u64 %rd40455, [%rd40453];
	}
	// end inline asm
	// begin inline asm
	{	
ld.global.ca.u64 %rd40457, [%rd40455];
	}
	// end inline asm
	// begin inline asm
	{	
ld.global.ca.u64 %rd40459, [%rd40457];
	}
	// end inline asm
	// begin inline asm
	{	
ld.global.ca.u64 %rd40461, [%rd40459];
	}
	// end inline asm
	// begin inline asm
	{	
ld.global.ca.u64 %rd40463, [%rd40461];
	}
	// end inline asm
	// begin inline asm
	{	
ld.global.ca.u64 %rd40465, [%rd40463];
	}
	// end inline asm
	// begin inline asm
	{	
ld.global.ca.u64 %rd40467, [%rd40465];
	}
	// end inline asm
	// begin inline asm
	{	
ld.global.ca.u64 %rd40469, [%rd40467];
	}
	// end inline asm
	// begin inline asm
	{	
ld.global.ca.u64 %rd40471, [%rd40469];
	}
	// end inline asm
	// begin inline asm
	{	
ld.global.ca.u64 %rd40473, [%rd40471];
	}
	// end inline asm
	// begin inline asm
	{	
ld.global.ca.u64 %rd40475, [%rd40473];
	}
	// end inline asm
	// begin inline asm
	{	
ld.global.ca.u64 %rd40477, [%rd40475];
	}
	// end inline asm
	// begin inline asm
	{	
ld.global.ca.u64 %rd40479, [%rd40477];
	}
	// end inline asm
	// begin inline asm
	{	
ld.global.ca.u64 %rd40481, [%rd40479];
	}
	// end inline asm
	// begin inline asm
	{	
ld.global.ca.u64 %rd40483, [%rd40481];
	}
	// end inline asm
	// begin inline asm
	{	
ld.global.ca.u64 %rd40485, [%rd40483];
	}
	// end inline asm
	// begin inline asm
	{	
ld.global.ca.u64 %rd40487, [%rd40485];
	}
	// end inline asm
	// begin inline asm
	{	
ld.global.ca.u64 %rd40489, [%rd40487];
	}
	// end inline asm
	// begin inline asm
	{	
ld.global.ca.u64 %rd40491, [%rd40489];
	}
	// end inline asm
	// begin inline asm
	{	
ld.global.ca.u64 %rd40493, [%rd40491];
	}
	// end inline asm
	// begin inline asm
	{	
ld.global.ca.u64 %rd40495, [%rd40493];
	}
	// end inline asm
	// begin inline asm
	{	
ld.global.ca.u64 %rd40497, [%rd40495];
	}
	// end inline asm
	// begin inline asm
	{	
ld.global.ca.u64 %rd40499, [%rd40497];
	}
	// end inline asm
	// begin inline asm
	{	
ld.global.ca.u64 %rd40501, [%rd40499];
	}
	// end inline asm
	// begin inline asm
	{	
ld.global.ca.u64 %rd40503, [%rd40501];
	}
	// end inline asm
	// begin inline asm
	{	
ld.global.ca.u64 %rd40505, [%rd40503];
	}
	// end inline asm
	// begin inline asm
	{	
ld.global.ca.u64 %rd40507, [%rd40505];
	}
	// end inline asm
	// begin inline asm
	{	
ld.global.ca.u64 %rd40509, [%rd40507];
	}
	// end inline asm
	// begin inline asm
	{	
ld.global.ca.u64 %rd40511, [%rd40509];
	}
	// end inline asm
	// begin inline asm
	{	
ld.global.ca.u64 %rd40513, [%rd40511];
	}
	// end inline asm
	// begin inline asm
	{	
ld.global.ca.u64 %rd40515, [%rd40513];
	}
	// end inline asm
	// begin inline asm
	{	
ld.global.ca.u64 %rd40517, [%rd40515];
	}
	// end inline asm
	// begin inline asm
	{	
ld.global.ca.u64 %rd40519, [%rd40517];
	}
	// end inline asm
	// begin inline asm
	{	
ld.global.ca.u64 %rd40521, [%rd40519];
	}
	// end inline asm
	// begin inline asm
	{	
ld.global.ca.u64 %rd40523, [%rd40521];
	}
	// end inline asm
	// begin inline asm
	{	
ld.global.ca.u64 %rd40525, [%rd40523];
	}
	// end inline asm
	// begin inline asm
	{	
ld.global.ca.u64 %rd40527, [%rd40525];
	}
	// end inline asm
	// begin inline asm
	{	
ld.global.ca.u64 %rd40529, [%rd40527];
	}
	// end inline asm
	// begin inline asm
	{	
ld.global.ca.u64 %rd40531, [%rd40529];
	}
	// end inline asm
	// begin inline asm
	{	
ld.global.ca.u64 %rd40533, [%rd40531];
	}
	// end inline asm
	// begin inline asm
	{	
ld.global.ca.u64 %rd40535, [%rd40533];
	}
	// end inline asm
	// begin inline asm
	{	
ld.global.ca.u64 %rd40537, [%rd40535];
	}
	// end inline asm
	// begin inline asm
	{	
ld.global.ca.u64 %rd40539, [%rd40537];
	}
	// end inline asm
	// begin inline asm
	{	
ld.global.ca.u64 %rd40541, [%rd40539];
	}
	// end inline asm
	// begin inline asm
	{	
ld.global.ca.u64 %rd40543, [%rd40541];
	}
	// end inline asm
	// begin inline asm
	{	
ld.global.ca.u64 %rd40545, [%rd40543];
	}
	// end inline asm
	// begin inline asm
	{	
ld.global.ca.u64 %rd40547, [%rd40545];
	}
	// end inline asm
	// begin inline asm
	{	
ld.global.ca.u64 %rd40549, [%rd40547];
	}
	// end inline asm
	// begin inline asm
	{	
ld.global.ca.u64 %rd40551, [%rd40549];
	}
	// end inline asm
	// begin inline asm
	{	
ld.global.ca.u64 %rd40553, [%rd40551];
	}
	// end inline asm
	// begin inline asm
	{	
ld.global.ca.u64 %rd40555, [%rd40553];
	}
	// end inline asm
	// begin inline asm
	{	
ld.global.ca.u64 %rd40557, [%rd40555];
	}
	// end inline asm
	// begin inline asm
	{	
ld.global.ca.u64 %rd40559, [%rd40557];
	}
	// end inline asm
	// begin inline asm
	{	
ld.global.ca.u64 %rd40561, [%rd40559];
	}
	// end inline asm
	// begin inline asm
	{	
ld.global.ca.u64 %rd40563, [%rd40561];
	}
	// end inline asm
	// begin inline asm
	{	
ld.global.ca.u64 %rd40565, [%rd40563];
	}
	// end inline asm
	// begin inline asm
	{	
ld.global.ca.u64 %rd40567, [%rd40565];
	}
	// end inline asm
	// begin inline asm
	{	
ld.global.ca.u64 %rd40569, [%rd40567];
	}
	// end inline asm
	// begin inline asm
	{	
ld.global.ca.u64 %rd40571, [%rd40569];
	}
	// end inline asm
	// begin inline asm
	{	
ld.global.ca.u64 %rd40573, [%rd40571];
	}
	// end inline asm
	// begin inline asm
	{	
ld.global.ca.u64 %rd40575, [%rd40573];
	}
	// end inline asm
	// begin inline asm
	{	
ld.global.ca.u64 %rd40577, [%rd40575];
	}
	// end inline asm
	// begin inline asm
	{	
ld.global.ca.u64 %rd40579, [%rd40577];
	}
	// end inline asm
	// begin inline asm
	{	
ld.global.ca.u64 %rd40581, [%rd40579];
	}
	// end inline asm
	// begin inline asm
	{	
ld.global.ca.u64 %rd40583, [%rd40581];
	}
	// end inline asm
	// begin inline asm
	{	
ld.global.ca.u64 %rd40585, [%rd40583];
	}
	// end inline asm
	// begin inline asm
	{	
ld.global.ca.u64 %rd40587, [%rd40585];
	}
	// end inline asm
	// begin inline asm
	{	
ld.global.ca.u64 %rd40589, [%rd40587];
	}
	// end inline asm
	// begin inline asm
	{	
ld.global.ca.u64 %rd40591, [%rd40589];
	}
	// end inline asm
	// begin inline asm
	{	
ld.global.ca.u64 %rd40593, [%rd40591];
	}
	// end inline asm
	// begin inline asm
	{	
ld.global.ca.u64 %rd40595, [%rd40593];
	}
	// end inline asm
	// begin inline asm
	{	
ld.global.ca.u64 %rd40597, [%rd40595];
	}
	// end inline asm
	// begin inline asm
	{	
ld.global.ca.u64 %rd40599, [%rd40597];
	}
	// end inline asm
	// begin inline asm
	{	
ld.global.ca.u64 %rd40601, [%rd40599];
	}
	// end inline asm
	// begin inline asm
	{	
ld.global.ca.u64 %rd40603, [%rd40601];
	}
	// end inline asm
	// begin inline asm
	{	
ld.global.ca.u64 %rd40605, [%rd40603];
	}
	// end inline asm
	// begin inline asm
	{	
ld.global.ca.u64 %rd40607, [%rd40605];
	}
	// end inline asm
	// begin inline asm
	{	
ld.global.ca.u64 %rd40609, [%rd40607];
	}
	// end inline asm
	// begin inline asm
	{	
ld.global.ca.u64 %rd40611, [%rd40609];
	}
	// end inline asm
	// begin inline asm
	{	
ld.global.ca.u64 %rd40613, [%rd40611];
	}
	// end inline asm
	// begin inline asm
	{	
ld.global.ca.u64 %rd40615, [%rd40613];
	}
	// end inline asm
	// begin inline asm
	{	
ld.global.ca.u64 %rd40617, [%rd40615];
	}
	// end inline asm
	// begin inline asm
	{	
ld.global.ca.u64 %rd40619, [%rd40617];
	}
	// end inline asm
	// begin inline asm
	{	
ld.global.ca.u64 %rd40621, [%rd40619];
	}
	// end inline asm
	// begin inline asm
	{	
ld.global.ca.u64 %rd40623, [%rd40621];
	}
	// end inline asm
	// begin inline asm
	{	
ld.global.ca.u64 %rd40625, [%rd40623];
	}
	// end inline asm
	// begin inline asm
	{	
ld.global.ca.u64 %rd40627, [%rd40625];
	}
	// end inline asm
	// begin inline asm
	{	
ld.global.ca.u64 %rd40629, [%rd40627];
	}
	// end inline asm
	// begin inline asm
	{	
ld.global.ca.u64 %rd40631, [%rd40629];
	}
	// end inline asm
	// begin inline asm
	{	
ld.global.ca.u64 %rd40633, [%rd40631];
	}
	// end inline asm
	// begin inline asm
	{	
ld.global.ca.u64 %rd40635, [%rd40633];
	}
	// end inline asm
	// begin inline asm
	{	
ld.global.ca.u64 %rd40637, [%rd40635];
	}
	// end inline asm
	// begin inline asm
	{	
ld.global.ca.u64 %rd40639, [%rd40637];
	}
	// end inline asm
	// begin inline asm
	{	
ld.global.ca.u64 %rd40641, [%rd40639];
	}
	// end inline asm
	// begin inline asm
	{	
ld.global.ca.u64 %rd40643, [%rd40641];
	}
	// end inline asm
	// begin inline asm
	{	
ld.global.ca.u64 %rd40645, [%rd40643];
	}
	// end inline asm
	// begin inline asm
	{	
ld.global.ca.u64 %rd40647, [%rd40645];
	}
	// end inline asm
	// begin inline asm
	{	
ld.global.ca.u64 %rd40649, [%rd40647];
	}
	// end inline asm
	// begin inline asm
	{	
ld.global.ca.u64 %rd40651, [%rd40649];
	}
	// end inline asm
	// begin inline asm
	{	
ld.global.ca.u64 %rd40653, [%rd40651];
	}
	// end inline asm
	// begin inline asm
	{	
ld.global.ca.u64 %rd40655, [%rd40653];
	}
	// end inline asm
	// begin inline asm
	{	
ld.global.ca.u64 %rd40657, [%rd40655];
	}
	// end inline asm
	// begin inline asm
	{	
ld.global.ca.u64 %rd40659, [%rd40657];
	}
	// end inline asm
	// begin inline asm
	{	
ld.global.ca.u64 %rd40661, [%rd40659];
	}
	// end inline asm
	// begin inline asm
	{	
ld.global.ca.u64 %rd40663, [%rd40661];
	}
	// end inline asm
	// begin inline asm
	{	
ld.global.ca.u64 %rd40665, [%rd40663];
	}
	// end inline asm
	// begin inline asm
	{	
ld.global.ca.u64 %rd40667, [%rd40665];
	}
	// end inline asm
	// begin inline asm
	{	
ld.global.ca.u64 %rd40669, [%rd40667];
	}
	// end inline asm
	// begin inline asm
	{	
ld.global.ca.u64 %rd40671, [%rd40669];
	}
	// end inline asm
	// begin inline asm
	{	
ld.global.ca.u64 %rd40673, [%rd40671];
	}
	// end inline asm
	// begin inline asm
	{	
ld.global.ca.u64 %rd40675, [%rd40673];
	}
	// end inline asm
	// begin inline asm
	{	
ld.global.ca.u64 %rd40677, [%rd40675];
	}
	// end inline asm
	// begin inline asm
	{	
ld.global.ca.u64 %rd40679, [%rd40677];
	}
	// end inline asm
	// begin inline asm
	{	
ld.global.ca.u64 %rd40681, [%rd40679];
	}
	// end inline asm
	// begin inline asm
	{	
ld.global.ca.u64 %rd40683, [%rd40681];
	}
	// end inline asm
	// begin inline asm
	{	
ld.global.ca.u64 %rd40685, [%rd40683];
	}
	// end inline asm
	// begin inline asm
	{	
ld.global.ca.u64 %rd40687, [%rd40685];
	}
	// end inline asm
	// begin inline asm
	{	
ld.global.ca.u64 %rd40689, [%rd40687];
	}
	// end inline asm
	// begin inline asm
	{	
ld.global.ca.u64 %rd40691, [%rd40689];
	}
	// end inline asm
	// begin inline asm
	{	
ld.global.ca.u64 %rd40693, [%rd40691];
	}
	// end inline asm
	// begin inline asm
	{	
ld.global.ca.u64 %rd40695, [%rd40693];
	}
	// end inline asm
	// begin inline asm
	{	
ld.global.ca.u64 %rd40697, [%rd40695];
	}
	// end inline asm
	// begin inline asm
	{	
ld.global.ca.u64 %rd40699, [%rd40697];
	}
	// end inline asm
	// begin inline asm
	{	
ld.global.ca.u64 %rd40701, [%rd40699];
	}
	// end inline asm
	// begin inline asm
	{	
ld.global.ca.u64 %rd40703, [%rd40701];
	}
	// end inline asm
	// begin inline asm
	{	
ld.global.ca.u64 %rd40705, [%rd40703];
	}
	// end inline asm
	// begin inline asm
	{	
ld.global.ca.u64 %rd40707, [%rd40705];
	}
	// end inline asm
	// begin inline asm
	{	
ld.global.ca.u64 %rd40709, [%rd40707];
	}
	// end inline asm
	// begin inline asm
	{	
ld.global.ca.u64 %rd40711, [%rd40709];
	}
	// end inline asm
	// begin inline asm
	{	
ld.global.ca.u64 %rd40713, [%rd40711];
	}
	// end inline asm
	// begin inline asm
	{	
ld.global.ca.u64 %rd40715, [%rd40713];
	}
	// end inline asm
	// begin inline asm
	{	
ld.global.ca.u64 %rd40717, [%rd40715];
	}
	// end inline asm
	// begin inline asm
	{	
ld.global.ca.u64 %rd40719, [%rd40717];
	}
	// end inline asm
	// begin inline asm
	{	
ld.global.ca.u64 %rd40721, [%rd40719];
	}
	// end inline asm
	// begin inline asm
	{	
ld.global.ca.u64 %rd40723, [%rd40721];
	}
	// end inline asm
	// begin inline asm
	{	
ld.global.ca.u64 %rd40725, [%rd40723];
	}
	// end inline asm
	// begin inline asm
	{	
ld.global.ca.u64 %rd40727, [%rd40725];
	}
	// end inline asm
	// begin inline asm
	{	
ld.global.ca.u64 %rd40729, [%rd40727];
	}
	// end inline asm
	// begin inline asm
	{	
ld.global.ca.u64 %rd40731, [%rd40729];
	}
	// end inline asm
	// begin inline asm
	{	
ld.global.ca.u64 %rd40733, [%rd40731];
	}
	// end inline asm
	// begin inline asm
	{	
ld.global.ca.u64 %rd40735, [%rd40733];
	}
	// end inline asm
	// begin inline asm
	{	
ld.global.ca.u64 %rd40737, [%rd40735];
	}
	// end inline asm
	// begin inline asm
	{	
ld.global.ca.u64 %rd40739, [%rd40737];
	}
	// end inline asm
	// begin inline asm
	{	
ld.global.ca.u64 %rd40741, [%rd40739];
	}
	// end inline asm
	// begin inline asm
	{	
ld.global.ca.u64 %rd40743, [%rd40741];
	}
	// end inline asm
	// begin inline asm
	{	
ld.global.ca.u64 %rd40745, [%rd40743];
	}
	// end inline asm
	// begin inline asm
	{	
ld.global.ca.u64 %rd40747, [%rd40745];
	}
	// end inline asm
	// begin inline asm
	{	
ld.global.ca.u64 %rd40749, [%rd40747];
	}
	// end inline asm
	// begin inline asm
	{	
ld.global.ca.u64 %rd40751, [%rd40749];
	}
	// end inline asm
	// begin inline asm
	{	
ld.global.ca.u64 %rd40753, [%rd40751];
	}
	// end inline asm
	// begin inline asm
	{	
ld.global.ca.u64 %rd40755, [%rd40753];
	}
	// end inline asm
	// begin inline asm
	{	
ld.global.ca.u64 %rd40757, [%rd40755];
	}
	// end inline asm
	// begin inline asm
	{	
ld.global.ca.u64 %rd40759, [%rd40757];
	}
	// end inline asm
	// begin inline asm
	{	
ld.global.ca.u64 %rd40761, [%rd40759];
	}
	// end inline asm
	// begin inline asm
	{	
ld.global.ca.u64 %rd40763, [%rd40761];
	}
	// end inline asm
	// begin inline asm
	{	
ld.global.ca.u64 %rd40765, [%rd40763];
	}
	// end inline asm
	// begin inline asm
	{	
ld.global.ca.u64 %rd40767, [%rd40765];
	}
	// end inline asm
	// begin inline asm
	{	
ld.global.ca.u64 %rd40769, [%rd40767];
	}
	// end inline asm
	// begin inline asm
	{	
ld.global.ca.u64 %rd40771, [%rd40769];
	}
	// end inline asm
	// begin inline asm
	{	
ld.global.ca.u64 %rd40773, [%rd40771];
	}
	// end inline asm
	// begin inline asm
	{	
ld.global.ca.u64 %rd40775, [%rd40773];
	}
	// end inline asm
	// begin inline asm
	{	
ld.global.ca.u64 %rd40777, [%rd40775];
	}
	// end inline asm
	// begin inline asm
	{	
ld.global.ca.u64 %rd40779, [%rd40777];
	}
	// end inline asm
	// begin inline asm
	{	
ld.global.ca.u64 %rd40781, [%rd40779];
	}
	// end inline asm
	// begin inline asm
	{	
ld.global.ca.u64 %rd40783, [%rd40781];
	}
	// end inline asm
	// begin inline asm
	{	
ld.global.ca.u64 %rd40785, [%rd40783];
	}
	// end inline asm
	// begin inline asm
	{	
ld.global.ca.u64 %rd40787, [%rd40785];
	}
	// end inline asm
	// begin inline asm
	{	
ld.global.ca.u64 %rd40789, [%rd40787];
	}
	// end inline asm
	// begin inline asm
	{	
ld.global.ca.u64 %rd40791, [%rd40789];
	}
	// end inline asm
	// begin inline asm
	{	
ld.global.ca.u64 %rd40793, [%rd40791];
	}
	// end inline asm
	// begin inline asm
	{	
ld.global.ca.u64 %rd40795, [%rd40793];
	}
	// end inline asm
	// begin inline asm
	{	
ld.global.ca.u64 %rd40797, [%rd40795];
	}
	// end inline asm
	// begin inline asm
	{	
ld.global.ca.u64 %rd40799, [%rd40797];
	}
	// end inline asm
	// begin inline asm
	{	
ld.global.ca.u64 %rd40801, [%rd40799];
	}
	// end inline asm
	// begin inline asm
	{	
ld.global.ca.u64 %rd40803, [%rd40801];
	}
	// end inline asm
	// begin inline asm
	{	
ld.global.ca.u64 %rd40805, [%rd40803];
	}
	// end inline asm
	// begin inline asm
	{	
ld.global.ca.u64 %rd40807, [%rd40805];
	}
	// end inline asm
	// begin inline asm
	{	
ld.global.ca.u64 %rd40809, [%rd40807];
	}
	// end inline asm
	// begin inline asm
	{	
ld.global.ca.u64 %rd40811, [%rd40809];
	}
	// end inline asm
	// begin inline asm
	{	
ld.global.ca.u64 %rd40813, [%rd40811];
	}
	// end inline asm
	// begin inline asm
	{	
ld.global.ca.u64 %rd40815, [%rd40813];
	}
	// end inline asm
	// begin inline asm
	{	
ld.global.ca.u64 %rd40817, [%rd40815];
	}
	// end inline asm
	// begin inline asm
	{	
ld.global.ca.u64 %rd40819, [%rd40817];
	}
	// end inline asm
	// begin inline asm
	{	
ld.global.ca.u64 %rd40821, [%rd40819];
	}
	// end inline asm
	// begin inline asm
	{	
ld.global.ca.u64 %rd40823, [%rd40821];
	}
	// end inline asm
	// begin inline asm
	{	
ld.global.ca.u64 %rd40825, [%rd40823];
	}
	// end inline asm
	// begin inline asm
	{	
ld.global.ca.u64 %rd40827, [%rd40825];
	}
	// end inline asm
	// begin inline asm
	{	
ld.global.ca.u64 %rd40829, [%rd40827];
	}
	// end inline asm
	// begin inline asm
	{	
ld.global.ca.u64 %rd40831, [%rd40829];
	}
	// end inline asm
	// begin inline asm
	{	
ld.global.ca.u64 %rd40833, [%rd40831];
	}
	// end inline asm
	// begin inline asm
	{	
ld.global.ca.u64 %rd40835, [%rd40833];
	}
	// end inline asm
	// begin inline asm
	{	
ld.global.ca.u64 %rd40837, [%rd40835];
	}
	// end inline asm
	// begin inline asm
	{	
ld.global.ca.u64 %rd40839, [%rd40837];
	}
	// end inline asm
	// begin inline asm
	{	
ld.global.ca.u64 %rd40841, [%rd40839];
	}
	// end inline asm
	// begin inline asm
	{	
ld.global.ca.u64 %rd40843, [%rd40841];
	}
	// end inline asm
	// begin inline asm
	{	
ld.global.ca.u64 %rd40845, [%rd40843];
	}
	// end inline asm
	// begin inline asm
	{	
ld.global.ca.u64 %rd40847, [%rd40845];
	}
	// end inline asm
	// begin inline asm
	{	
ld.global.ca.u64 %rd40849, [%rd40847];
	}
	// end inline asm
	// begin inline asm
	{	
ld.global.ca.u64 %rd40851, [%rd40849];
	}
	// end inline asm
	// begin inline asm
	{	
ld.global.ca.u64 %rd40853, [%rd40851];
	}
	// end inline asm
	// begin inline asm
	{	
ld.global.ca.u64 %rd40855, [%rd40853];
	}
	// end inline asm
	// begin inline asm
	{	
ld.global.ca.u64 %rd40857, [%rd40855];
	}
	// end inline asm
	// begin inline asm
	{	
ld.global.ca.u64 %rd40859, [%rd40857];
	}
	// end inline asm
	// begin inline asm
	{	
ld.global.ca.u64 %rd40861, [%rd40859];
	}
	// end inline asm
	// begin inline asm
	{	
ld.global.ca.u64 %rd40863, [%rd40861];
	}
	// end inline asm
	// begin inline asm
	{	
ld.global.ca.u64 %rd40865, [%rd40863];
	}
	// end inline asm
	// begin inline asm
	{	
ld.global.ca.u64 %rd40867, [%rd40865];
	}
	// end inline asm
	// begin inline asm
	{	
ld.global.ca.u64 %rd40869, [%rd40867];
	}
	// end inline asm
	// begin inline asm
	{	
ld.global.ca.u64 %rd40871, [%rd40869];
	}
	// end inline asm
	// begin inline asm
	{	
ld.global.ca.u64 %rd40873, [%rd40871];
	}
	// end inline asm
	// begin inline asm
	{	
ld.global.ca.u64 %rd40875, [%rd40873];
	}
	// end inline asm
	// begin inline asm
	{	
ld.global.ca.u64 %rd40877, [%rd40875];
	}
	// end inline asm
	// begin inline asm
	{	
ld.global.ca.u64 %rd40879, [%rd40877];
	}
	// end inline asm
	// begin inline asm
	{	
ld.global.ca.u64 %rd40881, [%rd40879];
	}
	// end inline asm
	// begin inline asm
	{	
ld.global.ca.u64 %rd40883, [%rd40881];
	}
	// end inline asm
	// begin inline asm
	{	
ld.global.ca.u64 %rd40885, [%rd40883];
	}
	// end inline asm
	// begin inline asm
	{	
ld.global.ca.u64 %rd40887, [%rd40885];
	}
	// end inline asm
	// begin inline asm
	{	
ld.global.ca.u64 %rd40889, [%rd40887];
	}
	// end inline asm
	// begin inline asm
	{	
ld.global.ca.u64 %rd40891, [%rd40889];
	}
	// end inline asm
	// begin inline asm
	{	
ld.global.ca.u64 %rd40893, [%rd40891];
	}
	// end inline asm
	// begin inline asm
	{	
ld.global.ca.u64 %rd40895, [%rd40893];
	}
	// end inline asm
	// begin inline asm
	{	
ld.global.ca.u64 %rd40897, [%rd40895];
	}
	// end inline asm
	// begin inline asm
	{	
ld.global.ca.u64 %rd40899, [%rd40897];
	}
	// end inline asm
	// begin inline asm
	{	
ld.global.ca.u64 %rd40901, [%rd40899];
	}
	// end inline asm
	// begin inline asm
	{	
ld.global.ca.u64 %rd40903, [%rd40901];
	}
	// end inline asm
	// begin inline asm
	{	
ld.global.ca.u64 %rd40905, [%rd40903];
	}
	// end inline asm
	// begin inline asm
	{	
ld.global.ca.u64 %rd40907, [%rd40905];
	}
	// end inline asm
	// begin inline asm
	{	
ld.global.ca.u64 %rd40909, [%rd40907];
	}
	// end inline asm
	// begin inline asm
	{	
ld.global.ca.u64 %rd40911, [%rd40909];
	}
	// end inline asm
	// begin inline asm
	{	
ld.global.ca.u64 %rd40913, [%rd40911];
	}
	// end inline asm
	// begin inline asm
	{	
ld.global.ca.u64 %rd40915, [%rd40913];
	}
	// end inline asm
	// begin inline asm
	{	
ld.global.ca.u64 %rd40917, [%rd40915];
	}
	// end inline asm
	// begin inline asm
	{	
ld.global.ca.u64 %rd40919, [%rd40917];
	}
	// end inline asm
	// begin inline asm
	{	
ld.global.ca.u64 %rd40921, [%rd40919];
	}
	// end inline asm
	// begin inline asm
	{	
ld.global.ca.u64 %rd40923, [%rd40921];
	}
	// end inline asm
	// begin inline asm
	{	
ld.global.ca.u64 %rd40925, [%rd40923];
	}
	// end inline asm
	// begin inline asm
	{	
ld.global.ca.u64 %rd40927, [%rd40925];
	}
	// end inline asm
	// begin inline asm
	{	
ld.global.ca.u64 %rd40929, [%rd40927];
	}
	// end inline asm
	// begin inline asm
	{	
ld.global.ca.u64 %rd40931, [%rd40929];
	}
	// end inline asm
	// begin inline asm
	{	
ld.global.ca.u64 %rd40933, [%rd40931];
	}
	// end inline asm
	// begin inline asm
	{	
ld.global.ca.u64 %rd40935, [%rd40933];
	}
	// end inline asm
	// begin inline asm
	{	
ld.global.ca.u64 %rd40937, [%rd40935];
	}
	// end inline asm
	// begin inline asm
	{	
ld.global.ca.u64 %rd40939, [%rd40937];
	}
	// end inline asm
	// begin inline asm
	{	
ld.global.ca.u64 %rd40941, [%rd40939];
	}
	// end inline asm
	// begin inline asm
	{	
ld.global.ca.u64 %rd40943, [%rd40941];
	}
	// end inline asm
	// begin inline asm
	{	
ld.global.ca.u64 %rd40945, [%rd40943];
	}
	// end inline asm
	// begin inline asm
	{	
ld.global.ca.u64 %rd40947, [%rd40945];
	}
	// end inline asm
	// begin inline asm
	{	
ld.global.ca.u64 %rd40949, [%rd40947];
	}
	// end inline asm
	// begin inline asm
	{	
ld.global.ca.u64 %rd40951, [%rd40949];
	}
	// end inline asm
	// begin inline asm
	{	
ld.global.ca.u64 %rd40953, [%rd40951];
	}
	// end inline asm
	// begin inline asm
	{	
ld.global.ca.u64 %rd40955, [%rd40953];
	}
	// end inline asm
	// begin inline asm
	{	
ld.global.ca.u64 %rd40957, [%rd40955];
	}
	// end inline asm
	// begin inline asm
	{	
ld.global.ca.u64 %rd40959, [%rd40957];
	}
	// end inline asm
	// begin inline asm
	{	
ld.global.ca.u64 %rd40961, [%rd40959];
	}
	// end inline asm
	// begin inline asm
	{	
ld.global.ca.u64 %rd40963, [%rd40961];
	}
	// end inline asm
	// begin inline asm
	{	
ld.global.ca.u64 %rd40965, [%rd40963];
	}
	// end inline asm
	// begin inline asm
	{	
ld.global.ca.u64 %rd40967, [%rd40965];
	}
	// end inline asm
	// begin inline asm
	{	
ld.global.ca.u64 %rd40969, [%rd40967];
	}
	// end inline asm
	// begin inline asm
	{	
ld.global.ca.u64 %rd40971, [%rd40969];
	}
	// end inline asm
	// begin inline asm
	{	
ld.global.ca.u64 %rd40973, [%rd40971];
	}
	// end inline asm
	// begin inline asm
	{	
ld.global.ca.u64 %rd40975, [%rd40973];
	}
	// end inline asm
	// begin inline asm
	{	
ld.global.ca.u64 %rd40977, [%rd40975];
	}
	// end inline asm
	// begin inline asm
	{	
ld.global.ca.u64 %rd40979, [%rd40977];
	}
	// end inline asm
	// begin inline asm
	{	
ld.global.ca.u64 %rd40981, [%rd40979];
	}
	// end inline asm
	// begin inline asm
	{	
ld.global.ca.u64 %rd40983, [%rd40981];
	}
	// end inline asm
	// begin inline asm
	{	
ld.global.ca.u64 %rd40985, [%rd40983];
	}
	// end inline asm
	// begin inline asm
	{	
ld.global.ca.u64 %rd40987, [%rd40985];
	}
	// end inline asm
	// begin inline asm
	{	
ld.global.ca.u64 %rd40989, [%rd40987];
	}
	// end inline asm
	// begin inline asm
	{	
ld.global.ca.u64 %rd40991, [%rd40989];
	}
	// end inline asm
	// begin inline asm
	{	
ld.global.ca.u64 %rd40993, [%rd40991];
	}
	// end inline asm
	// begin inline asm
	{	
ld.global.ca.u64 %rd40995, [%rd40993];
	}
	// end inline asm
	// begin inline asm
	{	
ld.global.ca.u64 %rd40997, [%rd40995];
	}
	// end inline asm
	// begin inline asm
	{	
ld.global.ca.u64 %rd40999, [%rd40997];
	}
	// end inline asm
	// begin inline asm
	{	
ld.global.ca.u64 %rd41001, [%rd40999];
	}
	// end inline asm
	// begin inline asm
	{	
ld.global.ca.u64 %rd41003, [%rd41001];
	}
	// end inline asm
	// begin inline asm
	{	
ld.global.ca.u64 %rd41005, [%rd41003];
	}
	// end inline asm
	// begin inline asm
	{	
ld.global.ca.u64 %rd41007, [%rd41005];
	}
	// end inline asm
	// begin inline asm
	{	
ld.global.ca.u64 %rd41009, [%rd41007];
	}
	// end inline asm
	// begin inline asm
	{	
ld.global.ca.u64 %rd41011, [%rd41009];
	}
	// end inline asm
	// begin inline asm
	{	
ld.global.ca.u64 %rd41013, [%rd41011];
	}
	// end inline asm
	// begin inline asm
	{	
ld.global.ca.u64 %rd41015, [%rd41013];
	}
	// end inline asm
	// begin inline asm
	{	
ld.global.ca.u64 %rd41017, [%rd41015];
	}
	// end inline asm
	// begin inline asm
	{	
ld.global.ca.u64 %rd41019, [%rd41017];
	}
	// end inline asm
	// begin inline asm
	{	
ld.global.ca.u64 %rd41021, [%rd41019];
	}
	// end inline asm
	// begin inline asm
	{	
ld.global.ca.u64 %rd41023, [%rd41021];
	}
	// end inline asm
	// begin inline asm
	{	
ld.global.ca.u64 %rd41025, [%rd41023];
	}
	// end inline asm
	// begin inline asm
	{	
ld.global.ca.u64 %rd41027, [%rd41025];
	}
	// end inline asm
	// begin inline asm
	{	
ld.global.ca.u64 %rd41029, [%rd41027];
	}
	// end inline asm
	// begin inline asm
	{	
ld.global.ca.u64 %rd41031, [%rd41029];
	}
	// end inline asm
	// begin inline asm
	{	
ld.global.ca.u64 %rd41033, [%rd41031];
	}
	// end inline asm
	// begin inline asm
	{	
ld.global.ca.u64 %rd41035, [%rd41033];
	}
	// end inline asm
	// begin inline asm
	{	
ld.global.ca.u64 %rd41037, [%rd41035];
	}
	// end inline asm
	// begin inline asm
	{	
ld.global.ca.u64 %rd41039, [%rd41037];
	}
	// end inline asm
	// begin inline asm
	{	
ld.global.ca.u64 %rd41041, [%rd41039];
	}
	// end inline asm
	// begin inline asm
	{	
ld.global.ca.u64 %rd41043, [%rd41041];
	}
	// end inline asm
	// begin inline asm
	{	
ld.global.ca.u64 %rd41045, [%rd41043];
	}
	// end inline asm
	// begin inline asm
	{	
ld.global.ca.u64 %rd41047, [%rd41045];
	}
	// end inline asm
	// begin inline asm
	{	
ld.global.ca.u64 %rd41049, [%rd41047];
	}
	// end inline asm
	// begin inline asm
	{	
ld.global.ca.u64 %rd41051, [%rd41049];
	}
	// end inline asm
	// begin inline asm
	{	
ld.global.ca.u64 %rd41053, [%rd41051];
	}
	// end inline asm
	// begin inline asm
	{	
ld.global.ca.u64 %rd41055, [%rd41053];
	}
	// end inline asm
	// begin inline asm
	{	
ld.global.ca.u64 %rd41057, [%rd41055];
	}
	// end inline asm
	// begin inline asm
	{	
ld.global.ca.u64 %rd41059, [%rd41057];
	}
	// end inline asm
	// begin inline asm
	{	
ld.global.ca.u64 %rd41061, [%rd41059];
	}
	// end inline asm
	// begin inline asm
	{	
ld.global.ca.u64 %rd41063, [%rd41061];
	}
	// end inline asm
	// begin inline asm
	{	
ld.global.ca.u64 %rd41065, [%rd41063];
	}
	// end inline asm
	// begin inline asm
	{	
ld.global.ca.u64 %rd41067, [%rd41065];
	}
	// end inline asm
	// begin inline asm
	{	
ld.global.ca.u64 %rd41069, [%rd41067];
	}
	// end inline asm
	// begin inline asm
	{	
ld.global.ca.u64 %rd41071, [%rd41069];
	}
	// end inline asm
	// begin inline asm
	{	
ld.global.ca.u64 %rd41073, [%rd41071];
	}
	// end inline asm
	// begin inline asm
	{	
ld.global.ca.u64 %rd41075, [%rd41073];
	}
	// end inline asm
	// begin inline asm
	{	
ld.global.ca.u64 %rd41077, [%rd41075];
	}
	// end inline asm
	// begin inline asm
	{	
ld.global.ca.u64 %rd41079, [%rd41077];
	}
	// end inline asm
	// begin inline asm
	{	
ld.global.ca.u64 %rd41081, [%rd41079];
	}
	// end inline asm
	// begin inline asm
	{	
ld.global.ca.u64 %rd41083, [%rd41081];
	}
	// end inline asm
	// begin inline asm
	{	
ld.global.ca.u64 %rd41085, [%rd41083];
	}
	// end inline asm
	// begin inline asm
	{	
ld.global.ca.u64 %rd41087, [%rd41085];
	}
	// end inline asm
	// begin inline asm
	{	
ld.global.ca.u64 %rd41089, [%rd41087];
	}
	// end inline asm
	// begin inline asm
	{	
ld.global.ca.u64 %rd41091, [%rd41089];
	}
	// end inline asm
	// begin inline asm
	{	
ld.global.ca.u64 %rd41093, [%rd41091];
	}
	// end inline asm
	// begin inline asm
	{	
ld.global.ca.u64 %rd41095, [%rd41093];
	}
	// end inline asm
	// begin inline asm
	{	
ld.global.ca.u64 %rd41097, [%rd41095];
	}
	// end inline asm
	// begin inline asm
	{	
ld.global.ca.u64 %rd41099, [%rd41097];
	}
	// end inline asm
	// begin inline asm
	{	
ld.global.ca.u64 %rd41101, [%rd41099];
	}
	// end inline asm
	// begin inline asm
	{	
ld.global.ca.u64 %rd41103, [%rd41101];
	}
	// end inline asm
	// begin inline asm
	{	
ld.global.ca.u64 %rd41105, [%rd41103];
	}
	// end inline asm
	// begin inline asm
	{	
ld.global.ca.u64 %rd41107, [%rd41105];
	}
	// end inline asm
	// begin inline asm
	{	
ld.global.ca.u64 %rd41109, [%rd41107];
	}
	// end inline asm
	// begin inline asm
	{	
ld.global.ca.u64 %rd41111, [%rd41109];
	}
	// end inline asm
	// begin inline asm
	{	
ld.global.ca.u64 %rd41113, [%rd41111];
	}
	// end inline asm
	// begin inline asm
	{	
ld.global.ca.u64 %rd41115, [%rd41113];
	}
	// end inline asm
	// begin inline asm
	{	
ld.global.ca.u64 %rd41117, [%rd41115];
	}
	// end inline asm
	// begin inline asm
	{	
ld.global.ca.u64 %rd41119, [%rd41117];
	}
	// end inline asm
	// begin inline asm
	{	
ld.global.ca.u64 %rd41121, [%rd41119];
	}
	// end inline asm
	// begin inline asm
	{	
ld.global.ca.u64 %rd41123, [%rd41121];
	}
	// end inline asm
	// begin inline asm
	{	
ld.global.ca.u64 %rd41125, [%rd41123];
	}
	// end inline asm
	// begin inline asm
	{	
ld.global.ca.u64 %rd41127, [%rd41125];
	}
	// end inline asm
	// begin inline asm
	{	
ld.global.ca.u64 %rd41129, [%rd41127];
	}
	// end inline asm
	// begin inline asm
	{	
ld.global.ca.u64 %rd41131, [%rd41129];
	}
	// end inline asm
	// begin inline asm
	{	
ld.global.ca.u64 %rd41133, [%rd41131];
	}
	// end inline asm
	// begin inline asm
	{	
ld.global.ca.u64 %rd41135, [%rd41133];
	}
	// end inline asm
	// begin inline asm
	{	
ld.global.ca.u64 %rd41137, [%rd41135];
	}
	// end inline asm
	// begin inline asm
	{	
ld.global.ca.u64 %rd41139, [%rd41137];
	}
	// end inline asm
	// begin inline asm
	{	
ld.global.ca.u64 %rd41141, [%rd41139];
	}
	// end inline asm
	// begin inline asm
	{	
ld.global.ca.u64 %rd41143, [%rd41141];
	}
	// end inline asm
	// begin inline asm
	{	
ld.global.ca.u64 %rd41145, [%rd41143];
	}
	// end inline asm
	// begin inline asm
	{	
ld.global.ca.u64 %rd41147, [%rd41145];
	}
	// end inline asm
	// begin inline asm
	{	
ld.global.ca.u64 %rd41149, [%rd41147];
	}
	// end inline asm
	// begin inline asm
	{	
ld.global.ca.u64 %rd41151, [%rd41149];
	}
	// end inline asm
	// begin inline asm
	{	
ld.global.ca.u64 %rd41153, [%rd41151];
	}
	// end inline asm
	// begin inline asm
	{	
ld.global.ca.u64 %rd41155, [%rd41153];
	}
	// end inline asm
	// begin inline asm
	{	
ld.global.ca.u64 %rd41157, [%rd41155];
	}
	// end inline asm
	// begin inline asm
	{	
ld.global.ca.u64 %rd41159, [%rd41157];
	}
	// end inline asm
	// begin inline asm
	{	
ld.global.ca.u64 %rd41161, [%rd41159];
	}
	// end inline asm
	// begin inline asm
	{	
ld.global.ca.u64 %rd41163, [%rd41161];
	}
	// end inline asm
	// begin inline asm
	{	
ld.global.ca.u64 %rd41165, [%rd41163];
	}
	// end inline asm
	// begin inline asm
	{	
ld.global.ca.u64 %rd41167, [%rd41165];
	}
	// end inline asm
	// begin inline asm
	{	
ld.global.ca.u64 %rd41169, [%rd41167];
	}
	// end inline asm
	// begin inline asm
	{	
ld.global.ca.u64 %rd41171, [%rd41169];
	}
	// end inline asm
	// begin inline asm
	{	
ld.global.ca.u64 %rd41173, [%rd41171];
	}
	// end inline asm
	// begin inline asm
	{	
ld.global.ca.u64 %rd41175, [%rd41173];
	}
	// end inline asm
	// begin inline asm
	{	
ld.global.ca.u64 %rd41177, [%rd41175];
	}
	// end inline asm
	// begin inline asm
	{	
ld.global.ca.u64 %rd41179, [%rd41177];
	}
	// end inline asm
	// begin inline asm
	{	
ld.global.ca.u64 %rd41181, [%rd41179];
	}
	// end inline asm
	// begin inline asm
	{	
ld.global.ca.u64 %rd41183, [%rd41181];
	}
	// end inline asm
	// begin inline asm
	{	
ld.global.ca.u64 %rd41185, [%rd41183];
	}
	// end inline asm
	// begin inline asm
	{	
ld.global.ca.u64 %rd41187, [%rd41185];
	}
	// end inline asm
	// begin inline asm
	{	
ld.global.ca.u64 %rd41189, [%rd41187];
	}
	// end inline asm
	// begin inline asm
	{	
ld.global.ca.u64 %rd41191, [%rd41189];
	}
	// end inline asm
	// begin inline asm
	{	
ld.global.ca.u64 %rd41193, [%rd41191];
	}
	// end inline asm
	// begin inline asm
	{	
ld.global.ca.u64 %rd41195, [%rd41193];
	}
	// end inline asm
	// begin inline asm
	{	
ld.global.ca.u64 %rd41197, [%rd41195];
	}
	// end inline asm
	// begin inline asm
	{	
ld.global.ca.u64 %rd41199, [%rd41197];
	}
	// end inline asm
	// begin inline asm
	{	
ld.global.ca.u64 %rd41201, [%rd41199];
	}
	// end inline asm
	// begin inline asm
	{	
ld.global.ca.u64 %rd41203, [%rd41201];
	}
	// end inline asm
	// begin inline asm
	{	
ld.global.ca.u64 %rd41205, [%rd41203];
	}
	// end inline asm
	// begin inline asm
	{	
ld.global.ca.u64 %rd41207, [%rd41205];
	}
	// end inline asm
	// begin inline asm
	{	
ld.global.ca.u64 %rd41209, [%rd41207];
	}
	// end inline asm
	// begin inline asm
	{	
ld.global.ca.u64 %rd41211, [%rd41209];
	}
	// end inline asm
	// begin inline asm
	{	
ld.global.ca.u64 %rd41213, [%rd41211];
	}
	// end inline asm
	// begin inline asm
	{	
ld.global.ca.u64 %rd41215, [%rd41213];
	}
	// end inline asm
	// begin inline asm
	{	
ld.global.ca.u64 %rd41217, [%rd41215];
	}
	// end inline asm
	// begin inline asm
	{	
ld.global.ca.u64 %rd41219, [%rd41217];
	}
	// end inline asm
	// begin inline asm
	{	
ld.global.ca.u64 %rd41221, [%rd41219];
	}
	// end inline asm
	// begin inline asm
	{	
ld.global.ca.u64 %rd41223, [%rd41221];
	}
	// end inline asm
	// begin inline asm
	{	
ld.global.ca.u64 %rd41225, [%rd41223];
	}
	// end inline asm
	// begin inline asm
	{	
ld.global.ca.u64 %rd41227, [%rd41225];
	}
	// end inline asm
	// begin inline asm
	{	
ld.global.ca.u64 %rd41229, [%rd41227];
	}
	// end inline asm
	// begin inline asm
	{	
ld.global.ca.u64 %rd41231, [%rd41229];
	}
	// end inline asm
	// begin inline asm
	{	
ld.global.ca.u64 %rd41233, [%rd41231];
	}
	// end inline asm
	// begin inline asm
	{	
ld.global.ca.u64 %rd41235, [%rd41233];
	}
	// end inline asm
	// begin inline asm
	{	
ld.global.ca.u64 %rd41237, [%rd41235];
	}
	// end inline asm
	// begin inline asm
	{	
ld.global.ca.u64 %rd41239, [%rd41237];
	}
	// end inline asm
	// begin inline asm
	{	
ld.global.ca.u64 %rd41241, [%rd41239];
	}
	// end inline asm
	// begin inline asm
	{	
ld.global.ca.u64 %rd41243, [%rd41241];
	}
	// end inline asm
	// begin inline asm
	{	
ld.global.ca.u64 %rd41245, [%rd41243];
	}
	// end inline asm
	// begin inline asm
	{	
ld.global.ca.u64 %rd41247, [%rd41245];
	}
	// end inline asm
	// begin inline asm
	{	
ld.global.ca.u64 %rd41249, [%rd41247];
	}
	// end inline asm
	// begin inline asm
	{	
ld.global.ca.u64 %rd41251, [%rd41249];
	}
	// end inline asm
	// begin inline asm
	{	
ld.global.ca.u64 %rd41253, [%rd41251];
	}
	// end inline asm
	// begin inline asm
	{	
ld.global.ca.u64 %rd41255, [%rd41253];
	}
	// end inline asm
	// begin inline asm
	{	
ld.global.ca.u64 %rd41257, [%rd41255];
	}
	// end inline asm
	// begin inline asm
	{	
ld.global.ca.u64 %rd41259, [%rd41257];
	}
	// end inline asm
	// begin inline asm
	{	
ld.global.ca.u64 %rd41261, [%rd41259];
	}
	// end inline asm
	// begin inline asm
	{	
ld.global.ca.u64 %rd41263, [%rd41261];
	}
	// end inline asm
	// begin inline asm
	{	
ld.global.ca.u64 %rd41265, [%rd41263];
	}
	// end inline asm
	// begin inline asm
	{	
ld.global.ca.u64 %rd41267, [%rd41265];
	}
	// end inline asm
	// begin inline asm
	{	
ld.global.ca.u64 %rd41269, [%rd41267];
	}
	// end inline asm
	// begin inline asm
	{	
ld.global.ca.u64 %rd41271, [%rd41269];
	}
	// end inline asm
	// begin inline asm
	{	
ld.global.ca.u64 %rd41273, [%rd41271];
	}
	// end inline asm
	// begin inline asm
	{	
ld.global.ca.u64 %rd41275, [%rd41273];
	}
	// end inline asm
	// begin inline asm
	{	
ld.global.ca.u64 %rd41277, [%rd41275];
	}
	// end inline asm
	// begin inline asm
	{	
ld.global.ca.u64 %rd41279, [%rd41277];
	}
	// end inline asm
	// begin inline asm
	{	
ld.global.ca.u64 %rd41281, [%rd41279];
	}
	// end inline asm
	// begin inline asm
	{	
ld.global.ca.u64 %rd41283, [%rd41281];
	}
	// end inline asm
	// begin inline asm
	{	
ld.global.ca.u64 %rd41285, [%rd41283];
	}
	// end inline asm
	// begin inline asm
	{	
ld.global.ca.u64 %rd41287, [%rd41285];
	}
	// end inline asm
	// begin inline asm
	{	
ld.global.ca.u64 %rd41289, [%rd41287];
	}
	// end inline asm
	// begin inline asm
	{	
ld.global.ca.u64 %rd41291, [%rd41289];
	}
	// end inline asm
	// begin inline asm
	{	
ld.global.ca.u64 %rd41293, [%rd41291];
	}
	// end inline asm
	// begin inline asm
	{	
ld.global.ca.u64 %rd41295, [%rd41293];
	}
	// end inline asm
	// begin inline asm
	{	
ld.global.ca.u64 %rd41297, [%rd41295];
	}
	// end inline asm
	// begin inline asm
	{	
ld.global.ca.u64 %rd41299, [%rd41297];
	}
	// end inline asm
	// begin inline asm
	{	
ld.global.ca.u64 %rd41301, [%rd41299];
	}
	// end inline asm
	// begin inline asm
	{	
ld.global.ca.u64 %rd41303, [%rd41301];
	}
	// end inline asm
	// begin inline asm
	{	
ld.global.ca.u64 %rd41305, [%rd41303];
	}
	// end inline asm
	// begin inline asm
	{	
ld.global.ca.u64 %rd41307, [%rd41305];
	}
	// end inline asm
	// begin inline asm
	{	
ld.global.ca.u64 %rd41309, [%rd41307];
	}
	// end inline asm
	// begin inline asm
	{	
ld.global.ca.u64 %rd41311, [%rd41309];
	}
	// end inline asm
	// begin inline asm
	{	
ld.global.ca.u64 %rd41313, [%rd41311];
	}
	// end inline asm
	// begin inline asm
	{	
ld.global.ca.u64 %rd41315, [%rd41313];
	}
	// end inline asm
	// begin inline asm
	{	
ld.global.ca.u64 %rd41317, [%rd41315];
	}
	// end inline asm
	// begin inline asm
	{	
ld.global.ca.u64 %rd41319, [%rd41317];
	}
	// end inline asm
	// begin inline asm
	{	
ld.global.ca.u64 %rd41321, [%rd41319];
	}
	// end inline asm
	// begin inline asm
	{	
ld.global.ca.u64 %rd41323, [%rd41321];
	}
	// end inline asm
	// begin inline asm
	{	
ld.global.ca.u64 %rd41325, [%rd41323];
	}
	// end inline asm
	// begin inline asm
	{	
ld.global.ca.u64 %rd41327, [%rd41325];
	}
	// end inline asm
	// begin inline asm
	{	
ld.global.ca.u64 %rd41329, [%rd41327];
	}
	// end inline asm
	// begin inline asm
	{	
ld.global.ca.u64 %rd41331, [%rd41329];
	}
	// end inline asm
	// begin inline asm
	{	
ld.global.ca.u64 %rd41333, [%rd41331];
	}
	// end inline asm
	// begin inline asm
	{	
ld.global.ca.u64 %rd41335, [%rd41333];
	}
	// end inline asm
	// begin inline asm
	{	
ld.global.ca.u64 %rd41337, [%rd41335];
	}
	// end inline asm
	// begin inline asm
	{	
ld.global.ca.u64 %rd41339, [%rd41337];
	}
	// end inline asm
	// begin inline asm
	{	
ld.global.ca.u64 %rd41341, [%rd41339];
	}
	// end inline asm
	// begin inline asm
	{	
ld.global.ca.u64 %rd41343, [%rd41341];
	}
	// end inline asm
	// begin inline asm
	{	
ld.global.ca.u64 %rd41345, [%rd41343];
	}
	// end inline asm
	// begin inline asm
	{	
ld.global.ca.u64 %rd41347, [%rd41345];
	}
	// end inline asm
	// begin inline asm
	{	
ld.global.ca.u64 %rd41349, [%rd41347];
	}
	// end inline asm
	// begin inline asm
	{	
ld.global.ca.u64 %rd41351, [%rd41349];
	}
	// end inline asm
	// begin inline asm
	{	
ld.global.ca.u64 %rd41353, [%rd41351];
	}
	// end inline asm
	// begin inline asm
	{	
ld.global.ca.u64 %rd41355, [%rd41353];
	}
	// end inline asm
	// begin inline asm
	{	
ld.global.ca.u64 %rd41357, [%rd41355];
	}
	// end inline asm
	// begin inline asm
	{	
ld.global.ca.u64 %rd41359, [%rd41357];
	}
	// end inline asm
	// begin inline asm
	{	
ld.global.ca.u64 %rd41361, [%rd41359];
	}
	// end inline asm
	// begin inline asm
	{	
ld.global.ca.u64 %rd41363, [%rd41361];
	}
	// end inline asm
	// begin inline asm
	{	
ld.global.ca.u64 %rd41365, [%rd41363];
	}
	// end inline asm
	// begin inline asm
	{	
ld.global.ca.u64 %rd41367, [%rd41365];
	}
	// end inline asm
	// begin inline asm
	{	
ld.global.ca.u64 %rd41369, [%rd41367];
	}
	// end inline asm
	// begin inline asm
	{	
ld.global.ca.u64 %rd41371, [%rd41369];
	}
	// end inline asm
	// begin inline asm
	{	
ld.global.ca.u64 %rd41373, [%rd41371];
	}
	// end inline asm
	// begin inline asm
	{	
ld.global.ca.u64 %rd41375, [%rd41373];
	}
	// end inline asm
	// begin inline asm
	{	
ld.global.ca.u64 %rd41377, [%rd41375];
	}
	// end inline asm
	// begin inline asm
	{	
ld.global.ca.u64 %rd41379, [%rd41377];
	}
	// end inline asm
	// begin inline asm
	{	
ld.global.ca.u64 %rd41381, [%rd41379];
	}
	// end inline asm
	// begin inline asm
	{	
ld.global.ca.u64 %rd41383, [%rd41381];
	}
	// end inline asm
	// begin inline asm
	{	
ld.global.ca.u64 %rd41385, [%rd41383];
	}
	// end inline asm
	// begin inline asm
	{	
ld.global.ca.u64 %rd41387, [%rd41385];
	}
	// end inline asm
	// begin inline asm
	{	
ld.global.ca.u64 %rd41389, [%rd41387];
	}
	// end inline asm
	// begin inline asm
	{	
ld.global.ca.u64 %rd41391, [%rd41389];
	}
	// end inline asm
	// begin inline asm
	{	
ld.global.ca.u64 %rd41393, [%rd41391];
	}
	// end inline asm
	// begin inline asm
	{	
ld.global.ca.u64 %rd41395, [%rd41393];
	}
	// end inline asm
	// begin inline asm
	{	
ld.global.ca.u64 %rd41397, [%rd41395];
	}
	// end inline asm
	// begin inline asm
	{	
ld.global.ca.u64 %rd41399, [%rd41397];
	}
	// end inline asm
	// begin inline asm
	{	
ld.global.ca.u64 %rd41401, [%rd41399];
	}
	// end inline asm
	// begin inline asm
	{	
ld.global.ca.u64 %rd41403, [%rd41401];
	}
	// end inline asm
	// begin inline asm
	{	
ld.global.ca.u64 %rd41405, [%rd41403];
	}
	// end inline asm
	// begin inline asm
	{	
ld.global.ca.u64 %rd41407, [%rd41405];
	}
	// end inline asm
	// begin inline asm
	{	
ld.global.ca.u64 %rd41409, [%rd41407];
	}
	// end inline asm
	// begin inline asm
	{	
ld.global.ca.u64 %rd41411, [%rd41409];
	}
	// end inline asm
	// begin inline asm
	{	
ld.global.ca.u64 %rd41413, [%rd41411];
	}
	// end inline asm
	// begin inline asm
	{	
ld.global.ca.u64 %rd41415, [%rd41413];
	}
	// end inline asm
	// begin inline asm
	{	
ld.global.ca.u64 %rd41417, [%rd41415];
	}
	// end inline asm
	// begin inline asm
	{	
ld.global.ca.u64 %rd41419, [%rd41417];
	}
	// end inline asm
	// begin inline asm
	{	
ld.global.ca.u64 %rd41421, [%rd41419];
	}
	// end inline asm
	// begin inline asm
	{	
ld.global.ca.u64 %rd41423, [%rd41421];
	}
	// end inline asm
	// begin inline asm
	{	
ld.global.ca.u64 %rd41425, [%rd41423];
	}
	// end inline asm
	// begin inline asm
	{	
ld.global.ca.u64 %rd41427, [%rd41425];
	}
	// end inline asm
	// begin inline asm
	{	
ld.global.ca.u64 %rd41429, [%rd41427];
	}
	// end inline asm
	// begin inline asm
	{	
ld.global.ca.u64 %rd41431, [%rd41429];
	}
	// end inline asm
	// begin inline asm
	{	
ld.global.ca.u64 %rd41433, [%rd41431];
	}
	// end inline asm
	// begin inline asm
	{	
ld.global.ca.u64 %rd41435, [%rd41433];
	}
	// end inline asm
	// begin inline asm
	{	
ld.global.ca.u64 %rd41437, [%rd41435];
	}
	// end inline asm
	// begin inline asm
	{	
ld.global.ca.u64 %rd41439, [%rd41437];
	}
	// end inline asm
	// begin inline asm
	{	
ld.global.ca.u64 %rd41441, [%rd41439];
	}
	// end inline asm
	// begin inline asm
	{	
ld.global.ca.u64 %rd41443, [%rd41441];
	}
	// end inline asm
	// begin inline asm
	{	
ld.global.ca.u64 %rd41445, [%rd41443];
	}
	// end inline asm
	// begin inline asm
	{	
ld.global.ca.u64 %rd41447, [%rd41445];
	}
	// end inline asm
	// begin inline asm
	{	
ld.global.ca.u64 %rd41449, [%rd41447];
	}
	// end inline asm
	// begin inline asm
	{	
ld.global.ca.u64 %rd41451, [%rd41449];
	}
	// end inline asm
	// begin inline asm
	{	
ld.global.ca.u64 %rd41453, [%rd41451];
	}
	// end inline asm
	// begin inline asm
	{	
ld.global.ca.u64 %rd41455, [%rd41453];
	}
	// end inline asm
	// begin inline asm
	{	
ld.global.ca.u64 %rd41457, [%rd41455];
	}
	// end inline asm
	// begin inline asm
	{	
ld.global.ca.u64 %rd41459, [%rd41457];
	}
	// end inline asm
	// begin inline asm
	{	
ld.global.ca.u64 %rd41461, [%rd41459];
	}
	// end inline asm
	// begin inline asm
	{	
ld.global.ca.u64 %rd41463, [%rd41461];
	}
	// end inline asm
	// begin inline asm
	{	
ld.global.ca.u64 %rd41465, [%rd41463];
	}
	// end inline asm
	// begin inline asm
	{	
ld.global.ca.u64 %rd41467, [%rd41465];
	}
	// end inline asm
	// begin inline asm
	{	
ld.global.ca.u64 %rd41469, [%rd41467];
	}
	// end inline asm
	// begin inline asm
	{	
ld.global.ca.u64 %rd41471, [%rd41469];
	}
	// end inline asm
	// begin inline asm
	{	
ld.global.ca.u64 %rd41473, [%rd41471];
	}
	// end inline asm
	// begin inline asm
	{	
ld.global.ca.u64 %rd41475, [%rd41473];
	}
	// end inline asm
	// begin inline asm
	{	
ld.global.ca.u64 %rd41477, [%rd41475];
	}
	// end inline asm
	// begin inline asm
	{	
ld.global.ca.u64 %rd41479, [%rd41477];
	}
	// end inline asm
	// begin inline asm
	{	
ld.global.ca.u64 %rd41481, [%rd41479];
	}
	// end inline asm
	// begin inline asm
	{	
ld.global.ca.u64 %rd41483, [%rd41481];
	}
	// end inline asm
	// begin inline asm
	{	
ld.global.ca.u64 %rd41485, [%rd41483];
	}
	// end inline asm
	// begin inline asm
	{	
ld.global.ca.u64 %rd41487, [%rd41485];
	}
	// end inline asm
	// begin inline asm
	{	
ld.global.ca.u64 %rd41489, [%rd41487];
	}
	// end inline asm
	// begin inline asm
	{	
ld.global.ca.u64 %rd41491, [%rd41489];
	}
	// end inline asm
	// begin inline asm
	{	
ld.global.ca.u64 %rd41493, [%rd41491];
	}
	// end inline asm
	// begin inline asm
	{	
ld.global.ca.u64 %rd41495, [%rd41493];
	}
	// end inline asm
	// begin inline asm
	{	
ld.global.ca.u64 %rd41497, [%rd41495];
	}
	// end inline asm
	// begin inline asm
	{	
ld.global.ca.u64 %rd41499, [%rd41497];
	}
	// end inline asm
	// begin inline asm
	{	
ld.global.ca.u64 %rd41501, [%rd41499];
	}
	// end inline asm
	// begin inline asm
	{	
ld.global.ca.u64 %rd41503, [%rd41501];
	}
	// end inline asm
	// begin inline asm
	{	
ld.global.ca.u64 %rd41505, [%rd41503];
	}
	// end inline asm
	// begin inline asm
	{	
ld.global.ca.u64 %rd41507, [%rd41505];
	}
	// end inline asm
	// begin inline asm
	{	
ld.global.ca.u64 %rd41509, [%rd41507];
	}
	// end inline asm
	// begin inline asm
	{	
ld.global.ca.u64 %rd41511, [%rd41509];
	}
	// end inline asm
	// begin inline asm
	{	
ld.global.ca.u64 %rd41513, [%rd41511];
	}
	// end inline asm
	// begin inline asm
	{	
ld.global.ca.u64 %rd41515, [%rd41513];
	}
	// end inline asm
	// begin inline asm
	{	
ld.global.ca.u64 %rd41517, [%rd41515];
	}
	// end inline asm
	// begin inline asm
	{	
ld.global.ca.u64 %rd41519, [%rd41517];
	}
	// end inline asm
	// begin inline asm
	{	
ld.global.ca.u64 %rd41521, [%rd41519];
	}
	// end inline asm
	// begin inline asm
	{	
ld.global.ca.u64 %rd41523, [%rd41521];
	}
	// end inline asm
	// begin inline asm
	{	
ld.global.ca.u64 %rd41525, [%rd41523];
	}
	// end inline asm
	// begin inline asm
	{	
ld.global.ca.u64 %rd41527, [%rd41525];
	}
	// end inline asm
	// begin inline asm
	{	
ld.global.ca.u64 %rd41529, [%rd41527];
	}
	// end inline asm
	// begin inline asm
	{	
ld.global.ca.u64 %rd41531, [%rd41529];
	}
	// end inline asm
	// begin inline asm
	{	
ld.global.ca.u64 %rd41533, [%rd41531];
	}
	// end inline asm
	// begin inline asm
	{	
ld.global.ca.u64 %rd41535, [%rd41533];
	}
	// end inline asm
	// begin inline asm
	{	
ld.global.ca.u64 %rd41537, [%rd41535];
	}
	// end inline asm
	// begin inline asm
	{	
ld.global.ca.u64 %rd41539, [%rd41537];
	}
	// end inline asm
	// begin inline asm
	{	
ld.global.ca.u64 %rd41541, [%rd41539];
	}
	// end inline asm
	// begin inline asm
	{	
ld.global.ca.u64 %rd41543, [%rd41541];
	}
	// end inline asm
	// begin inline asm
	{	
ld.global.ca.u64 %rd41545, [%rd41543];
	}
	// end inline asm
	// begin inline asm
	{	
ld.global.ca.u64 %rd41547, [%rd41545];
	}
	// end inline asm
	// begin inline asm
	{	
ld.global.ca.u64 %rd41549, [%rd41547];
	}
	// end inline asm
	// begin inline asm
	{	
ld.global.ca.u64 %rd41551, [%rd41549];
	}
	// end inline asm
	// begin inline asm
	{	
ld.global.ca.u64 %rd41553, [%rd41551];
	}
	// end inline asm
	// begin inline asm
	{	
ld.global.ca.u64 %rd41555, [%rd41553];
	}
	// end inline asm
	// begin inline asm
	{	
ld.global.ca.u64 %rd41557, [%rd41555];
	}
	// end inline asm
	// begin inline asm
	{	
ld.global.ca.u64 %rd41559, [%rd41557];
	}
	// end inline asm
	// begin inline asm
	{	
ld.global.ca.u64 %rd41561, [%rd41559];
	}
	// end inline asm
	// begin inline asm
	{	
ld.global.ca.u64 %rd41563, [%rd41561];
	}
	// end inline asm
	// begin inline asm
	{	
ld.global.ca.u64 %rd41565, [%rd41563];
	}
	// end inline asm
	// begin inline asm
	{	
ld.global.ca.u64 %rd41567, [%rd41565];
	}
	// end inline asm
	// begin inline asm
	{	
ld.global.ca.u64 %rd41569, [%rd41567];
	}
	// end inline asm
	// begin inline asm
	{	
ld.global.ca.u64 %rd41571, [%rd41569];
	}
	// end inline asm
	// begin inline asm
	{	
ld.global.ca.u64 %rd41573, [%rd41571];
	}
	// end inline asm
	// begin inline asm
	{	
ld.global.ca.u64 %rd41575, [%rd41573];
	}
	// end inline asm
	// begin inline asm
	{	
ld.global.ca.u64 %rd41577, [%rd41575];
	}
	// end inline asm
	// begin inline asm
	{	
ld.global.ca.u64 %rd41579, [%rd41577];
	}
	// end inline asm
	// begin inline asm
	{	
ld.global.ca.u64 %rd41581, [%rd41579];
	}
	// end inline asm
	// begin inline asm
	{	
ld.global.ca.u64 %rd41583, [%rd41581];
	}
	// end inline asm
	// begin inline asm
	{	
ld.global.ca.u64 %rd41585, [%rd41583];
	}
	// end inline asm
	// begin inline asm
	{	
ld.global.ca.u64 %rd41587, [%rd41585];
	}
	// end inline asm
	// begin inline asm
	{	
ld.global.ca.u64 %rd41589, [%rd41587];
	}
	// end inline asm
	// begin inline asm
	{	
ld.global.ca.u64 %rd41591, [%rd41589];
	}
	// end inline asm
	// begin inline asm
	{	
ld.global.ca.u64 %rd41593, [%rd41591];
	}
	// end inline asm
	// begin inline asm
	{	
ld.global.ca.u64 %rd41595, [%rd41593];
	}
	// end inline asm
	// begin inline asm
	{	
ld.global.ca.u64 %rd41597, [%rd41595];
	}
	// end inline asm
	// begin inline asm
	{	
ld.global.ca.u64 %rd41599, [%rd41597];
	}
	// end inline asm
	// begin inline asm
	{	
ld.global.ca.u64 %rd41601, [%rd41599];
	}
	// end inline asm
	// begin inline asm
	{	
ld.global.ca.u64 %rd41603, [%rd41601];
	}
	// end inline asm
	// begin inline asm
	{	
ld.global.ca.u64 %rd41605, [%rd41603];
	}
	// end inline asm
	// begin inline asm
	{	
ld.global.ca.u64 %rd41607, [%rd41605];
	}
	// end inline asm
	// begin inline asm
	{	
ld.global.ca.u64 %rd41609, [%rd41607];
	}
	// end inline asm
	// begin inline asm
	{	
ld.global.ca.u64 %rd41611, [%rd41609];
	}
	// end inline asm
	// begin inline asm
	{	
ld.global.ca.u64 %rd41613, [%rd41611];
	}
	// end inline asm
	// begin inline asm
	{	
ld.global.ca.u64 %rd41615, [%rd41613];
	}
	// end inline asm
	// begin inline asm
	{	
ld.global.ca.u64 %rd41617, [%rd41615];
	}
	// end inline asm
	// begin inline asm
	{	
ld.global.ca.u64 %rd41619, [%rd41617];
	}
	// end inline asm
	// begin inline asm
	{	
ld.global.ca.u64 %rd41621, [%rd41619];
	}
	// end inline asm
	// begin inline asm
	{	
ld.global.ca.u64 %rd41623, [%rd41621];
	}
	// end inline asm
	// begin inline asm
	{	
ld.global.ca.u64 %rd41625, [%rd41623];
	}
	// end inline asm
	// begin inline asm
	{	
ld.global.ca.u64 %rd41627, [%rd41625];
	}
	// end inline asm
	// begin inline asm
	{	
ld.global.ca.u64 %rd41629, [%rd41627];
	}
	// end inline asm
	// begin inline asm
	{	
ld.global.ca.u64 %rd41631, [%rd41629];
	}
	// end inline asm
	// begin inline asm
	{	
ld.global.ca.u64 %rd41633, [%rd41631];
	}
	// end inline asm
	// begin inline asm
	{	
ld.global.ca.u64 %rd41635, [%rd41633];
	}
	// end inline asm
	// begin inline asm
	{	
ld.global.ca.u64 %rd41637, [%rd41635];
	}
	// end inline asm
	// begin inline asm
	{	
ld.global.ca.u64 %rd41639, [%rd41637];
	}
	// end inline asm
	// begin inline asm
	{	
ld.global.ca.u64 %rd41641, [%rd41639];
	}
	// end inline asm
	// begin inline asm
	{	
ld.global.ca.u64 %rd41643, [%rd41641];
	}
	// end inline asm
	// begin inline asm
	{	
ld.global.ca.u64 %rd41645, [%rd41643];
	}
	// end inline asm
	// begin inline asm
	{	
ld.global.ca.u64 %rd41647, [%rd41645];
	}
	// end inline asm
	// begin inline asm
	{	
ld.global.ca.u64 %rd41649, [%rd41647];
	}
	// end inline asm
	// begin inline asm
	{	
ld.global.ca.u64 %rd41651, [%rd41649];
	}
	// end inline asm
	// begin inline asm
	{	
ld.global.ca.u64 %rd41653, [%rd41651];
	}
	// end inline asm
	// begin inline asm
	{	
ld.global.ca.u64 %rd41655, [%rd41653];
	}
	// end inline asm
	// begin inline asm
	{	
ld.global.ca.u64 %rd41657, [%rd41655];
	}
	// end inline asm
	// begin inline asm
	{	
ld.global.ca.u64 %rd41659, [%rd41657];
	}
	// end inline asm
	// begin inline asm
	{	
ld.global.ca.u64 %rd41661, [%rd41659];
	}
	// end inline asm
	// begin inline asm
	{	
ld.global.ca.u64 %rd41663, [%rd41661];
	}
	// end inline asm
	// begin inline asm
	{	
ld.global.ca.u64 %rd41665, [%rd41663];
	}
	// end inline asm
	// begin inline asm
	{	
ld.global.ca.u64 %rd41667, [%rd41665];
	}
	// end inline asm
	// begin inline asm
	{	
ld.global.ca.u64 %rd41669, [%rd41667];
	}
	// end inline asm
	// begin inline asm
	{	
ld.global.ca.u64 %rd41671, [%rd41669];
	}
	// end inline asm
	// begin inline asm
	{	
ld.global.ca.u64 %rd41673, [%rd41671];
	}
	// end inline asm
	// begin inline asm
	{	
ld.global.ca.u64 %rd41675, [%rd41673];
	}
	// end inline asm
	// begin inline asm
	{	
ld.global.ca.u64 %rd41677, [%rd41675];
	}
	// end inline asm
	// begin inline asm
	{	
ld.global.ca.u64 %rd41679, [%rd41677];
	}
	// end inline asm
	// begin inline asm
	{	
ld.global.ca.u64 %rd41681, [%rd41679];
	}
	// end inline asm
	// begin inline asm
	{	
ld.global.ca.u64 %rd41683, [%rd41681];
	}
	// end inline asm
	// begin inline asm
	{	
ld.global.ca.u64 %rd41685, [%rd41683];
	}
	// end inline asm
	// begin inline asm
	{	
ld.global.ca.u64 %rd41687, [%rd41685];
	}
	// end inline asm
	// begin inline asm
	{	
ld.global.ca.u64 %rd41689, [%rd41687];
	}
	// end inline asm
	// begin inline asm
	{	
ld.global.ca.u64 %rd41691, [%rd41689];
	}
	// end inline asm
	// begin inline asm
	{	
ld.global.ca.u64 %rd41693, [%rd41691];
	}
	// end inline asm
	// begin inline asm
	{	
ld.global.ca.u64 %rd41695, [%rd41693];
	}
	// end inline asm
	// begin inline asm
	{	
ld.global.ca.u64 %rd41697, [%rd41695];
	}
	// end inline asm
	// begin inline asm
	{	
ld.global.ca.u64 %rd41699, [%rd41697];
	}
	// end inline asm
	// begin inline asm
	{	
ld.global.ca.u64 %rd41701, [%rd41699];
	}
	// end inline asm
	// begin inline asm
	{	
ld.global.ca.u64 %rd41703, [%rd41701];
	}
	// end inline asm
	// begin inline asm
	{	
ld.global.ca.u64 %rd41705, [%rd41703];
	}
	// end inline asm
	// begin inline asm
	{	
ld.global.ca.u64 %rd41707, [%rd41705];
	}
	// end inline asm
	// begin inline asm
	{	
ld.global.ca.u64 %rd41709, [%rd41707];
	}
	// end inline asm
	// begin inline asm
	{	
ld.global.ca.u64 %rd41711, [%rd41709];
	}
	// end inline asm
	// begin inline asm
	{	
ld.global.ca.u64 %rd41713, [%rd41711];
	}
	// end inline asm
	// begin inline asm
	{	
ld.global.ca.u64 %rd41715, [%rd41713];
	}
	// end inline asm
	// begin inline asm
	{	
ld.global.ca.u64 %rd41717, [%rd41715];
	}
	// end inline asm
	// begin inline asm
	{	
ld.global.ca.u64 %rd41719, [%rd41717];
	}
	// end inline asm
	// begin inline asm
	{	
ld.global.ca.u64 %rd41721, [%rd41719];
	}
	// end inline asm
	// begin inline asm
	{	
ld.global.ca.u64 %rd41723, [%rd41721];
	}
	// end inline asm
	// begin inline asm
	{	
ld.global.ca.u64 %rd41725, [%rd41723];
	}
	// end inline asm
	// begin inline asm
	{	
ld.global.ca.u64 %rd41727, [%rd41725];
	}
	// end inline asm
	// begin inline asm
	{	
ld.global.ca.u64 %rd41729, [%rd41727];
	}
	// end inline asm
	// begin inline asm
	{	
ld.global.ca.u64 %rd41731, [%rd41729];
	}
	// end inline asm
	// begin inline asm
	{	
ld.global.ca.u64 %rd41733, [%rd41731];
	}
	// end inline asm
	// begin inline asm
	{	
ld.global.ca.u64 %rd41735, [%rd41733];
	}
	// end inline asm
	// begin inline asm
	{	
ld.global.ca.u64 %rd41737, [%rd41735];
	}
	// end inline asm
	// begin inline asm
	{	
ld.global.ca.u64 %rd41739, [%rd41737];
	}
	// end inline asm
	// begin inline asm
	{	
ld.global.ca.u64 %rd41741, [%rd41739];
	}
	// end inline asm
	// begin inline asm
	{	
ld.global.ca.u64 %rd41743, [%rd41741];
	}
	// end inline asm
	// begin inline asm
	{	
ld.global.ca.u64 %rd41745, [%rd41743];
	}
	// end inline asm
	// begin inline asm
	{	
ld.global.ca.u64 %rd41747, [%rd41745];
	}
	// end inline asm
	// begin inline asm
	{	
ld.global.ca.u64 %rd41749, [%rd41747];
	}
	// end inline asm
	// begin inline asm
	{	
ld.global.ca.u64 %rd41751, [%rd41749];
	}
	// end inline asm
	// begin inline asm
	{	
ld.global.ca.u64 %rd41753, [%rd41751];
	}
	// end inline asm
	// begin inline asm
	{	
ld.global.ca.u64 %rd41755, [%rd41753];
	}
	// end inline asm
	// begin inline asm
	{	
ld.global.ca.u64 %rd41757, [%rd41755];
	}
	// end inline asm
	// begin inline asm
	{	
ld.global.ca.u64 %rd41759, [%rd41757];
	}
	// end inline asm
	// begin inline asm
	{	
ld.global.ca.u64 %rd41761, [%rd41759];
	}
	// end inline asm
	// begin inline asm
	{	
ld.global.ca.u64 %rd41763, [%rd41761];
	}
	// end inline asm
	// begin inline asm
	{	
ld.global.ca.u64 %rd41765, [%rd41763];
	}
	// end inline asm
	// begin inline asm
	{	
ld.global.ca.u64 %rd41767, [%rd41765];
	}
	// end inline asm
	// begin inline asm
	{	
ld.global.ca.u64 %rd41769, [%rd41767];
	}
	// end inline asm
	// begin inline asm
	{	
ld.global.ca.u64 %rd41771, [%rd41769];
	}
	// end inline asm
	// begin inline asm
	{	
ld.global.ca.u64 %rd41773, [%rd41771];
	}
	// end inline asm
	// begin inline asm
	{	
ld.global.ca.u64 %rd41775, [%rd41773];
	}
	// end inline asm
	// begin inline asm
	{	
ld.global.ca.u64 %rd41777, [%rd41775];
	}
	// end inline asm
	// begin inline asm
	{	
ld.global.ca.u64 %rd41779, [%rd41777];
	}
	// end inline asm
	// begin inline asm
	{	
ld.global.ca.u64 %rd41781, [%rd41779];
	}
	// end inline asm
	// begin inline asm
	{	
ld.global.ca.u64 %rd41783, [%rd41781];
	}
	// end inline asm
	// begin inline asm
	{	
ld.global.ca.u64 %rd41785, [%rd41783];
	}
	// end inline asm
	// begin inline asm
	{	
ld.global.ca.u64 %rd41787, [%rd41785];
	}
	// end inline asm
	// begin inline asm
	{	
ld.global.ca.u64 %rd41789, [%rd41787];
	}
	// end inline asm
	// begin inline asm
	{	
ld.global.ca.u64 %rd41791, [%rd41789];
	}
	// end inline asm
	// begin inline asm
	{	
ld.global.ca.u64 %rd41793, [%rd41791];
	}
	// end inline asm
	// begin inline asm
	{	
ld.global.ca.u64 %rd41795, [%rd41793];
	}
	// end inline asm
	// begin inline asm
	{	
ld.global.ca.u64 %rd41797, [%rd41795];
	}
	// end inline asm
	// begin inline asm
	{	
ld.global.ca.u64 %rd41799, [%rd41797];
	}
	// end inline asm
	// begin inline asm
	{	
ld.global.ca.u64 %rd41801, [%rd41799];
	}
	// end inline asm
	// begin inline asm
	{	
ld.global.ca.u64 %rd41803, [%rd41801];
	}
	// end inline asm
	// begin inline asm
	{	
ld.global.ca.u64 %rd41805, [%rd41803];
	}
	// end inline asm
	// begin inline asm
	{	
ld.global.ca.u64 %rd41807, [%rd41805];
	}
	// end inline asm
	// begin inline asm
	{	
ld.global.ca.u64 %rd41809, [%rd41807];
	}
	// end inline asm
	// begin inline asm
	{	
ld.global.ca.u64 %rd41811, [%rd41809];
	}
	// end inline asm
	// begin inline asm
	{	
ld.global.ca.u64 %rd41813, [%rd41811];
	}
	// end inline asm
	// begin inline asm
	{	
ld.global.ca.u64 %rd41815, [%rd41813];
	}
	// end inline asm
	// begin inline asm
	{	
ld.global.ca.u64 %rd41817, [%rd41815];
	}
	// end inline asm
	// begin inline asm
	{	
ld.global.ca.u64 %rd41819, [%rd41817];
	}
	// end inline asm
	// begin inline asm
	{	
ld.global.ca.u64 %rd41821, [%rd41819];
	}
	// end inline asm
	// begin inline asm
	{	
ld.global.ca.u64 %rd41823, [%rd41821];
	}
	// end inline asm
	// begin inline asm
	{	
ld.global.ca.u64 %rd41825, [%rd41823];
	}
	// end inline asm
	// begin inline asm
	{	
ld.global.ca.u64 %rd41827, [%rd41825];
	}
	// end inline asm
	// begin inline asm
	{	
ld.global.ca.u64 %rd41829, [%rd41827];
	}
	// end inline asm
	// begin inline asm
	{	
ld.global.ca.u64 %rd41831, [%rd41829];
	}
	// end inline asm
	// begin inline asm
	{	
ld.global.ca.u64 %rd41833, [%rd41831];
	}
	// end inline asm
	// begin inline asm
	{	
ld.global.ca.u64 %rd41835, [%rd41833];
	}
	// end inline asm
	// begin inline asm
	{	
ld.global.ca.u64 %rd41837, [%rd41835];
	}
	// end inline asm
	// begin inline asm
	{	
ld.global.ca.u64 %rd41839, [%rd41837];
	}
	// end inline asm
	// begin inline asm
	{	
ld.global.ca.u64 %rd41841, [%rd41839];
	}
	// end inline asm
	// begin inline asm
	{	
ld.global.ca.u64 %rd41843, [%rd41841];
	}
	// end inline asm
	// begin inline asm
	{	
ld.global.ca.u64 %rd41845, [%rd41843];
	}
	// end inline asm
	// begin inline asm
	{	
ld.global.ca.u64 %rd41847, [%rd41845];
	}
	// end inline asm
	// begin inline asm
	{	
ld.global.ca.u64 %rd41849, [%rd41847];
	}
	// end inline asm
	// begin inline asm
	{	
ld.global.ca.u64 %rd41851, [%rd41849];
	}
	// end inline asm
	// begin inline asm
	{	
ld.global.ca.u64 %rd41853, [%rd41851];
	}
	// end inline asm
	// begin inline asm
	{	
ld.global.ca.u64 %rd41855, [%rd41853];
	}
	// end inline asm
	// begin inline asm
	{	
ld.global.ca.u64 %rd41857, [%rd41855];
	}
	// end inline asm
	// begin inline asm
	{	
ld.global.ca.u64 %rd41859, [%rd41857];
	}
	// end inline asm
	// begin inline asm
	{	
ld.global.ca.u64 %rd41861, [%rd41859];
	}
	// end inline asm
	// begin inline asm
	{	
ld.global.ca.u64 %rd41863, [%rd41861];
	}
	// end inline asm
	// begin inline asm
	{	
ld.global.ca.u64 %rd41865, [%rd41863];
	}
	// end inline asm
	// begin inline asm
	{	
ld.global.ca.u64 %rd41867, [%rd41865];
	}
	// end inline asm
	// begin inline asm
	{	
ld.global.ca.u64 %rd41869, [%rd41867];
	}
	// end inline asm
	// begin inline asm
	{	
ld.global.ca.u64 %rd41871, [%rd41869];
	}
	// end inline asm
	// begin inline asm
	{	
ld.global.ca.u64 %rd41873, [%rd41871];
	}
	// end inline asm
	// begin inline asm
	{	
ld.global.ca.u64 %rd41875, [%rd41873];
	}
	// end inline asm
	// begin inline asm
	{	
ld.global.ca.u64 %rd41877, [%rd41875];
	}
	// end inline asm
	// begin inline asm
	{	
ld.global.ca.u64 %rd41879, [%rd41877];
	}
	// end inline asm
	// begin inline asm
	{	
ld.global.ca.u64 %rd41881, [%rd41879];
	}
	// end inline asm
	// begin inline asm
	{	
ld.global.ca.u64 %rd41883, [%rd41881];
	}
	// end inline asm
	// begin inline asm
	{	
ld.global.ca.u64 %rd41885, [%rd41883];
	}
	// end inline asm
	// begin inline asm
	{	
ld.global.ca.u64 %rd41887, [%rd41885];
	}
	// end inline asm
	// begin inline asm
	{	
ld.global.ca.u64 %rd41889, [%rd41887];
	}
	// end inline asm
	// begin inline asm
	{	
ld.global.ca.u64 %rd41891, [%rd41889];
	}
	// end inline asm
	// begin inline asm
	{	
ld.global.ca.u64 %rd41893, [%rd41891];
	}
	// end inline asm
	// begin inline asm
	{	
ld.global.ca.u64 %rd41895, [%rd41893];
	}
	// end inline asm
	// begin inline asm
	{	
ld.global.ca.u64 %rd41897, [%rd41895];
	}
	// end inline asm
	// begin inline asm
	{	
ld.global.ca.u64 %rd41899, [%rd41897];
	}
	// end inline asm
	// begin inline asm
	{	
ld.global.ca.u64 %rd41901, [%rd41899];
	}
	// end inline asm
	// begin inline asm
	{	
ld.global.ca.u64 %rd41903, [%rd41901];
	}
	// end inline asm
	// begin inline asm
	{	
ld.global.ca.u64 %rd41905, [%rd41903];
	}
	// end inline asm
	// begin inline asm
	{	
ld.global.ca.u64 %rd41907, [%rd41905];
	}
	// end inline asm
	// begin inline asm
	{	
ld.global.ca.u64 %rd41909, [%rd41907];
	}
	// end inline asm
	// begin inline asm
	{	
ld.global.ca.u64 %rd41911, [%rd41909];
	}
	// end inline asm
	// begin inline asm
	{	
ld.global.ca.u64 %rd41913, [%rd41911];
	}
	// end inline asm
	// begin inline asm
	{	
ld.global.ca.u64 %rd41915, [%rd41913];
	}
	// end inline asm
	// begin inline asm
	{	
ld.global.ca.u64 %rd41917, [%rd41915];
	}
	// end inline asm
	// begin inline asm
	{	
ld.global.ca.u64 %rd41919, [%rd41917];
	}
	// end inline asm
	// begin inline asm
	{	
ld.global.ca.u64 %rd41921, [%rd41919];
	}
	// end inline asm
	// begin inline asm
	{	
ld.global.ca.u64 %rd41923, [%rd41921];
	}
	// end inline asm
	// begin inline asm
	{	
ld.global.ca.u64 %rd41925, [%rd41923];
	}
	// end inline asm
	// begin inline asm
	{	
ld.global.ca.u64 %rd41927, [%rd41925];
	}
	// end inline asm
	// begin inline asm
	{	
ld.global.ca.u64 %rd41929, [%rd41927];
	}
	// end inline asm
	// begin inline asm
	{	
ld.global.ca.u64 %rd41931, [%rd41929];
	}
	// end inline asm
	// begin inline asm
	{	
ld.global.ca.u64 %rd41933, [%rd41931];
	}
	// end inline asm
	// begin inline asm
	{	
ld.global.ca.u64 %rd41935, [%rd41933];
	}
	// end inline asm
	// begin inline asm
	{	
ld.global.ca.u64 %rd41937, [%rd41935];
	}
	// end inline asm
	// begin inline asm
	{	
ld.global.ca.u64 %rd41939, [%rd41937];
	}
	// end inline asm
	// begin inline asm
	{	
ld.global.ca.u64 %rd41941, [%rd41939];
	}
	// end inline asm
	// begin inline asm
	{	
ld.global.ca.u64 %rd41943, [%rd41941];
	}
	// end inline asm
	// begin inline asm
	{	
ld.global.ca.u64 %rd41945, [%rd41943];
	}
	// end inline asm
	// begin inline asm
	{	
ld.global.ca.u64 %rd41947, [%rd41945];
	}
	// end inline asm
	// begin inline asm
	{	
ld.global.ca.u64 %rd41949, [%rd41947];
	}
	// end inline asm
	// begin inline asm
	{	
ld.global.ca.u64 %rd41951, [%rd41949];
	}
	// end inline asm
	// begin inline asm
	{	
ld.global.ca.u64 %rd41953, [%rd41951];
	}
	// end inline asm
	// begin inline asm
	{	
ld.global.ca.u64 %rd41955, [%rd41953];
	}
	// end inline asm
	// begin inline asm
	{	
ld.global.ca.u64 %rd41957, [%rd41955];
	}
	// end inline asm
	// begin inline asm
	{	
ld.global.ca.u64 %rd41959, [%rd41957];
	}
	// end inline asm
	// begin inline asm
	{	
ld.global.ca.u64 %rd41961, [%rd41959];
	}
	// end inline asm
	// begin inline asm
	{	
ld.global.ca.u64 %rd41963, [%rd41961];
	}
	// end inline asm
	// begin inline asm
	{	
ld.global.ca.u64 %rd41965, [%rd41963];
	}
	// end inline asm
	// begin inline asm
	{	
ld.global.ca.u64 %rd41967, [%rd41965];
	}
	// end inline asm
	// begin inline asm
	{	
ld.global.ca.u64 %rd41969, [%rd41967];
	}
	// end inline asm
	// begin inline asm
	{	
ld.global.ca.u64 %rd41971, [%rd41969];
	}
	// end inline asm
	// begin inline asm
	{	
ld.global.ca.u64 %rd41973, [%rd41971];
	}
	// end inline asm
	// begin inline asm
	{	
ld.global.ca.u64 %rd41975, [%rd41973];
	}
	// end inline asm
	// begin inline asm
	{	
ld.global.ca.u64 %rd41977, [%rd41975];
	}
	// end inline asm
	// begin inline asm
	{	
ld.global.ca.u64 %rd41979, [%rd41977];
	}
	// end inline asm
	// begin inline asm
	{	
ld.global.ca.u64 %rd41981, [%rd41979];
	}
	// end inline asm
	// begin inline asm
	{	
ld.global.ca.u64 %rd41983, [%rd41981];
	}
	// end inline asm
	// begin inline asm
	{	
ld.global.ca.u64 %rd41985, [%rd41983];
	}
	// end inline asm
	// begin inline asm
	{	
ld.global.ca.u64 %rd41987, [%rd41985];
	}
	// end inline asm
	// begin inline asm
	{	
ld.global.ca.u64 %rd41989, [%rd41987];
	}
	// end inline asm
	// begin inline asm
	{	
ld.global.ca.u64 %rd41991, [%rd41989];
	}
	// end inline asm
	// begin inline asm
	{	
ld.global.ca.u64 %rd41993, [%rd41991];
	}
	// end inline asm
	// begin inline asm
	{	
ld.global.ca.u64 %rd41995, [%rd41993];
	}
	// end inline asm
	// begin inline asm
	{	
ld.global.ca.u64 %rd41997, [%rd41995];
	}
	// end inline asm
	// begin inline asm
	{	
ld.global.ca.u64 %rd41999, [%rd41997];
	}
	// end inline asm
	// begin inline asm
	{	
ld.global.ca.u64 %rd42001, [%rd41999];
	}
	// end inline asm
	// begin inline asm
	{	
ld.global.ca.u64 %rd42003, [%rd42001];
	}
	// end inline asm
	// begin inline asm
	{	
ld.global.ca.u64 %rd42005, [%rd42003];
	}
	// end inline asm
	// begin inline asm
	{	
ld.global.ca.u64 %rd42007, [%rd42005];
	}
	// end inline asm
	// begin inline asm
	{	
ld.global.ca.u64 %rd42009, [%rd42007];
	}
	// end inline asm
	// begin inline asm
	{	
ld.global.ca.u64 %rd42011, [%rd42009];
	}
	// end inline asm
	// begin inline asm
	{	
ld.global.ca.u64 %rd42013, [%rd42011];
	}
	// end inline asm
	// begin inline asm
	{	
ld.global.ca.u64 %rd42015, [%rd42013];
	}
	// end inline asm
	// begin inline asm
	{	
ld.global.ca.u64 %rd42017, [%rd42015];
	}
	// end inline asm
	// begin inline asm
	{	
ld.global.ca.u64 %rd42019, [%rd42017];
	}
	// end inline asm
	// begin inline asm
	{	
ld.global.ca.u64 %rd42021, [%rd42019];
	}
	// end inline asm
	// begin inline asm
	{	
ld.global.ca.u64 %rd42023, [%rd42021];
	}
	// end inline asm
	// begin inline asm
	{	
ld.global.ca.u64 %rd42025, [%rd42023];
	}
	// end inline asm
	// begin inline asm
	{	
ld.global.ca.u64 %rd42027, [%rd42025];
	}
	// end inline asm
	// begin inline asm
	{	
ld.global.ca.u64 %rd42029, [%rd42027];
	}
	// end inline asm
	// begin inline asm
	{	
ld.global.ca.u64 %rd42031, [%rd42029];
	}
	// end inline asm
	// begin inline asm
	{	
ld.global.ca.u64 %rd42033, [%rd42031];
	}
	// end inline asm
	// begin inline asm
	{	
ld.global.ca.u64 %rd42035, [%rd42033];
	}
	// end inline asm
	// begin inline asm
	{	
ld.global.ca.u64 %rd42037, [%rd42035];
	}
	// end inline asm
	// begin inline asm
	{	
ld.global.ca.u64 %rd42039, [%rd42037];
	}
	// end inline asm
	// begin inline asm
	{	
ld.global.ca.u64 %rd42041, [%rd42039];
	}
	// end inline asm
	// begin inline asm
	{	
ld.global.ca.u64 %rd42043, [%rd42041];
	}
	// end inline asm
	// begin inline asm
	{	
ld.global.ca.u64 %rd42045, [%rd42043];
	}
	// end inline asm
	// begin inline asm
	{	
ld.global.ca.u64 %rd42047, [%rd42045];
	}
	// end inline asm
	// begin inline asm
	{	
ld.global.ca.u64 %rd42049, [%rd42047];
	}
	// end inline asm
	// begin inline asm
	{	
ld.global.ca.u64 %rd42051, [%rd42049];
	}
	// end inline asm
	// begin inline asm
	{	
ld.global.ca.u64 %rd42053, [%rd42051];
	}
	// end inline asm
	// begin inline asm
	{	
ld.global.ca.u64 %rd42055, [%rd42053];
	}
	// end inline asm
	// begin inline asm
	{	
ld.global.ca.u64 %rd42057, [%rd42055];
	}
	// end inline asm
	// begin inline asm
	{	
ld.global.ca.u64 %rd42059, [%rd42057];
	}
	// end inline asm
	// begin inline asm
	{	
ld.global.ca.u64 %rd42061, [%rd42059];
	}
	// end inline asm
	// begin inline asm
	{	
ld.global.ca.u64 %rd42063, [%rd42061];
	}
	// end inline asm
	// begin inline asm
	{	
ld.global.ca.u64 %rd42065, [%rd42063];
	}
	// end inline asm
	// begin inline asm
	{	
ld.global.ca.u64 %rd42067, [%rd42065];
	}
	// end inline asm
	// begin inline asm
	{	
ld.global.ca.u64 %rd42069, [%rd42067];
	}
	// end inline asm
	// begin inline asm
	{	
ld.global.ca.u64 %rd42071, [%rd42069];
	}
	// end inline asm
	// begin inline asm
	{	
ld.global.ca.u64 %rd42073, [%rd42071];
	}
	// end inline asm
	// begin inline asm
	{	
ld.global.ca.u64 %rd42075, [%rd42073];
	}
	// end inline asm
	// begin inline asm
	{	
ld.global.ca.u64 %rd42077, [%rd42075];
	}
	// end inline asm
	// begin inline asm
	{	
ld.global.ca.u64 %rd42079, [%rd42077];
	}
	// end inline asm
	// begin inline asm
	{	
ld.global.ca.u64 %rd42081, [%rd42079];
	}
	// end inline asm
	// begin inline asm
	{	
ld.global.ca.u64 %rd42083, [%rd42081];
	}
	// end inline asm
	// begin inline asm
	{	
ld.global.ca.u64 %rd42085, [%rd42083];
	}
	// end inline asm
	// begin inline asm
	{	
ld.global.ca.u64 %rd42087, [%rd42085];
	}
	// end inline asm
	// begin inline asm
	{	
ld.global.ca.u64 %rd42089, [%rd42087];
	}
	// end inline asm
	// begin inline asm
	{	
ld.global.ca.u64 %rd42091, [%rd42089];
	}
	// end inline asm
	// begin inline asm
	{	
ld.global.ca.u64 %rd42093, [%rd42091];
	}
	// end inline asm
	// begin inline asm
	{	
ld.global.ca.u64 %rd42095, [%rd42093];
	}
	// end inline asm
	// begin inline asm
	{	
ld.global.ca.u64 %rd42097, [%rd42095];
	}
	// end inline asm
	// begin inline asm
	{	
ld.global.ca.u64 %rd42099, [%rd42097];
	}
	// end inline asm
	// begin inline asm
	{	
ld.global.ca.u64 %rd42101, [%rd42099];
	}
	// end inline asm
	// begin inline asm
	{	
ld.global.ca.u64 %rd42103, [%rd42101];
	}
	// end inline asm
	// begin inline asm
	{	
ld.global.ca.u64 %rd42105, [%rd42103];
	}
	// end inline asm
	// begin inline asm
	{	
ld.global.ca.u64 %rd42107, [%rd42105];
	}
	// end inline asm
	// begin inline asm
	{	
ld.global.ca.u64 %rd42109, [%rd42107];
	}
	// end inline asm
	// begin inline asm
	{	
ld.global.ca.u64 %rd42111, [%rd42109];
	}
	// end inline asm
	// begin inline asm
	{	
ld.global.ca.u64 %rd42113, [%rd42111];
	}
	// end inline asm
	// begin inline asm
	{	
ld.global.ca.u64 %rd42115, [%rd42113];
	}
	// end inline asm
	// begin inline asm
	{	
ld.global.ca.u64 %rd42117, [%rd42115];
	}
	// end inline asm
	// begin inline asm
	{	
ld.global.ca.u64 %rd42119, [%rd42117];
	}
	// end inline asm
	// begin inline asm
	{	
ld.global.ca.u64 %rd42121, [%rd42119];
	}
	// end inline asm
	// begin inline asm
	{	
ld.global.ca.u64 %rd42123, [%rd42121];
	}
	// end inline asm
	// begin inline asm
	{	
ld.global.ca.u64 %rd42125, [%rd42123];
	}
	// end inline asm
	// begin inline asm
	{	
ld.global.ca.u64 %rd42127, [%rd42125];
	}
	// end inline asm
	// begin inline asm
	{	
ld.global.ca.u64 %rd42129, [%rd42127];
	}
	// end inline asm
	// begin inline asm
	{	
ld.global.ca.u64 %rd42131, [%rd42129];
	}
	// end inline asm
	// begin inline asm
	{	
ld.global.ca.u64 %rd42133, [%rd42131];
	}
	// end inline asm
	// begin inline asm
	{	
ld.global.ca.u64 %rd42135, [%rd42133];
	}
	// end inline asm
	// begin inline asm
	{	
ld.global.ca.u64 %rd42137, [%rd42135];
	}
	// end inline asm
	// begin inline asm
	{	
ld.global.ca.u64 %rd42139, [%rd42137];
	}
	// end inline asm
	// begin inline asm
	{	
ld.global.ca.u64 %rd42141, [%rd42139];
	}
	// end inline asm
	// begin inline asm
	{	
ld.global.ca.u64 %rd42143, [%rd42141];
	}
	// end inline asm
	// begin inline asm
	{	
ld.global.ca.u64 %rd42145, [%rd42143];
	}
	// end inline asm
	// begin inline asm
	{	
ld.global.ca.u64 %rd42147, [%rd42145];
	}
	// end inline asm
	// begin inline asm
	{	
ld.global.ca.u64 %rd42149, [%rd42147];
	}
	// end inline asm
	// begin inline asm
	{	
ld.global.ca.u64 %rd42151, [%rd42149];
	}
	// end inline asm
	// begin inline asm
	{	
ld.global.ca.u64 %rd42153, [%rd42151];
	}
	// end inline asm
	// begin inline asm
	{	
ld.global.ca.u64 %rd42155, [%rd42153];
	}
	// end inline asm
	// begin inline asm
	{	
ld.global.ca.u64 %rd42157, [%rd42155];
	}
	// end inline asm
	// begin inline asm
	{	
ld.global.ca.u64 %rd42159, [%rd42157];
	}
	// end inline asm
	// begin inline asm
	{	
ld.global.ca.u64 %rd42161, [%rd42159];
	}
	// end inline asm
	// begin inline asm
	{	
ld.global.ca.u64 %rd42163, [%rd42161];
	}
	// end inline asm
	// begin inline asm
	{	
ld.global.ca.u64 %rd42165, [%rd42163];
	}
	// end inline asm
	// begin inline asm
	{	
ld.global.ca.u64 %rd42167, [%rd42165];
	}
	// end inline asm
	// begin inline asm
	{	
ld.global.ca.u64 %rd42169, [%rd42167];
	}
	// end inline asm
	// begin inline asm
	{	
ld.global.ca.u64 %rd42171, [%rd42169];
	}
	// end inline asm
	// begin inline asm
	{	
ld.global.ca.u64 %rd42173, [%rd42171];
	}
	// end inline asm
	// begin inline asm
	{	
ld.global.ca.u64 %rd42175, [%rd42173];
	}
	// end inline asm
	// begin inline asm
	{	
ld.global.ca.u64 %rd42177, [%rd42175];
	}
	// end inline asm
	// begin inline asm
	{	
ld.global.ca.u64 %rd42179, [%rd42177];
	}
	// end inline asm
	// begin inline asm
	{	
ld.global.ca.u64 %rd42181, [%rd42179];
	}
	// end inline asm
	// begin inline asm
	{	
ld.global.ca.u64 %rd42183, [%rd42181];
	}
	// end inline asm
	// begin inline asm
	{	
ld.global.ca.u64 %rd42185, [%rd42183];
	}
	// end inline asm
	// begin inline asm
	{	
ld.global.ca.u64 %rd42187, [%rd42185];
	}
	// end inline asm
	// begin inline asm
	{	
ld.global.ca.u64 %rd42189, [%rd42187];
	}
	// end inline asm
	// begin inline asm
	{	
ld.global.ca.u64 %rd42191, [%rd42189];
	}
	// end inline asm
	// begin inline asm
	{	
ld.global.ca.u64 %rd42193, [%rd42191];
	}
	// end inline asm
	// begin inline asm
	{	
ld.global.ca.u64 %rd42195, [%rd42193];
	}
	// end inline asm
	// begin inline asm
	{	
ld.global.ca.u64 %rd42197, [%rd42195];
	}
	// end inline asm
	// begin inline asm
	{	
ld.global.ca.u64 %rd42199, [%rd42197];
	}
	// end inline asm
	// begin inline asm
	{	
ld.global.ca.u64 %rd42201, [%rd42199];
	}
	// end inline asm
	// begin inline asm
	{	
ld.global.ca.u64 %rd42203, [%rd42201];
	}
	// end inline asm
	// begin inline asm
	{	
ld.global.ca.u64 %rd42205, [%rd42203];
	}
	// end inline asm
	// begin inline asm
	{	
ld.global.ca.u64 %rd42207, [%rd42205];
	}
	// end inline asm
	// begin inline asm
	{	
ld.global.ca.u64 %rd42209, [%rd42207];
	}
	// end inline asm
	// begin inline asm
	{	
ld.global.ca.u64 %rd42211, [%rd42209];
	}
	// end inline asm
	// begin inline asm
	{	
ld.global.ca.u64 %rd42213, [%rd42211];
	}
	// end inline asm
	// begin inline asm
	{	
ld.global.ca.u64 %rd42215, [%rd42213];
	}
	// end inline asm
	// begin inline asm
	{	
ld.global.ca.u64 %rd42217, [%rd42215];
	}
	// end inline asm
	// begin inline asm
	{	
ld.global.ca.u64 %rd42219, [%rd42217];
	}
	// end inline asm
	// begin inline asm
	{	
ld.global.ca.u64 %rd42221, [%rd42219];
	}
	// end inline asm
	// begin inline asm
	{	
ld.global.ca.u64 %rd42223, [%rd42221];
	}
	// end inline asm
	// begin inline asm
	{	
ld.global.ca.u64 %rd42225, [%rd42223];
	}
	// end inline asm
	// begin inline asm
	{	
ld.global.ca.u64 %rd42227, [%rd42225];
	}
	// end inline asm
	// begin inline asm
	{	
ld.global.ca.u64 %rd42229, [%rd42227];
	}
	// end inline asm
	// begin inline asm
	{	
ld.global.ca.u64 %rd42231, [%rd42229];
	}
	// end inline asm
	// begin inline asm
	{	
ld.global.ca.u64 %rd42233, [%rd42231];
	}
	// end inline asm
	// begin inline asm
	{	
ld.global.ca.u64 %rd42235, [%rd42233];
	}
	// end inline asm
	// begin inline asm
	{	
ld.global.ca.u64 %rd42237, [%rd42235];
	}
	// end inline asm
	// begin inline asm
	{	
ld.global.ca.u64 %rd42239, [%rd42237];
	}
	// end inline asm
	// begin inline asm
	{	
ld.global.ca.u64 %rd42241, [%rd42239];
	}
	// end inline asm
	// begin inline asm
	{	
ld.global.ca.u64 %rd42243, [%rd42241];
	}
	// end inline asm
	// begin inline asm
	{	
ld.global.ca.u64 %rd42245, [%rd42243];
	}
	// end inline asm
	// begin inline asm
	{	
ld.global.ca.u64 %rd42247, [%rd42245];
	}
	// end inline asm
	// begin inline asm
	{	
ld.global.ca.u64 %rd42249, [%rd42247];
	}
	// end inline asm
	// begin inline asm
	{	
ld.global.ca.u64 %rd42251, [%rd42249];
	}
	// end inline asm
	// begin inline asm
	{	
ld.global.ca.u64 %rd42253, [%rd42251];
	}
	// end inline asm
	// begin inline asm
	{	
ld.global.ca.u64 %rd42255, [%rd42253];
	}
	// end inline asm
	// begin inline asm
	{	
ld.global.ca.u64 %rd42257, [%rd42255];
	}
	// end inline asm
	// begin inline asm
	{	
ld.global.ca.u64 %rd42259, [%rd42257];
	}
	// end inline asm
	// begin inline asm
	{	
ld.global.ca.u64 %rd42261, [%rd42259];
	}
	// end inline asm
	// begin inline asm
	{	
ld.global.ca.u64 %rd42263, [%rd42261];
	}
	// end inline asm
	// begin inline asm
	{	
ld.global.ca.u64 %rd42265, [%rd42263];
	}
	// end inline asm
	// begin inline asm
	{	
ld.global.ca.u64 %rd42267, [%rd42265];
	}
	// end inline asm
	// begin inline asm
	{	
ld.global.ca.u64 %rd42269, [%rd42267];
	}
	// end inline asm
	// begin inline asm
	{	
ld.global.ca.u64 %rd42271, [%rd42269];
	}
	// end inline asm
	// begin inline asm
	{	
ld.global.ca.u64 %rd42273, [%rd42271];
	}
	// end inline asm
	// begin inline asm
	{	
ld.global.ca.u64 %rd42275, [%rd42273];
	}
	// end inline asm
	// begin inline asm
	{	
ld.global.ca.u64 %rd42277, [%rd42275];
	}
	// end inline asm
	// begin inline asm
	{	
ld.global.ca.u64 %rd42279, [%rd42277];
	}
	// end inline asm
	// begin inline asm
	{	
ld.global.ca.u64 %rd42281, [%rd42279];
	}
	// end inline asm
	// begin inline asm
	{	
ld.global.ca.u64 %rd42283, [%rd42281];
	}
	// end inline asm
	// begin inline asm
	{	
ld.global.ca.u64 %rd42285, [%rd42283];
	}
	// end inline asm
	// begin inline asm
	{	
ld.global.ca.u64 %rd42287, [%rd42285];
	}
	// end inline asm
	// begin inline asm
	{	
ld.global.ca.u64 %rd42289, [%rd42287];
	}
	// end inline asm
	// begin inline asm
	{	
ld.global.ca.u64 %rd42291, [%rd42289];
	}
	// end inline asm
	// begin inline asm
	{	
ld.global.ca.u64 %rd42293, [%rd42291];
	}
	// end inline asm
	// begin inline asm
	{	
ld.global.ca.u64 %rd42295, [%rd42293];
	}
	// end inline asm
	// begin inline asm
	{	
ld.global.ca.u64 %rd42297, [%rd42295];
	}
	// end inline asm
	// begin inline asm
	{	
ld.global.ca.u64 %rd42299, [%rd42297];
	}
	// end inline asm
	// begin inline asm
	{	
ld.global.ca.u64 %rd42301, [%rd42299];
	}
	// end inline asm
	// begin inline asm
	{	
ld.global.ca.u64 %rd42303, [%rd42301];
	}
	// end inline asm
	// begin inline asm
	{	
ld.global.ca.u64 %rd42305, [%rd42303];
	}
	// end inline asm
	// begin inline asm
	{	
ld.global.ca.u64 %rd42307, [%rd42305];
	}
	// end inline asm
	// begin inline asm
	{	
ld.global.ca.u64 %rd42309, [%rd42307];
	}
	// end inline asm
	// begin inline asm
	{	
ld.global.ca.u64 %rd42311, [%rd42309];
	}
	// end inline asm
	// begin inline asm
	{	
ld.global.ca.u64 %rd42313, [%rd42311];
	}
	// end inline asm
	// begin inline asm
	{	
ld.global.ca.u64 %rd42315, [%rd42313];
	}
	// end inline asm
	// begin inline asm
	{	
ld.global.ca.u64 %rd42317, [%rd42315];
	}
	// end inline asm
	// begin inline asm
	{	
ld.global.ca.u64 %rd42319, [%rd42317];
	}
	// end inline asm
	// begin inline asm
	{	
ld.global.ca.u64 %rd42321, [%rd42319];
	}
	// end inline asm
	// begin inline asm
	{	
ld.global.ca.u64 %rd42323, [%rd42321];
	}
	// end inline asm
	// begin inline asm
	{	
ld.global.ca.u64 %rd42325, [%rd42323];
	}
	// end inline asm
	// begin inline asm
	{	
ld.global.ca.u64 %rd42327, [%rd42325];
	}
	// end inline asm
	// begin inline asm
	{	
ld.global.ca.u64 %rd42329, [%rd42327];
	}
	// end inline asm
	// begin inline asm
	{	
ld.global.ca.u64 %rd42331, [%rd42329];
	}
	// end inline asm
	// begin inline asm
	{	
ld.global.ca.u64 %rd42333, [%rd42331];
	}
	// end inline asm
	// begin inline asm
	{	
ld.global.ca.u64 %rd42335, [%rd42333];
	}
	// end inline asm
	// begin inline asm
	{	
ld.global.ca.u64 %rd42337, [%rd42335];
	}
	// end inline asm
	// begin inline asm
	{	
ld.global.ca.u64 %rd42339, [%rd42337];
	}
	// end inline asm
	// begin inline asm
	{	
ld.global.ca.u64 %rd42341, [%rd42339];
	}
	// end inline asm
	// begin inline asm
	{	
ld.global.ca.u64 %rd42343, [%rd42341];
	}
	// end inline asm
	// begin inline asm
	{	
ld.global.ca.u64 %rd42345, [%rd42343];
	}
	// end inline asm
	// begin inline asm
	{	
ld.global.ca.u64 %rd42347, [%rd42345];
	}
	// end inline asm
	// begin inline asm
	{	
ld.global.ca.u64 %rd42349, [%rd42347];
	}
	// end inline asm
	// begin inline asm
	{	
ld.global.ca.u64 %rd42351, [%rd42349];
	}
	// end inline asm
	// begin inline asm
	{	
ld.global.ca.u64 %rd42353, [%rd42351];
	}
	// end inline asm
	// begin inline asm
	{	
ld.global.ca.u64 %rd42355, [%rd42353];
	}
	// end inline asm
	// begin inline asm
	{	
ld.global.ca.u64 %rd42357, [%rd42355];
	}
	// end inline asm
	// begin inline asm
	{	
ld.global.ca.u64 %rd42359, [%rd42357];
	}
	// end inline asm
	// begin inline asm
	{	
ld.global.ca.u64 %rd42361, [%rd42359];
	}
	// end inline asm
	// begin inline asm
	{	
ld.global.ca.u64 %rd42363, [%rd42361];
	}
	// end inline asm
	// begin inline asm
	{	
ld.global.ca.u64 %rd42365, [%rd42363];
	}
	// end inline asm
	// begin inline asm
	{	
ld.global.ca.u64 %rd42367, [%rd42365];
	}
	// end inline asm
	// begin inline asm
	{	
ld.global.ca.u64 %rd42369, [%rd42367];
	}
	// end inline asm
	// begin inline asm
	{	
ld.global.ca.u64 %rd42371, [%rd42369];
	}
	// end inline asm
	// begin inline asm
	{	
ld.global.ca.u64 %rd42373, [%rd42371];
	}
	// end inline asm
	// begin inline asm
	{	
ld.global.ca.u64 %rd42375, [%rd42373];
	}
	// end inline asm
	// begin inline asm
	{	
ld.global.ca.u64 %rd42377, [%rd42375];
	}
	// end inline asm
	// begin inline asm
	{	
ld.global.ca.u64 %rd42379, [%rd42377];
	}
	// end inline asm
	// begin inline asm
	{	
ld.global.ca.u64 %rd42381, [%rd42379];
	}
	// end inline asm
	// begin inline asm
	{	
ld.global.ca.u64 %rd42383, [%rd42381];
	}
	// end inline asm
	// begin inline asm
	{	
ld.global.ca.u64 %rd42385, [%rd42383];
	}
	// end inline asm
	// begin inline asm
	{	
ld.global.ca.u64 %rd42387, [%rd42385];
	}
	// end inline asm
	// begin inline asm
	{	
ld.global.ca.u64 %rd42389, [%rd42387];
	}
	// end inline asm
	// begin inline asm
	{	
ld.global.ca.u64 %rd42391, [%rd42389];
	}
	// end inline asm
	// begin inline asm
	{	
ld.global.ca.u64 %rd42393, [%rd42391];
	}
	// end inline asm
	// begin inline asm
	{	
ld.global.ca.u64 %rd42395, [%rd42393];
	}
	// end inline asm
	// begin inline asm
	{	
ld.global.ca.u64 %rd42397, [%rd42395];
	}
	// end inline asm
	// begin inline asm
	{	
ld.global.ca.u64 %rd42399, [%rd42397];
	}
	// end inline asm
	// begin inline asm
	{	
ld.global.ca.u64 %rd42401, [%rd42399];
	}
	// end inline asm
	// begin inline asm
	{	
ld.global.ca.u64 %rd42403, [%rd42401];
	}
	// end inline asm
	// begin inline asm
	{	
ld.global.ca.u64 %rd42405, [%rd42403];
	}
	// end inline asm
	// begin inline asm
	{	
ld.global.ca.u64 %rd42407, [%rd42405];
	}
	// end inline asm
	// begin inline asm
	{	
ld.global.ca.u64 %rd42409, [%rd42407];
	}
	// end inline asm
	// begin inline asm
	{	
ld.global.ca.u64 %rd42411, [%rd42409];
	}
	// end inline asm
	// begin inline asm
	{	
ld.global.ca.u64 %rd42413, [%rd42411];
	}
	// end inline asm
	// begin inline asm
	{	
ld.global.ca.u64 %rd42415, [%rd42413];
	}
	// end inline asm
	// begin inline asm
	{	
ld.global.ca.u64 %rd42417, [%rd42415];
	}
	// end inline asm
	// begin inline asm
	{	
ld.global.ca.u64 %rd42419, [%rd42417];
	}
	// end inline asm
	// begin inline asm
	{	
ld.global.ca.u64 %rd42421, [%rd42419];
	}
	// end inline asm
	// begin inline asm
	{	
ld.global.ca.u64 %rd42423, [%rd42421];
	}
	// end inline asm
	// begin inline asm
	{	
ld.global.ca.u64 %rd42425, [%rd42423];
	}
	// end inline asm
	// begin inline asm
	{	
ld.global.ca.u64 %rd42427, [%rd42425];
	}
	// end inline asm
	// begin inline asm
	{	
ld.global.ca.u64 %rd42429, [%rd42427];
	}
	// end inline asm
	// begin inline asm
	{	
ld.global.ca.u64 %rd42431, [%rd42429];
	}
	// end inline asm
	// begin inline asm
	{	
ld.global.ca.u64 %rd42433, [%rd42431];
	}
	// end inline asm
	// begin inline asm
	{	
ld.global.ca.u64 %rd42435, [%rd42433];
	}
	// end inline asm
	// begin inline asm
	{	
ld.global.ca.u64 %rd42437, [%rd42435];
	}
	// end inline asm
	// begin inline asm
	{	
ld.global.ca.u64 %rd42439, [%rd42437];
	}
	// end inline asm
	// begin inline asm
	{	
ld.global.ca.u64 %rd42441, [%rd42439];
	}
	// end inline asm
	// begin inline asm
	{	
ld.global.ca.u64 %rd42443, [%rd42441];
	}
	// end inline asm
	// begin inline asm
	{	
ld.global.ca.u64 %rd42445, [%rd42443];
	}
	// end inline asm
	// begin inline asm
	{	
ld.global.ca.u64 %rd42447, [%rd42445];
	}
	// end inline asm
	// begin inline asm
	{	
ld.global.ca.u64 %rd42449, [%rd42447];
	}
	// end inline asm
	// begin inline asm
	{	
ld.global.ca.u64 %rd42451, [%rd42449];
	}
	// end inline asm
	// begin inline asm
	{	
ld.global.ca.u64 %rd42453, [%rd42451];
	}
	// end inline asm
	// begin inline asm
	{	
ld.global.ca.u64 %rd42455, [%rd42453];
	}
	// end inline asm
	// begin inline asm
	{	
ld.global.ca.u64 %rd42457, [%rd42455];
	}
	// end inline asm
	// begin inline asm
	{	
ld.global.ca.u64 %rd42459, [%rd42457];
	}
	// end inline asm
	// begin inline asm
	{	
ld.global.ca.u64 %rd42461, [%rd42459];
	}
	// end inline asm
	// begin inline asm
	{	
ld.global.ca.u64 %rd42463, [%rd42461];
	}
	// end inline asm
	// begin inline asm
	{	
ld.global.ca.u64 %rd42465, [%rd42463];
	}
	// end inline asm
	// begin inline asm
	{	
ld.global.ca.u64 %rd42467, [%rd42465];
	}
	// end inline asm
	// begin inline asm
	{	
ld.global.ca.u64 %rd42469, [%rd42467];
	}
	// end inline asm
	// begin inline asm
	{	
ld.global.ca.u64 %rd42471, [%rd42469];
	}
	// end inline asm
	// begin inline asm
	{	
ld.global.ca.u64 %rd42473, [%rd42471];
	}
	// end inline asm
	// begin inline asm
	{	
ld.global.ca.u64 %rd42475, [%rd42473];
	}
	// end inline asm
	// begin inline asm
	{	
ld.global.ca.u64 %rd42477, [%rd42475];
	}
	// end inline asm
	// begin inline asm
	{	
ld.global.ca.u64 %rd42479, [%rd42477];
	}
	// end inline asm
	// begin inline asm
	{	
ld.global.ca.u64 %rd42481, [%rd42479];
	}
	// end inline asm
	// begin inline asm
	{	
ld.global.ca.u64 %rd42483, [%rd42481];
	}
	// end inline asm
	// begin inline asm
	{	
ld.global.ca.u64 %rd42485, [%rd42483];
	}
	// end inline asm
	// begin inline asm
	{	
ld.global.ca.u64 %rd42487, [%rd42485];
	}
	// end inline asm
	// begin inline asm
	{	
ld.global.ca.u64 %rd42489, [%rd42487];
	}
	// end inline asm
	// begin inline asm
	{	
ld.global.ca.u64 %rd42491, [%rd42489];
	}
	// end inline asm
	// begin inline asm
	{	
ld.global.ca.u64 %rd42493, [%rd42491];
	}
	// end inline asm
	// begin inline asm
	{	
ld.global.ca.u64 %rd42495, [%rd42493];
	}
	// end inline asm
	// begin inline asm
	{	
ld.global.ca.u64 %rd42497, [%rd42495];
	}
	// end inline asm
	// begin inline asm
	{	
ld.global.ca.u64 %rd42499, [%rd42497];
	}
	// end inline asm
	// begin inline asm
	{	
ld.global.ca.u64 %rd42501, [%rd42499];
	}
	// end inline asm
	// begin inline asm
	{	
ld.global.ca.u64 %rd42503, [%rd42501];
	}
	// end inline asm
	// begin inline asm
	{	
ld.global.ca.u64 %rd42505, [%rd42503];
	}
	// end inline asm
	// begin inline asm
	{	
ld.global.ca.u64 %rd42507, [%rd42505];
	}
	// end inline asm
	// begin inline asm
	{	
ld.global.ca.u64 %rd42509, [%rd42507];
	}
	// end inline asm
	// begin inline asm
	{	
ld.global.ca.u64 %rd42511, [%rd42509];
	}
	// end inline asm
	// begin inline asm
	{	
ld.global.ca.u64 %rd42513, [%rd42511];
	}
	// end inline asm
	// begin inline asm
	{	
ld.global.ca.u64 %rd42515, [%rd42513];
	}
	// end inline asm
	// begin inline asm
	{	
ld.global.ca.u64 %rd42517, [%rd42515];
	}
	// end inline asm
	// begin inline asm
	{	
ld.global.ca.u64 %rd42519, [%rd42517];
	}
	// end inline asm
	// begin inline asm
	{	
ld.global.ca.u64 %rd42521, [%rd42519];
	}
	// end inline asm
	// begin inline asm
	{	
ld.global.ca.u64 %rd42523, [%rd42521];
	}
	// end inline asm
	// begin inline asm
	{	
ld.global.ca.u64 %rd42525, [%rd42523];
	}
	// end inline asm
	// begin inline asm
	{	
ld.global.ca.u64 %rd42527, [%rd42525];
	}
	// end inline asm
	// begin inline asm
	{	
ld.global.ca.u64 %rd42529, [%rd42527];
	}
	// end inline asm
	// begin inline asm
	{	
ld.global.ca.u64 %rd42531, [%rd42529];
	}
	// end inline asm
	// begin inline asm
	{	
ld.global.ca.u64 %rd42533, [%rd42531];
	}
	// end inline asm
	// begin inline asm
	{	
ld.global.ca.u64 %rd42535, [%rd42533];
	}
	// end inline asm
	// begin inline asm
	{	
ld.global.ca.u64 %rd42537, [%rd42535];
	}
	// end inline asm
	// begin inline asm
	{	
ld.global.ca.u64 %rd42539, [%rd42537];
	}
	// end inline asm
	// begin inline asm
	{	
ld.global.ca.u64 %rd42541, [%rd42539];
	}
	// end inline asm
	// begin inline asm
	{	
ld.global.ca.u64 %rd42543, [%rd42541];
	}
	// end inline asm
	// begin inline asm
	{	
ld.global.ca.u64 %rd42545, [%rd42543];
	}
	// end inline asm
	// begin inline asm
	{	
ld.global.ca.u64 %rd42547, [%rd42545];
	}
	// end inline asm
	// begin inline asm
	{	
ld.global.ca.u64 %rd42549, [%rd42547];
	}
	// end inline asm
	// begin inline asm
	{	
ld.global.ca.u64 %rd42551, [%rd42549];
	}
	// end inline asm
	// begin inline asm
	{	
ld.global.ca.u64 %rd42553, [%rd42551];
	}
	// end inline asm
	// begin inline asm
	{	
ld.global.ca.u64 %rd42555, [%rd42553];
	}
	// end inline asm
	// begin inline asm
	{	
ld.global.ca.u64 %rd42557, [%rd42555];
	}
	// end inline asm
	// begin inline asm
	{	
ld.global.ca.u64 %rd42559, [%rd42557];
	}
	// end inline asm
	// begin inline asm
	{	
ld.global.ca.u64 %rd42561, [%rd42559];
	}
	// end inline asm
	// begin inline asm
	{	
ld.global.ca.u64 %rd42563, [%rd42561];
	}
	// end inline asm
	// begin inline asm
	{	
ld.global.ca.u64 %rd42565, [%rd42563];
	}
	// end inline asm
	// begin inline asm
	{	
ld.global.ca.u64 %rd42567, [%rd42565];
	}
	// end inline asm
	// begin inline asm
	{	
ld.global.ca.u64 %rd42569, [%rd42567];
	}
	// end inline asm
	// begin inline asm
	{	
ld.global.ca.u64 %rd42571, [%rd42569];
	}
	// end inline asm
	// begin inline asm
	{	
ld.global.ca.u64 %rd42573, [%rd42571];
	}
	// end inline asm
	// begin inline asm
	{	
ld.global.ca.u64 %rd42575, [%rd42573];
	}
	// end inline asm
	// begin inline asm
	{	
ld.global.ca.u64 %rd42577, [%rd42575];
	}
	// end inline asm
	// begin inline asm
	{	
ld.global.ca.u64 %rd42579, [%rd42577];
	}
	// end inline asm
	// begin inline asm
	{	
ld.global.ca.u64 %rd42581, [%rd42579];
	}
	// end inline asm
	// begin inline asm
	{	
ld.global.ca.u64 %rd42583, [%rd42581];
	}
	// end inline asm
	// begin inline asm
	{	
ld.global.ca.u64 %rd42585, [%rd42583];
	}
	// end inline asm
	// begin inline asm
	{	
ld.global.ca.u64 %rd42587, [%rd42585];
	}
	// end inline asm
	// begin inline asm
	{	
ld.global.ca.u64 %rd42589, [%rd42587];
	}
	// end inline asm
	// begin inline asm
	{	
ld.global.ca.u64 %rd42591, [%rd42589];
	}
	// end inline asm
	// begin inline asm
	{	
ld.global.ca.u64 %rd42593, [%rd42591];
	}
	// end inline asm
	// begin inline asm
	{	
ld.global.ca.u64 %rd42595, [%rd42593];
	}
	// end inline asm
	// begin inline asm
	{	
ld.global.ca.u64 %rd42597, [%rd42595];
	}
	// end inline asm
	// begin inline asm
	{	
ld.global.ca.u64 %rd42599, [%rd42597];
	}
	// end inline asm
	// begin inline asm
	{	
ld.global.ca.u64 %rd42601, [%rd42599];
	}
	// end inline asm
	// begin inline asm
	{	
ld.global.ca.u64 %rd42603, [%rd42601];
	}
	// end inline asm
	// begin inline asm
	{	
ld.global.ca.u64 %rd42605, [%rd42603];
	}
	// end inline asm
	// begin inline asm
	{	
ld.global.ca.u64 %rd42607, [%rd42605];
	}
	// end inline asm
	// begin inline asm
	{	
ld.global.ca.u64 %rd42609, [%rd42607];
	}
	// end inline asm
	// begin inline asm
	{	
ld.global.ca.u64 %rd42611, [%rd42609];
	}
	// end inline asm
	// begin inline asm
	{	
ld.global.ca.u64 %rd42613, [%rd42611];
	}
	// end inline asm
	// begin inline asm
	{	
ld.global.ca.u64 %rd42615, [%rd42613];
	}
	// end inline asm
	// begin inline asm
	{	
ld.global.ca.u64 %rd42617, [%rd42615];
	}
	// end inline asm
	// begin inline asm
	{	
ld.global.ca.u64 %rd42619, [%rd42617];
	}
	// end inline asm
	// begin inline asm
	{	
ld.global.ca.u64 %rd42621, [%rd42619];
	}
	// end inline asm
	// begin inline asm
	{	
ld.global.ca.u64 %rd42623, [%rd42621];
	}
	// end inline asm
	// begin inline asm
	{	
ld.global.ca.u64 %rd42625, [%rd42623];
	}
	// end inline asm
	// begin inline asm
	{	
ld.global.ca.u64 %rd42627, [%rd42625];
	}
	// end inline asm
	// begin inline asm
	{	
ld.global.ca.u64 %rd42629, [%rd42627];
	}
	// end inline asm
	// begin inline asm
	{	
ld.global.ca.u64 %rd42631, [%rd42629];
	}
	// end inline asm
	// begin inline asm
	{	
ld.global.ca.u64 %rd42633, [%rd42631];
	}
	// end inline asm
	// begin inline asm
	{	
ld.global.ca.u64 %rd42635, [%rd42633];
	}
	// end inline asm
	// begin inline asm
	{	
ld.global.ca.u64 %rd42637, [%rd42635];
	}
	// end inline asm
	// begin inline asm
	{	
ld.global.ca.u64 %rd42639, [%rd42637];
	}
	// end inline asm
	// begin inline asm
	{	
ld.global.ca.u64 %rd42641, [%rd42639];
	}
	// end inline asm
	// begin inline asm
	{	
ld.global.ca.u64 %rd42643, [%rd42641];
	}
	// end inline asm
	// begin inline asm
	{	
ld.global.ca.u64 %rd42645, [%rd42643];
	}
	// end inline asm
	// begin inline asm
	{	
ld.global.ca.u64 %rd42647, [%rd42645];
	}
	// end inline asm
	// begin inline asm
	{	
ld.global.ca.u64 %rd42649, [%rd42647];
	}
	// end inline asm
	// begin inline asm
	{	
ld.global.ca.u64 %rd42651, [%rd42649];
	}
	// end inline asm
	// begin inline asm
	{	
ld.global.ca.u64 %rd42653, [%rd42651];
	}
	// end inline asm
	// begin inline asm
	{	
ld.global.ca.u64 %rd42655, [%rd42653];
	}
	// end inline asm
	// begin inline asm
	{	
ld.global.ca.u64 %rd42657, [%rd42655];
	}
	// end inline asm
	// begin inline asm
	{	
ld.global.ca.u64 %rd42659, [%rd42657];
	}
	// end inline asm
	// begin inline asm
	{	
ld.global.ca.u64 %rd42661, [%rd42659];
	}
	// end inline asm
	// begin inline asm
	{	
ld.global.ca.u64 %rd42663, [%rd42661];
	}
	// end inline asm
	// begin inline asm
	{	
ld.global.ca.u64 %rd42665, [%rd42663];
	}
	// end inline asm
	// begin inline asm
	{	
ld.global.ca.u64 %rd42667, [%rd42665];
	}
	// end inline asm
	// begin inline asm
	{	
ld.global.ca.u64 %rd42669, [%rd42667];
	}
	// end inline asm
	// begin inline asm
	{	
ld.global.ca.u64 %rd42671, [%rd42669];
	}
	// end inline asm
	// begin inline asm
	{	
ld.global.ca.u64 %rd42673, [%rd42671];
	}
	// end inline asm
	// begin inline asm
	{	
ld.global.ca.u64 %rd42675, [%rd42673];
	}
	// end inline asm
	// begin inline asm
	{	
ld.global.ca.u64 %rd42677, [%rd42675];
	}
	// end inline asm
	// begin inline asm
	{	
ld.global.ca.u64 %rd42679, [%rd42677];
	}
	// end inline asm
	// begin inline asm
	{	
ld.global.ca.u64 %rd42681, [%rd42679];
	}
	// end inline asm
	// begin inline asm
	{	
ld.global.ca.u64 %rd42683, [%rd42681];
	}
	// end inline asm
	// begin inline asm
	{	
ld.global.ca.u64 %rd42685, [%rd42683];
	}
	// end inline asm
	// begin inline asm
	{	
ld.global.ca.u64 %rd42687, [%rd42685];
	}
	// end inline asm
	// begin inline asm
	{	
ld.global.ca.u64 %rd42689, [%rd42687];
	}
	// end inline asm
	// begin inline asm
	{	
ld.global.ca.u64 %rd42691, [%rd42689];
	}
	// end inline asm
	// begin inline asm
	{	
ld.global.ca.u64 %rd42693, [%rd42691];
	}
	// end inline asm
	// begin inline asm
	{	
ld.global.ca.u64 %rd42695, [%rd42693];
	}
	// end inline asm
	// begin inline asm
	{	
ld.global.ca.u64 %rd42697, [%rd42695];
	}
	// end inline asm
	// begin inline asm
	{	
ld.global.ca.u64 %rd42699, [%rd42697];
	}
	// end inline asm
	// begin inline asm
	{	
ld.global.ca.u64 %rd42701, [%rd42699];
	}
	// end inline asm
	// begin inline asm
	{	
ld.global.ca.u64 %rd42703, [%rd42701];
	}
	// end inline asm
	// begin inline asm
	{	
ld.global.ca.u64 %rd42705, [%rd42703];
	}
	// end inline asm
	// begin inline asm
	{	
ld.global.ca.u64 %rd42707, [%rd42705];
	}
	// end inline asm
	// begin inline asm
	{	
ld.global.ca.u64 %rd42709, [%rd42707];
	}
	// end inline asm
	// begin inline asm
	{	
ld.global.ca.u64 %rd42711, [%rd42709];
	}
	// end inline asm
	// begin inline asm
	{	
ld.global.ca.u64 %rd42713, [%rd42711];
	}
	// end inline asm
	// begin inline asm
	{	
ld.global.ca.u64 %rd42715, [%rd42713];
	}
	// end inline asm
	// begin inline asm
	{	
ld.global.ca.u64 %rd42717, [%rd42715];
	}
	// end inline asm
	// begin inline asm
	{	
ld.global.ca.u64 %rd42719, [%rd42717];
	}
	// end inline asm
	// begin inline asm
	{	
ld.global.ca.u64 %rd42721, [%rd42719];
	}
	// end inline asm
	// begin inline asm
	{	
ld.global.ca.u64 %rd42723, [%rd42721];
	}
	// end inline asm
	// begin inline asm
	{	
ld.global.ca.u64 %rd42725, [%rd42723];
	}
	// end inline asm
	// begin inline asm
	{	
ld.global.ca.u64 %rd42727, [%rd42725];
	}
	// end inline asm
	// begin inline asm
	{	
ld.global.ca.u64 %rd42729, [%rd42727];
	}
	// end inline asm
	// begin inline asm
	{	
ld.global.ca.u64 %rd42731, [%rd42729];
	}
	// end inline asm
	// begin inline asm
	{	
ld.global.ca.u64 %rd42733, [%rd42731];
	}
	// end inline asm
	// begin inline asm
	{	
ld.global.ca.u64 %rd42735, [%rd42733];
	}
	// end inline asm
	// begin inline asm
	{	
ld.global.ca.u64 %rd42737, [%rd42735];
	}
	// end inline asm
	// begin inline asm
	{	
ld.global.ca.u64 %rd42739, [%rd42737];
	}
	// end inline asm
	// begin inline asm
	{	
ld.global.ca.u64 %rd42741, [%rd42739];
	}
	// end inline asm
	// begin inline asm
	{	
ld.global.ca.u64 %rd42743, [%rd42741];
	}
	// end inline asm
	// begin inline asm
	{	
ld.global.ca.u64 %rd42745, [%rd42743];
	}
	// end inline asm
	// begin inline asm
	{	
ld.global.ca.u64 %rd42747, [%rd42745];
	}
	// end inline asm
	// begin inline asm
	{	
ld.global.ca.u64 %rd42749, [%rd42747];
	}
	// end inline asm
	// begin inline asm
	{	
ld.global.ca.u64 %rd42751, [%rd42749];
	}
	// end inline asm
	// begin inline asm
	{	
ld.global.ca.u64 %rd42753, [%rd42751];
	}
	// end inline asm
	// begin inline asm
	{	
ld.global.ca.u64 %rd42755, [%rd42753];
	}
	// end inline asm
	// begin inline asm
	{	
ld.global.ca.u64 %rd42757, [%rd42755];
	}
	// end inline asm
	// begin inline asm
	{	
ld.global.ca.u64 %rd42759, [%rd42757];
	}
	// end inline asm
	// begin inline asm
	{	
ld.global.ca.u64 %rd42761, [%rd42759];
	}
	// end inline asm
	// begin inline asm
	{	
ld.global.ca.u64 %rd42763, [%rd42761];
	}
	// end inline asm
	// begin inline asm
	{	
ld.global.ca.u64 %rd42765, [%rd42763];
	}
	// end inline asm
	// begin inline asm
	{	
ld.global.ca.u64 %rd42767, [%rd42765];
	}
	// end inline asm
	// begin inline asm
	{	
ld.global.ca.u64 %rd42769, [%rd42767];
	}
	// end inline asm
	// begin inline asm
	{	
ld.global.ca.u64 %rd42771, [%rd42769];
	}
	// end inline asm
	// begin inline asm
	{	
ld.global.ca.u64 %rd42773, [%rd42771];
	}
	// end inline asm
	// begin inline asm
	{	
ld.global.ca.u64 %rd42775, [%rd42773];
	}
	// end inline asm
	// begin inline asm
	{	
ld.global.ca.u64 %rd42777, [%rd42775];
	}
	// end inline asm
	// begin inline asm
	{	
ld.global.ca.u64 %rd42779, [%rd42777];
	}
	// end inline asm
	// begin inline asm
	{	
ld.global.ca.u64 %rd42781, [%rd42779];
	}
	// end inline asm
	// begin inline asm
	{	
ld.global.ca.u64 %rd42783, [%rd42781];
	}
	// end inline asm
	// begin inline asm
	{	
ld.global.ca.u64 %rd42785, [%rd42783];
	}
	// end inline asm
	// begin inline asm
	{	
ld.global.ca.u64 %rd42787, [%rd42785];
	}
	// end inline asm
	// begin inline asm
	{	
ld.global.ca.u64 %rd42789, [%rd42787];
	}
	// end inline asm
	// begin inline asm
	{	
ld.global.ca.u64 %rd42791, [%rd42789];
	}
	// end inline asm
	// begin inline asm
	{	
ld.global.ca.u64 %rd42793, [%rd42791];
	}
	// end inline asm
	// begin inline asm
	{	
ld.global.ca.u64 %rd42795, [%rd42793];
	}
	// end inline asm
	// begin inline asm
	{	
ld.global.ca.u64 %rd42797, [%rd42795];
	}
	// end inline asm
	// begin inline asm
	{	
ld.global.ca.u64 %rd42799, [%rd42797];
	}
	// end inline asm
	// begin inline asm
	{	
ld.global.ca.u64 %rd42801, [%rd42799];
	}
	// end inline asm
	// begin inline asm
	{	
ld.global.ca.u64 %rd42803, [%rd42801];
	}
	// end inline asm
	// begin inline asm
	{	
ld.global.ca.u64 %rd42805, [%rd42803];
	}
	// end inline asm
	// begin inline asm
	{	
ld.global.ca.u64 %rd42807, [%rd42805];
	}
	// end inline asm
	// begin inline asm
	{	
ld.global.ca.u64 %rd42809, [%rd42807];
	}
	// end inline asm
	// begin inline asm
	{	
ld.global.ca.u64 %rd42811, [%rd42809];
	}
	// end inline asm
	// begin inline asm
	{	
ld.global.ca.u64 %rd42813, [%rd42811];
	}
	// end inline asm
	// begin inline asm
	{	
ld.global.ca.u64 %rd42815, [%rd42813];
	}
	// end inline asm
	// begin inline asm
	{	
ld.global.ca.u64 %rd42817, [%rd42815];
	}
	// end inline asm
	// begin inline asm
	{	
ld.global.ca.u64 %rd42819, [%rd42817];
	}
	// end inline asm
	// begin inline asm
	{	
ld.global.ca.u64 %rd42821, [%rd42819];
	}
	// end inline asm
	// begin inline asm
	{	
ld.global.ca.u64 %rd42823, [%rd42821];
	}
	// end inline asm
	// begin inline asm
	{	
ld.global.ca.u64 %rd42825, [%rd42823];
	}
	// end inline asm
	// begin inline asm
	{	
ld.global.ca.u64 %rd42827, [%rd42825];
	}
	// end inline asm
	// begin inline asm
	{	
ld.global.ca.u64 %rd42829, [%rd42827];
	}
	// end inline asm
	// begin inline asm
	{	
ld.global.ca.u64 %rd42831, [%rd42829];
	}
	// end inline asm
	// begin inline asm
	{	
ld.global.ca.u64 %rd42833, [%rd42831];
	}
	// end inline asm
	// begin inline asm
	{	
ld.global.ca.u64 %rd42835, [%rd42833];
	}
	// end inline asm
	// begin inline asm
	{	
ld.global.ca.u64 %rd42837, [%rd42835];
	}
	// end inline asm
	// begin inline asm
	{	
ld.global.ca.u64 %rd42839, [%rd42837];
	}
	// end inline asm
	// begin inline asm
	{	
ld.global.ca.u64 %rd42841, [%rd42839];
	}
	// end inline asm
	// begin inline asm
	{	
ld.global.ca.u64 %rd42843, [%rd42841];
	}
	// end inline asm
	// begin inline asm
	{	
ld.global.ca.u64 %rd42845, [%rd42843];
	}
	// end inline asm
	// begin inline asm
	{	
ld.global.ca.u64 %rd42847, [%rd42845];
	}
	// end inline asm
	// begin inline asm
	{	
ld.global.ca.u64 %rd42849, [%rd42847];
	}
	// end inline asm
	// begin inline asm
	{	
ld.global.ca.u64 %rd42851, [%rd42849];
	}
	// end inline asm
	// begin inline asm
	{	
ld.global.ca.u64 %rd42853, [%rd42851];
	}
	// end inline asm
	// begin inline asm
	{	
ld.global.ca.u64 %rd42855, [%rd42853];
	}
	// end inline asm
	// begin inline asm
	{	
ld.global.ca.u64 %rd42857, [%rd42855];
	}
	// end inline asm
	// begin inline asm
	{	
ld.global.ca.u64 %rd42859, [%rd42857];
	}
	// end inline asm
	// begin inline asm
	{	
ld.global.ca.u64 %rd42861, [%rd42859];
	}
	// end inline asm
	// begin inline asm
	{	
ld.global.ca.u64 %rd42863, [%rd42861];
	}
	// end inline asm
	// begin inline asm
	{	
ld.global.ca.u64 %rd42865, [%rd42863];
	}
	// end inline asm
	// begin inline asm
	{	
ld.global.ca.u64 %rd42867, [%rd42865];
	}
	// end inline asm
	// begin inline asm
	{	
ld.global.ca.u64 %rd42869, [%rd42867];
	}
	// end inline asm
	// begin inline asm
	{	
ld.global.ca.u64 %rd42871, [%rd42869];
	}
	// end inline asm
	// begin inline asm
	{	
ld.global.ca.u64 %rd42873, [%rd42871];
	}
	// end inline asm
	// begin inline asm
	{	
ld.global.ca.u64 %rd42875, [%rd42873];
	}
	// end inline asm
	// begin inline asm
	{	
ld.global.ca.u64 %rd42877, [%rd42875];
	}
	// end inline asm
	// begin inline asm
	{	
ld.global.ca.u64 %rd42879, [%rd42877];
	}
	// end inline asm
	// begin inline asm
	{	
ld.global.ca.u64 %rd42881, [%rd42879];
	}
	// end inline asm
	// begin inline asm
	{	
ld.global.ca.u64 %rd42883, [%rd42881];
	}
	// end inline asm
	// begin inline asm
	{	
ld.global.ca.u64 %rd42885, [%rd42883];
	}
	// end inline asm
	// begin inline asm
	{	
ld.global.ca.u64 %rd42887, [%rd42885];
	}
	// end inline asm
	// begin inline asm
	{	
ld.global.ca.u64 %rd42889, [%rd42887];
	}
	// end inline asm
	// begin inline asm
	{	
ld.global.ca.u64 %rd42891, [%rd42889];
	}
	// end inline asm
	// begin inline asm
	{	
ld.global.ca.u64 %rd42893, [%rd42891];
	}
	// end inline asm
	// begin inline asm
	{	
ld.global.ca.u64 %rd42895, [%rd42893];
	}
	// end inline asm
	// begin inline asm
	{	
ld.global.ca.u64 %rd42897, [%rd42895];
	}
	// end inline asm
	// begin inline asm
	{	
ld.global.ca.u64 %rd42899, [%rd42897];
	}
	// end inline asm
	// begin inline asm
	{	
ld.global.ca.u64 %rd42901, [%rd42899];
	}
	// end inline asm
	// begin inline asm
	{	
ld.global.ca.u64 %rd42903, [%rd42901];
	}
	// end inline asm
	// begin inline asm
	{	
ld.global.ca.u64 %rd42905, [%rd42903];
	}
	// end inline asm
	// begin inline asm
	{	
ld.global.ca.u64 %rd42907, [%rd42905];
	}
	// end inline asm
	// begin inline asm
	{	
ld.global.ca.u64 %rd42909, [%rd42907];
	}
	// end inline asm
	// begin inline asm
	{	
ld.global.ca.u64 %rd42911, [%rd42909];
	}
	// end inline asm
	// begin inline asm
	{	
ld.global.ca.u64 %rd42913, [%rd42911];
	}
	// end inline asm
	// begin inline asm
	{	
ld.global.ca.u64 %rd42915, [%rd42913];
	}
	// end inline asm
	// begin inline asm
	{	
ld.global.ca.u64 %rd42917, [%rd42915];
	}
	// end inline asm
	// begin inline asm
	{	
ld.global.ca.u64 %rd42919, [%rd42917];
	}
	// end inline asm
	// begin inline asm
	{	
ld.global.ca.u64 %rd42921, [%rd42919];
	}
	// end inline asm
	// begin inline asm
	{	
ld.global.ca.u64 %rd42923, [%rd42921];
	}
	// end inline asm
	// begin inline asm
	{	
ld.global.ca.u64 %rd42925, [%rd42923];
	}
	// end inline asm
	// begin inline asm
	{	
ld.global.ca.u64 %rd42927, [%rd42925];
	}
	// end inline asm
	// begin inline asm
	{	
ld.global.ca.u64 %rd42929, [%rd42927];
	}
	// end inline asm
	// begin inline asm
	{	
ld.global.ca.u64 %rd42931, [%rd42929];
	}
	// end inline asm
	// begin inline asm
	{	
ld.global.ca.u64 %rd42933, [%rd42931];
	}
	// end inline asm
	// begin inline asm
	{	
ld.global.ca.u64 %rd42935, [%rd42933];
	}
	// end inline asm
	// begin inline asm
	{	
ld.global.ca.u64 %rd42937, [%rd42935];
	}
	// end inline asm
	// begin inline asm
	{	
ld.global.ca.u64 %rd42939, [%rd42937];
	}
	// end inline asm
	// begin inline asm
	{	
ld.global.ca.u64 %rd42941, [%rd42939];
	}
	// end inline asm
	// begin inline asm
	{	
ld.global.ca.u64 %rd42943, [%rd42941];
	}
	// end inline asm
	// begin inline asm
	{	
ld.global.ca.u64 %rd42945, [%rd42943];
	}
	// end inline asm
	// begin inline asm
	{	
ld.global.ca.u64 %rd42947, [%rd42945];
	}
	// end inline asm
	// begin inline asm
	{	
ld.global.ca.u64 %rd42949, [%rd42947];
	}
	// end inline asm
	// begin inline asm
	{	
ld.global.ca.u64 %rd42951, [%rd42949];
	}
	// end inline asm
	// begin inline asm
	{	
ld.global.ca.u64 %rd42953, [%rd42951];
	}
	// end inline asm
	// begin inline asm
	{	
ld.global.ca.u64 %rd42955, [%rd42953];
	}
	// end inline asm
	// begin inline asm
	{	
ld.global.ca.u64 %rd42957, [%rd42955];
	}
	// end inline asm
	// begin inline asm
	{	
ld.global.ca.u64 %rd42959, [%rd42957];
	}
	// end inline asm
	// begin inline asm
	{	
ld.global.ca.u64 %rd42961, [%rd42959];
	}
	// end inline asm
	// begin inline asm
	{	
ld.global.ca.u64 %rd42963, [%rd42961];
	}
	// end inline asm
	// begin inline asm
	{	
ld.global.ca.u64 %rd42965, [%rd42963];
	}
	// end inline asm
	// begin inline asm
	{	
ld.global.ca.u64 %rd42967, [%rd42965];
	}
	// end inline asm
	// begin inline asm
	{	
ld.global.ca.u64 %rd42969, [%rd42967];
	}
	// end inline asm
	// begin inline asm
	{	
ld.global.ca.u64 %rd42971, [%rd42969];
	}
	// end inline asm
	// begin inline asm
	{	
ld.global.ca.u64 %rd42973, [%rd42971];
	}
	// end inline asm
	// begin inline asm
	{	
ld.global.ca.u64 %rd42975, [%rd42973];
	}
	// end inline asm
	// begin inline asm
	{	
ld.global.ca.u64 %rd42977, [%rd42975];
	}
	// end inline asm
	// begin inline asm
	{	
ld.global.ca.u64 %rd42979, [%rd42977];
	}
	// end inline asm
	// begin inline asm
	{	
ld.global.ca.u64 %rd42981, [%rd42979];
	}
	// end inline asm
	// begin inline asm
	{	
ld.global.ca.u64 %rd42983, [%rd42981];
	}
	// end inline asm
	// begin inline asm
	{	
ld.global.ca.u64 %rd42985, [%rd42983];
	}
	// end inline asm
	// begin inline asm
	{	
ld.global.ca.u64 %rd42987, [%rd42985];
	}
	// end inline asm
	// begin inline asm
	{	
ld.global.ca.u64 %rd42989, [%rd42987];
	}
	// end inline asm
	// begin inline asm
	{	
ld.global.ca.u64 %rd42991, [%rd42989];
	}
	// end inline asm
	// begin inline asm
	{	
ld.global.ca.u64 %rd42993, [%rd42991];
	}
	// end inline asm
	// begin inline asm
	{	
ld.global.ca.u64 %rd42995, [%rd42993];
	}
	// end inline asm
	// begin inline asm
	{	
ld.global.ca.u64 %rd42997, [%rd42995];
	}
	// end inline asm
	// begin inline asm
	{	
ld.global.ca.u64 %rd42999, [%rd42997];
	}
	// end inline asm
	// begin inline asm
	{	
ld.global.ca.u64 %rd43001, [%rd42999];
	}
	// end inline asm
	// begin inline asm
	{	
ld.global.ca.u64 %rd43003, [%rd43001];
	}
	// end inline asm
	// begin inline asm
	{	
ld.global.ca.u64 %rd43005, [%rd43003];
	}
	// end inline asm
	// begin inline asm
	{	
ld.global.ca.u64 %rd43007, [%rd43005];
	}
	// end inline asm
	// begin inline asm
	{	
ld.global.ca.u64 %rd43009, [%rd43007];
	}
	// end inline asm
	// begin inline asm
	{	
ld.global.ca.u64 %rd43011, [%rd43009];
	}
	// end inline asm
	// begin inline asm
	{	
ld.global.ca.u64 %rd43013, [%rd43011];
	}
	// end inline asm
	// begin inline asm
	{	
ld.global.ca.u64 %rd43015, [%rd43013];
	}
	// end inline asm
	// begin inline asm
	{	
ld.global.ca.u64 %rd43017, [%rd43015];
	}
	// end inline asm
	// begin inline asm
	{	
ld.global.ca.u64 %rd43019, [%rd43017];
	}
	// end inline asm
	// begin inline asm
	{	
ld.global.ca.u64 %rd43021, [%rd43019];
	}
	// end inline asm
	// begin inline asm
	{	
ld.global.ca.u64 %rd43023, [%rd43021];
	}
	// end inline asm
	// begin inline asm
	{	
ld.global.ca.u64 %rd43025, [%rd43023];
	}
	// end inline asm
	// begin inline asm
	{	
ld.global.ca.u64 %rd43027, [%rd43025];
	}
	// end inline asm
	// begin inline asm
	{	
ld.global.ca.u64 %rd43029, [%rd43027];
	}
	// end inline asm
	// begin inline asm
	{	
ld.global.ca.u64 %rd43031, [%rd43029];
	}
	// end inline asm
	// begin inline asm
	{	
ld.global.ca.u64 %rd43033, [%rd43031];
	}
	// end inline asm
	// begin inline asm
	{	
ld.global.ca.u64 %rd43035, [%rd43033];
	}
	// end inline asm
	// begin inline asm
	{	
ld.global.ca.u64 %rd43037, [%rd43035];
	}
	// end inline asm
	// begin inline asm
	{	
ld.global.ca.u64 %rd43039, [%rd43037];
	}
	// end inline asm
	// begin inline asm
	{	
ld.global.ca.u64 %rd43041, [%rd43039];
	}
	// end inline asm
	// begin inline asm
	{	
ld.global.ca.u64 %rd43043, [%rd43041];
	}
	// end inline asm
	// begin inline asm
	{	
ld.global.ca.u64 %rd43045, [%rd43043];
	}
	// end inline asm
	// begin inline asm
	{	
ld.global.ca.u64 %rd43047, [%rd43045];
	}
	// end inline asm
	// begin inline asm
	{	
ld.global.ca.u64 %rd43049, [%rd43047];
	}
	// end inline asm
	// begin inline asm
	{	
ld.global.ca.u64 %rd43051, [%rd43049];
	}
	// end inline asm
	// begin inline asm
	{	
ld.global.ca.u64 %rd43053, [%rd43051];
	}
	// end inline asm
	// begin inline asm
	{	
ld.global.ca.u64 %rd43055, [%rd43053];
	}
	// end inline asm
	// begin inline asm
	{	
ld.global.ca.u64 %rd43057, [%rd43055];
	}
	// end inline asm
	// begin inline asm
	{	
ld.global.ca.u64 %rd43059, [%rd43057];
	}
	// end inline asm
	// begin inline asm
	{	
ld.global.ca.u64 %rd43061, [%rd43059];
	}
	// end inline asm
	// begin inline asm
	{	
ld.global.ca.u64 %rd43063, [%rd43061];
	}
	// end inline asm
	// begin inline asm
	{	
ld.global.ca.u64 %rd43065, [%rd43063];
	}
	// end inline asm
	// begin inline asm
	{	
ld.global.ca.u64 %rd43067, [%rd43065];
	}
	// end inline asm
	// begin inline asm
	{	
ld.global.ca.u64 %rd43069, [%rd43067];
	}
	// end inline asm
	// begin inline asm
	{	
ld.global.ca.u64 %rd43071, [%rd43069];
	}
	// end inline asm
	// begin inline asm
	{	
ld.global.ca.u64 %rd43073, [%rd43071];
	}
	// end inline asm
	// begin inline asm
	{	
ld.global.ca.u64 %rd43075, [%rd43073];
	}
	// end inline asm
	// begin inline asm
	{	
ld.global.ca.u64 %rd43077, [%rd43075];
	}
	// end inline asm
	// begin inline asm
	{	
ld.global.ca.u64 %rd43079, [%rd43077];
	}
	// end inline asm
	// begin inline asm
	{	
ld.global.ca.u64 %rd43081, [%rd43079];
	}
	// end inline asm
	// begin inline asm
	{	
ld.global.ca.u64 %rd43083, [%rd43081];
	}
	// end inline asm
	// begin inline asm
	{	
ld.global.ca.u64 %rd43085, [%rd43083];
	}
	// end inline asm
	// begin inline asm
	{	
ld.global.ca.u64 %rd43087, [%rd43085];
	}
	// end inline asm
	// begin inline asm
	{	
ld.global.ca.u64 %rd43089, [%rd43087];
	}
	// end inline asm
	// begin inline asm
	{	
ld.global.ca.u64 %rd43091, [%rd43089];
	}
	// end inline asm
	// begin inline asm
	{	
ld.global.ca.u64 %rd43093, [%rd43091];
	}
	// end inline asm
	// begin inline asm
	{	
ld.global.ca.u64 %rd43095, [%rd43093];
	}
	// end inline asm
	// begin inline asm
	{	
ld.global.ca.u64 %rd43097, [%rd43095];
	}
	// end inline asm
	// begin inline asm
	{	
ld.global.ca.u64 %rd43099, [%rd43097];
	}
	// end inline asm
	// begin inline asm
	{	
ld.global.ca.u64 %rd43101, [%rd43099];
	}
	// end inline asm
	// begin inline asm
	{	
ld.global.ca.u64 %rd43103, [%rd43101];
	}
	// end inline asm
	// begin inline asm
	{	
ld.global.ca.u64 %rd43105, [%rd43103];
	}
	// end inline asm
	// begin inline asm
	{	
ld.global.ca.u64 %rd43107, [%rd43105];
	}
	// end inline asm
	// begin inline asm
	{	
ld.global.ca.u64 %rd43109, [%rd43107];
	}
	// end inline asm
	// begin inline asm
	{	
ld.global.ca.u64 %rd43111, [%rd43109];
	}
	// end inline asm
	// begin inline asm
	{	
ld.global.ca.u64 %rd43113, [%rd43111];
	}
	// end inline asm
	// begin inline asm
	{	
ld.global.ca.u64 %rd43115, [%rd43113];
	}
	// end inline asm
	// begin inline asm
	{	
ld.global.ca.u64 %rd43117, [%rd43115];
	}
	// end inline asm
	// begin inline asm
	{	
ld.global.ca.u64 %rd43119, [%rd43117];
	}
	// end inline asm
	// begin inline asm
	{	
ld.global.ca.u64 %rd43121, [%rd43119];
	}
	// end inline asm
	// begin inline asm
	{	
ld.global.ca.u64 %rd43123, [%rd43121];
	}
	// end inline asm
	// begin inline asm
	{	
ld.global.ca.u64 %rd43125, [%rd43123];
	}
	// end inline asm
	// begin inline asm
	{	
ld.global.ca.u64 %rd43127, [%rd43125];
	}
	// end inline asm
	// begin inline asm
	{	
ld.global.ca.u64 %rd43129, [%rd43127];
	}
	// end inline asm
	// begin inline asm
	{	
ld.global.ca.u64 %rd43131, [%rd43129];
	}
	// end inline asm
	// begin inline asm
	{	
ld.global.ca.u64 %rd43133, [%rd43131];
	}
	// end inline asm
	// begin inline asm
	{	
ld.global.ca.u64 %rd43135, [%rd43133];
	}
	// end inline asm
	// begin inline asm
	{	
ld.global.ca.u64 %rd43137, [%rd43135];
	}
	// end inline asm
	// begin inline asm
	{	
ld.global.ca.u64 %rd43139, [%rd43137];
	}
	// end inline asm
	// begin inline asm
	{	
ld.global.ca.u64 %rd43141, [%rd43139];
	}
	// end inline asm
	// begin inline asm
	{	
ld.global.ca.u64 %rd43143, [%rd43141];
	}
	// end inline asm
	// begin inline asm
	{	
ld.global.ca.u64 %rd43145, [%rd43143];
	}
	// end inline asm
	// begin inline asm
	{	
ld.global.ca.u64 %rd43147, [%rd43145];
	}
	// end inline asm
	// begin inline asm
	{	
ld.global.ca.u64 %rd43149, [%rd43147];
	}
	// end inline asm
	// begin inline asm
	{	
ld.global.ca.u64 %rd43151, [%rd43149];
	}
	// end inline asm
	// begin inline asm
	{	
ld.global.ca.u64 %rd43153, [%rd43151];
	}
	// end inline asm
	// begin inline asm
	{	
ld.global.ca.u64 %rd43155, [%rd43153];
	}
	// end inline asm
	// begin inline asm
	{	
ld.global.ca.u64 %rd43157, [%rd43155];
	}
	// end inline asm
	// begin inline asm
	{	
ld.global.ca.u64 %rd43159, [%rd43157];
	}
	// end inline asm
	// begin inline asm
	{	
ld.global.ca.u64 %rd43161, [%rd43159];
	}
	// end inline asm
	// begin inline asm
	{	
ld.global.ca.u64 %rd43163, [%rd43161];
	}
	// end inline asm
	// begin inline asm
	{	
ld.global.ca.u64 %rd43165, [%rd43163];
	}
	// end inline asm
	// begin inline asm
	{	
ld.global.ca.u64 %rd43167, [%rd43165];
	}
	// end inline asm
	// begin inline asm
	{	
ld.global.ca.u64 %rd43169, [%rd43167];
	}
	// end inline asm
	// begin inline asm
	{	
ld.global.ca.u64 %rd43171, [%rd43169];
	}
	// end inline asm
	// begin inline asm
	{	
ld.global.ca.u64 %rd43173, [%rd43171];
	}
	// end inline asm
	// begin inline asm
	{	
ld.global.ca.u64 %rd43175, [%rd43173];
	}
	// end inline asm
	// begin inline asm
	{	
ld.global.ca.u64 %rd43177, [%rd43175];
	}
	// end inline asm
	// begin inline asm
	{	
ld.global.ca.u64 %rd43179, [%rd43177];
	}
	// end inline asm
	// begin inline asm
	{	
ld.global.ca.u64 %rd43181, [%rd43179];
	}
	// end inline asm
	// begin inline asm
	{	
ld.global.ca.u64 %rd43183, [%rd43181];
	}
	// end inline asm
	// begin inline asm
	{	
ld.global.ca.u64 %rd43185, [%rd43183];
	}
	// end inline asm
	// begin inline asm
	{	
ld.global.ca.u64 %rd43187, [%rd43185];
	}
	// end inline asm
	// begin inline asm
	{	
ld.global.ca.u64 %rd43189, [%rd43187];
	}
	// end inline asm
	// begin inline asm
	{	
ld.global.ca.u64 %rd43191, [%rd43189];
	}
	// end inline asm
	// begin inline asm
	{	
ld.global.ca.u64 %rd43193, [%rd43191];
	}
	// end inline asm
	// begin inline asm
	{	
ld.global.ca.u64 %rd43195, [%rd43193];
	}
	// end inline asm
	// begin inline asm
	{	
ld.global.ca.u64 %rd43197, [%rd43195];
	}
	// end inline asm
	// begin inline asm
	{	
ld.global.ca.u64 %rd43199, [%rd43197];
	}
	// end inline asm
	// begin inline asm
	{	
ld.global.ca.u64 %rd43201, [%rd43199];
	}
	// end inline asm
	// begin inline asm
	{	
ld.global.ca.u64 %rd43203, [%rd43201];
	}
	// end inline asm
	// begin inline asm
	{	
ld.global.ca.u64 %rd43205, [%rd43203];
	}
	// end inline asm
	// begin inline asm
	{	
ld.global.ca.u64 %rd43207, [%rd43205];
	}
	// end inline asm
	// begin inline asm
	{	
ld.global.ca.u64 %rd43209, [%rd43207];
	}
	// end inline asm
	// begin inline asm
	{	
ld.global.ca.u64 %rd43211, [%rd43209];
	}
	// end inline asm
	// begin inline asm
	{	
ld.global.ca.u64 %rd43213, [%rd43211];
	}
	// end inline asm
	// begin inline asm
	{	
ld.global.ca.u64 %rd43215, [%rd43213];
	}
	// end inline asm
	// begin inline asm
	{	
ld.global.ca.u64 %rd43217, [%rd43215];
	}
	// end inline asm
	// begin inline asm
	{	
ld.global.ca.u64 %rd43219, [%rd43217];
	}
	// end inline asm
	// begin inline asm
	{	
ld.global.ca.u64 %rd43221, [%rd43219];
	}
	// end inline asm
	// begin inline asm
	{	
ld.global.ca.u64 %rd43223, [%rd43221];
	}
	// end inline asm
	// begin inline asm
	{	
ld.global.ca.u64 %rd43225, [%rd43223];
	}
	// end inline asm
	// begin inline asm
	{	
ld.global.ca.u64 %rd43227, [%rd43225];
	}
	// end inline asm
	// begin inline asm
	{	
ld.global.ca.u64 %rd43229, [%rd43227];
	}
	// end inline asm
	// begin inline asm
	{	
ld.global.ca.u64 %rd43231, [%rd43229];
	}
	// end inline asm
	// begin inline asm
	{	
ld.global.ca.u64 %rd43233, [%rd43231];
	}
	// end inline asm
	// begin inline asm
	{	
ld.global.ca.u64 %rd43235, [%rd43233];
	}
	// end inline asm
	// begin inline asm
	{	
ld.global.ca.u64 %rd43237, [%rd43235];
	}
	// end inline asm
	// begin inline asm
	{	
ld.global.ca.u64 %rd43239, [%rd43237];
	}
	// end inline asm
	// begin inline asm
	{	
ld.global.ca.u64 %rd43241, [%rd43239];
	}
	// end inline asm
	// begin inline asm
	{	
ld.global.ca.u64 %rd43243, [%rd43241];
	}
	// end inline asm
	// begin inline asm
	{	
ld.global.ca.u64 %rd43245, [%rd43243];
	}
	// end inline asm
	// begin inline asm
	{	
ld.global.ca.u64 %rd43247, [%rd43245];
	}
	// end inline asm
	// begin inline asm
	{	
ld.global.ca.u64 %rd43249, [%rd43247];
	}
	// end inline asm
	// begin inline asm
	{	
ld.global.ca.u64 %rd43251, [%rd43249];
	}
	// end inline asm
	// begin inline asm
	{	
ld.global.ca.u64 %rd43253, [%rd43251];
	}
	// end inline asm
	// begin inline asm
	{	
ld.global.ca.u64 %rd43255, [%rd43253];
	}
	// end inline asm
	// begin inline asm
	{	
ld.global.ca.u64 %rd43257, [%rd43255];
	}
	// end inline asm
	// begin inline asm
	{	
ld.global.ca.u64 %rd43259, [%rd43257];
	}
	// end inline asm
	// begin inline asm
	{	
ld.global.ca.u64 %rd43261, [%rd43259];
	}
	// end inline asm
	// begin inline asm
	{	
ld.global.ca.u64 %rd43263, [%rd43261];
	}
	// end inline asm
	// begin inline asm
	{	
ld.global.ca.u64 %rd43265, [%rd43263];
	}
	// end inline asm
	// begin inline asm
	{	
ld.global.ca.u64 %rd43267, [%rd43265];
	}
	// end inline asm
	// begin inline asm
	{	
ld.global.ca.u64 %rd43269, [%rd43267];
	}
	// end inline asm
	// begin inline asm
	{	
ld.global.ca.u64 %rd43271, [%rd43269];
	}
	// end inline asm
	// begin inline asm
	{	
ld.global.ca.u64 %rd43273, [%rd43271];
	}
	// end inline asm
	// begin inline asm
	{	
ld.global.ca.u64 %rd43275, [%rd43273];
	}
	// end inline asm
	// begin inline asm
	{	
ld.global.ca.u64 %rd43277, [%rd43275];
	}
	// end inline asm
	// begin inline asm
	{	
ld.global.ca.u64 %rd43279, [%rd43277];
	}
	// end inline asm
	// begin inline asm
	{	
ld.global.ca.u64 %rd43281, [%rd43279];
	}
	// end inline asm
	// begin inline asm
	{	
ld.global.ca.u64 %rd43283, [%rd43281];
	}
	// end inline asm
	// begin inline asm
	{	
ld.global.ca.u64 %rd43285, [%rd43283];
	}
	// end inline asm
	// begin inline asm
	{	
ld.global.ca.u64 %rd43287, [%rd43285];
	}
	// end inline asm
	// begin inline asm
	{	
ld.global.ca.u64 %rd43289, [%rd43287];
	}
	// end inline asm
	// begin inline asm
	{	
ld.global.ca.u64 %rd43291, [%rd43289];
	}
	// end inline asm
	// begin inline asm
	{	
ld.global.ca.u64 %rd43293, [%rd43291];
	}
	// end inline asm
	// begin inline asm
	{	
ld.global.ca.u64 %rd43295, [%rd43293];
	}
	// end inline asm
	// begin inline asm
	{	
ld.global.ca.u64 %rd43297, [%rd43295];
	}
	// end inline asm
	// begin inline asm
	{	
ld.global.ca.u64 %rd43299, [%rd43297];
	}
	// end inline asm
	// begin inline asm
	{	
ld.global.ca.u64 %rd43301, [%rd43299];
	}
	// end inline asm
	// begin inline asm
	{	
ld.global.ca.u64 %rd43303, [%rd43301];
	}
	// end inline asm
	// begin inline asm
	{	
ld.global.ca.u64 %rd43305, [%rd43303];
	}
	// end inline asm
	// begin inline asm
	{	
ld.global.ca.u64 %rd43307, [%rd43305];
	}
	// end inline asm
	// begin inline asm
	{	
ld.global.ca.u64 %rd43309, [%rd43307];
	}
	// end inline asm
	// begin inline asm
	{	
ld.global.ca.u64 %rd43311, [%rd43309];
	}
	// end inline asm
	// begin inline asm
	{	
ld.global.ca.u64 %rd43313, [%rd43311];
	}
	// end inline asm
	// begin inline asm
	{	
ld.global.ca.u64 %rd43315, [%rd43313];
	}
	// end inline asm
	// begin inline asm
	{	
ld.global.ca.u64 %rd43317, [%rd43315];
	}
	// end inline asm
	// begin inline asm
	{	
ld.global.ca.u64 %rd43319, [%rd43317];
	}
	// end inline asm
	// begin inline asm
	{	
ld.global.ca.u64 %rd43321, [%rd43319];
	}
	// end inline asm
	// begin inline asm
	{	
ld.global.ca.u64 %rd43323, [%rd43321];
	}
	// end inline asm
	// begin inline asm
	{	
ld.global.ca.u64 %rd43325, [%rd43323];
	}
	// end inline asm
	// begin inline asm
	{	
ld.global.ca.u64 %rd43327, [%rd43325];
	}
	// end inline asm
	// begin inline asm
	{	
ld.global.ca.u64 %rd43329, [%rd43327];
	}
	// end inline asm
	// begin inline asm
	{	
ld.global.ca.u64 %rd43331, [%rd43329];
	}
	// end inline asm
	// begin inline asm
	{	
ld.global.ca.u64 %rd43333, [%rd43331];
	}
	// end inline asm
	// begin inline asm
	{	
ld.global.ca.u64 %rd43335, [%rd43333];
	}
	// end inline asm
	// begin inline asm
	{	
ld.global.ca.u64 %rd43337, [%rd43335];
	}
	// end inline asm
	// begin inline asm
	{	
ld.global.ca.u64 %rd43339, [%rd43337];
	}
	// end inline asm
	// begin inline asm
	{	
ld.global.ca.u64 %rd43341, [%rd43339];
	}
	// end inline asm
	// begin inline asm
	{	
ld.global.ca.u64 %rd43343, [%rd43341];
	}
	// end inline asm
	// begin inline asm
	{	
ld.global.ca.u64 %rd43345, [%rd43343];
	}
	// end inline asm
	// begin inline asm
	{	
ld.global.ca.u64 %rd43347, [%rd43345];
	}
	// end inline asm
	// begin inline asm
	{	
ld.global.ca.u64 %rd43349, [%rd43347];
	}
	// end inline asm
	// begin inline asm
	{	
ld.global.ca.u64 %rd43351, [%rd43349];
	}
	// end inline asm
	// begin inline asm
	{	
ld.global.ca.u64 %rd43353, [%rd43351];
	}
	// end inline asm
	// begin inline asm
	{	
ld.global.ca.u64 %rd43355, [%rd43353];
	}
	// end inline asm
	// begin inline asm
	{	
ld.global.ca.u64 %rd43357, [%rd43355];
	}
	// end inline asm
	// begin inline asm
	{	
ld.global.ca.u64 %rd43359, [%rd43357];
	}
	// end inline asm
	// begin inline asm
	{	
ld.global.ca.u64 %rd43361, [%rd43359];
	}
	// end inline asm
	// begin inline asm
	{	
ld.global.ca.u64 %rd43363, [%rd43361];
	}
	// end inline asm
	// begin inline asm
	{	
ld.global.ca.u64 %rd43365, [%rd43363];
	}
	// end inline asm
	// begin inline asm
	{	
ld.global.ca.u64 %rd43367, [%rd43365];
	}
	// end inline asm
	// begin inline asm
	{	
ld.global.ca.u64 %rd43369, [%rd43367];
	}
	// end inline asm
	// begin inline asm
	{	
ld.global.ca.u64 %rd43371, [%rd43369];
	}
	// end inline asm
	// begin inline asm
	{	
ld.global.ca.u64 %rd43373, [%rd43371];
	}
	// end inline asm
	// begin inline asm
	{	
ld.global.ca.u64 %rd43375, [%rd43373];
	}
	// end inline asm
	// begin inline asm
	{	
ld.global.ca.u64 %rd43377, [%rd43375];
	}
	// end inline asm
	// begin inline asm
	{	
ld.global.ca.u64 %rd43379, [%rd43377];
	}
	// end inline asm
	// begin inline asm
	{	
ld.global.ca.u64 %rd43381, [%rd43379];
	}
	// end inline asm
	// begin inline asm
	{	
ld.global.ca.u64 %rd43383, [%rd43381];
	}
	// end inline asm
	// begin inline asm
	{	
ld.global.ca.u64 %rd43385, [%rd43383];
	}
	// end inline asm
	// begin inline asm
	{	
ld.global.ca.u64 %rd43387, [%rd43385];
	}
	// end inline asm
	// begin inline asm
	{	
ld.global.ca.u64 %rd43389, [%rd43387];
	}
	// end inline asm
	// begin inline asm
	{	
ld.global.ca.u64 %rd43391, [%rd43389];
	}
	// end inline asm
	// begin inline asm
	{	
ld.global.ca.u64 %rd43393, [%rd43391];
	}
	// end inline asm
	// begin inline asm
	{	
ld.global.ca.u64 %rd43395, [%rd43393];
	}
	// end inline asm
	// begin inline asm
	{	
ld.global.ca.u64 %rd43397, [%rd43395];
	}
	// end inline asm
	// begin inline asm
	{	
ld.global.ca.u64 %rd43399, [%rd43397];
	}
	// end inline asm
	// begin inline asm
	{	
ld.global.ca.u64 %rd43401, [%rd43399];
	}
	// end inline asm
	// begin inline asm
	{	
ld.global.ca.u64 %rd43403, [%rd43401];
	}
	// end inline asm
	// begin inline asm
	{	
ld.global.ca.u64 %rd43405, [%rd43403];
	}
	// end inline asm
	// begin inline asm
	{	
ld.global.ca.u64 %rd43407, [%rd43405];
	}
	// end inline asm
	// begin inline asm
	{	
ld.global.ca.u64 %rd43409, [%rd43407];
	}
	// end inline asm
	// begin inline asm
	{	
ld.global.ca.u64 %rd43411, [%rd43409];
	}
	// end inline asm
	// begin inline asm
	{	
ld.global.ca.u64 %rd43413, [%rd43411];
	}
	// end inline asm
	// begin inline asm
	{	
ld.global.ca.u64 %rd43415, [%rd43413];
	}
	// end inline asm
	// begin inline asm
	{	
ld.global.ca.u64 %rd43417, [%rd43415];
	}
	// end inline asm
	// begin inline asm
	{	
ld.global.ca.u64 %rd43419, [%rd43417];
	}
	// end inline asm
	// begin inline asm
	{	
ld.global.ca.u64 %rd43421, [%rd43419];
	}
	// end inline asm
	// begin inline asm
	{	
ld.global.ca.u64 %rd43423, [%rd43421];
	}
	// end inline asm
	// begin inline asm
	{	
ld.global.ca.u64 %rd43425, [%rd43423];
	}
	// end inline asm
	// begin inline asm
	{	
ld.global.ca.u64 %rd43427, [%rd43425];
	}
	// end inline asm
	// begin inline asm
	{	
ld.global.ca.u64 %rd43429, [%rd43427];
	}
	// end inline asm
	// begin inline asm
	{	
ld.global.ca.u64 %rd43431, [%rd43429];
	}
	// end inline asm
	// begin inline asm
	{	
ld.global.ca.u64 %rd43433, [%rd43431];
	}
	// end inline asm
	// begin inline asm
	{	
ld.global.ca.u64 %rd43435, [%rd43433];
	}
	// end inline asm
	// begin inline asm
	{	
ld.global.ca.u64 %rd43437, [%rd43435];
	}
	// end inline asm
	// begin inline asm
	{	
ld.global.ca.u64 %rd43439, [%rd43437];
	}
	// end inline asm
	// begin inline asm
	{	
ld.global.ca.u64 %rd43441, [%rd43439];
	}
	// end inline asm
	// begin inline asm
	{	
ld.global.ca.u64 %rd43443, [%rd43441];
	}
	// end inline asm
	// begin inline asm
	{	
ld.global.ca.u64 %rd43445, [%rd43443];
	}
	// end inline asm
	// begin inline asm
	{	
ld.global.ca.u64 %rd43447, [%rd43445];
	}
	// end inline asm
	// begin inline asm
	{	
ld.global.ca.u64 %rd43449, [%rd43447];
	}
	// end inline asm
	// begin inline asm
	{	
ld.global.ca.u64 %rd43451, [%rd43449];
	}
	// end inline asm
	// begin inline asm
	{	
ld.global.ca.u64 %rd43453, [%rd43451];
	}
	// end inline asm
	// begin inline asm
	{	
ld.global.ca.u64 %rd43455, [%rd43453];
	}
	// end inline asm
	// begin inline asm
	{	
ld.global.ca.u64 %rd43457, [%rd43455];
	}
	// end inline asm
	// begin inline asm
	{	
ld.global.ca.u64 %rd43459, [%rd43457];
	}
	// end inline asm
	// begin inline asm
	{	
ld.global.ca.u64 %rd43461, [%rd43459];
	}
	// end inline asm
	// begin inline asm
	{	
ld.global.ca.u64 %rd43463, [%rd43461];
	}
	// end inline asm
	// begin inline asm
	{	
ld.global.ca.u64 %rd43465, [%rd43463];
	}
	// end inline asm
	// begin inline asm
	{	
ld.global.ca.u64 %rd43467, [%rd43465];
	}
	// end inline asm
	// begin inline asm
	{	
ld.global.ca.u64 %rd43469, [%rd43467];
	}
	// end inline asm
	// begin inline asm
	{	
ld.global.ca.u64 %rd43471, [%rd43469];
	}
	// end inline asm
	// begin inline asm
	{	
ld.global.ca.u64 %rd43473, [%rd43471];
	}
	// end inline asm
	// begin inline asm
	{	
ld.global.ca.u64 %rd43475, [%rd43473];
	}
	// end inline asm
	// begin inline asm
	{	
ld.global.ca.u64 %rd43477, [%rd43475];
	}
	// end inline asm
	// begin inline asm
	{	
ld.global.ca.u64 %rd43479, [%rd43477];
	}
	// end inline asm
	// begin inline asm
	{	
ld.global.ca.u64 %rd43481, [%rd43479];
	}
	// end inline asm
	// begin inline asm
	{	
ld.global.ca.u64 %rd43483, [%rd43481];
	}
	// end inline asm
	// begin inline asm
	{	
ld.global.ca.u64 %rd43485, [%rd43483];
	}
	// end inline asm
	// begin inline asm
	{	
ld.global.ca.u64 %rd43487, [%rd43485];
	}
	// end inline asm
	// begin inline asm
	{	
ld.global.ca.u64 %rd43489, [%rd43487];
	}
	// end inline asm
	// begin inline asm
	{	
ld.global.ca.u64 %rd43491, [%rd43489];
	}
	// end inline asm
	// begin inline asm
	{	
ld.global.ca.u64 %rd43493, [%rd43491];
	}
	// end inline asm
	// begin inline asm
	{	
ld.global.ca.u64 %rd43495, [%rd43493];
	}
	// end inline asm
	// begin inline asm
	{	
ld.global.ca.u64 %rd43497, [%rd43495];
	}
	// end inline asm
	// begin inline asm
	{	
ld.global.ca.u64 %rd43499, [%rd43497];
	}
	// end inline asm
	// begin inline asm
	{	
ld.global.ca.u64 %rd43501, [%rd43499];
	}
	// end inline asm
	// begin inline asm
	{	
ld.global.ca.u64 %rd43503, [%rd43501];
	}
	// end inline asm
	// begin inline asm
	{	
ld.global.ca.u64 %rd43505, [%rd43503];
	}
	// end inline asm
	// begin inline asm
	{	
ld.global.ca.u64 %rd43507, [%rd43505];
	}
	// end inline asm
	// begin inline asm
	{	
ld.global.ca.u64 %rd43509, [%rd43507];
	}
	// end inline asm
	// begin inline asm
	{	
ld.global.ca.u64 %rd43511, [%rd43509];
	}
	// end inline asm
	// begin inline asm
	{	
ld.global.ca.u64 %rd43513, [%rd43511];
	}
	// end inline asm
	// begin inline asm
	{	
ld.global.ca.u64 %rd43515, [%rd43513];
	}
	// end inline asm
	// begin inline asm
	{	
ld.global.ca.u64 %rd43517, [%rd43515];
	}
	// end inline asm
	// begin inline asm
	{	
ld.global.ca.u64 %rd43519, [%rd43517];
	}
	// end inline asm
	// begin inline asm
	{	
ld.global.ca.u64 %rd43521, [%rd43519];
	}
	// end inline asm
	// begin inline asm
	{	
ld.global.ca.u64 %rd43523, [%rd43521];
	}
	// end inline asm
	// begin inline asm
	{	
ld.global.ca.u64 %rd43525, [%rd43523];
	}
	// end inline asm
	// begin inline asm
	{	
ld.global.ca.u64 %rd43527, [%rd43525];
	}
	// end inline asm
	// begin inline asm
	{	
ld.global.ca.u64 %rd43529, [%rd43527];
	}
	// end inline asm
	// begin inline asm
	{	
ld.global.ca.u64 %rd43531, [%rd43529];
	}
	// end inline asm
	// begin inline asm
	{	
ld.global.ca.u64 %rd43533, [%rd43531];
	}
	// end inline asm
	// begin inline asm
	{	
ld.global.ca.u64 %rd43535, [%rd43533];
	}
	// end inline asm
	// begin inline asm
	{	
ld.global.ca.u64 %rd43537, [%rd43535];
	}
	// end inline asm
	// begin inline asm
	{	
ld.global.ca.u64 %rd43539, [%rd43537];
	}
	// end inline asm
	// begin inline asm
	{	
ld.global.ca.u64 %rd43541, [%rd43539];
	}
	// end inline asm
	// begin inline asm
	{	
ld.global.ca.u64 %rd43543, [%rd43541];
	}
	// end inline asm
	// begin inline asm
	{	
ld.global.ca.u64 %rd43545, [%rd43543];
	}
	// end inline asm
	// begin inline asm
	{	
ld.global.ca.u64 %rd43547, [%rd43545];
	}
	// end inline asm
	// begin inline asm
	{	
ld.global.ca.u64 %rd43549, [%rd43547];
	}
	// end inline asm
	// begin inline asm
	{	
ld.global.ca.u64 %rd43551, [%rd43549];
	}
	// end inline asm
	// begin inline asm
	{	
ld.global.ca.u64 %rd43553, [%rd43551];
	}
	// end inline asm
	// begin inline asm
	{	
ld.global.ca.u64 %rd43555, [%rd43553];
	}
	// end inline asm
	// begin inline asm
	{	
ld.global.ca.u64 %rd43557, [%rd43555];
	}
	// end inline asm
	// begin inline asm
	{	
ld.global.ca.u64 %rd43559, [%rd43557];
	}
	// end inline asm
	// begin inline asm
	{	
ld.global.ca.u64 %rd43561, [%rd43559];
	}
	// end inline asm
	// begin inline asm
	{	
ld.global.ca.u64 %rd43563, [%rd43561];
	}
	// end inline asm
	// begin inline asm
	{	
ld.global.ca.u64 %rd43565, [%rd43563];
	}
	// end inline asm
	// begin inline asm
	{	
ld.global.ca.u64 %rd43567, [%rd43565];
	}
	// end inline asm
	// begin inline asm
	{	
ld.global.ca.u64 %rd43569, [%rd43567];
	}
	// end inline asm
	// begin inline asm
	{	
ld.global.ca.u64 %rd43571, [%rd43569];
	}
	// end inline asm
	// begin inline asm
	{	
ld.global.ca.u64 %rd43573, [%rd43571];
	}
	// end inline asm
	// begin inline asm
	{	
ld.global.ca.u64 %rd43575, [%rd43573];
	}
	// end inline asm
	// begin inline asm
	{	
ld.global.ca.u64 %rd43577, [%rd43575];
	}
	// end inline asm
	// begin inline asm
	{	
ld.global.ca.u64 %rd43579, [%rd43577];
	}
	// end inline asm
	// begin inline asm
	{	
ld.global.ca.u64 %rd43581, [%rd43579];
	}
	// end inline asm
	// begin inline asm
	{	
ld.global.ca.u64 %rd43583, [%rd43581];
	}
	// end inline asm
	// begin inline asm
	{	
ld.global.ca.u64 %rd43585, [%rd43583];
	}
	// end inline asm
	// begin inline asm
	{	
ld.global.ca.u64 %rd43587, [%rd43585];
	}
	// end inline asm
	// begin inline asm
	{	
ld.global.ca.u64 %rd43589, [%rd43587];
	}
	// end inline asm
	// begin inline asm
	{	
ld.global.ca.u64 %rd43591, [%rd43589];
	}
	// end inline asm
	// begin inline asm
	{	
ld.global.ca.u64 %rd43593, [%rd43591];
	}
	// end inline asm
	// begin inline asm
	{	
ld.global.ca.u64 %rd43595, [%rd43593];
	}
	// end inline asm
	// begin inline asm
	{	
ld.global.ca.u64 %rd43597, [%rd43595];
	}
	// end inline asm
	// begin inline asm
	{	
ld.global.ca.u64 %rd43599, [%rd43597];
	}
	// end inline asm
	// begin inline asm
	{	
ld.global.ca.u64 %rd43601, [%rd43599];
	}
	// end inline asm
	// begin inline asm
	{	
ld.global.ca.u64 %rd43603, [%rd43601];
	}
	// end inline asm
	// begin inline asm
	{	
ld.global.ca.u64 %rd43605, [%rd43603];
	}
	// end inline asm
	// begin inline asm
	{	
ld.global.ca.u64 %rd43607, [%rd43605];
	}
	// end inline asm
	// begin inline asm
	{	
ld.global.ca.u64 %rd43609, [%rd43607];
	}
	// end inline asm
	// begin inline asm
	{	
ld.global.ca.u64 %rd43611, [%rd43609];
	}
	// end inline asm
	// begin inline asm
	{	
ld.global.ca.u64 %rd43613, [%rd43611];
	}
	// end inline asm
	// begin inline asm
	{	
ld.global.ca.u64 %rd43615, [%rd43613];
	}
	// end inline asm
	// begin inline asm
	{	
ld.global.ca.u64 %rd43617, [%rd43615];
	}
	// end inline asm
	// begin inline asm
	{	
ld.global.ca.u64 %rd43619, [%rd43617];
	}
	// end inline asm
	// begin inline asm
	{	
ld.global.ca.u64 %rd43621, [%rd43619];
	}
	// end inline asm
	// begin inline asm
	{	
ld.global.ca.u64 %rd43623, [%rd43621];
	}
	// end inline asm
	// begin inline asm
	{	
ld.global.ca.u64 %rd43625, [%rd43623];
	}
	// end inline asm
	// begin inline asm
	{	
ld.global.ca.u64 %rd43627, [%rd43625];
	}
	// end inline asm
	// begin inline asm
	{	
ld.global.ca.u64 %rd43629, [%rd43627];
	}
	// end inline asm
	// begin inline asm
	{	
ld.global.ca.u64 %rd43631, [%rd43629];
	}
	// end inline asm
	// begin inline asm
	{	
ld.global.ca.u64 %rd43633, [%rd43631];
	}
	// end inline asm
	// begin inline asm
	{	
ld.global.ca.u64 %rd43635, [%rd43633];
	}
	// end inline asm
	// begin inline asm
	{	
ld.global.ca.u64 %rd43637, [%rd43635];
	}
	// end inline asm
	// begin inline asm
	{	
ld.global.ca.u64 %rd43639, [%rd43637];
	}
	// end inline asm
	// begin inline asm
	{	
ld.global.ca.u64 %rd43641, [%rd43639];
	}
	// end inline asm
	// begin inline asm
	{	
ld.global.ca.u64 %rd43643, [%rd43641];
	}
	// end inline asm
	// begin inline asm
	{	
ld.global.ca.u64 %rd43645, [%rd43643];
	}
	// end inline asm
	// begin inline asm
	{	
ld.global.ca.u64 %rd43647, [%rd43645];
	}
	// end inline asm
	// begin inline asm
	{	
ld.global.ca.u64 %rd43649, [%rd43647];
	}
	// end inline asm
	// begin inline asm
	{	
ld.global.ca.u64 %rd43651, [%rd43649];
	}
	// end inline asm
	// begin inline asm
	{	
ld.global.ca.u64 %rd43653, [%rd43651];
	}
	// end inline asm
	// begin inline asm
	{	
ld.global.ca.u64 %rd43655, [%rd43653];
	}
	// end inline asm
	// begin inline asm
	{	
ld.global.ca.u64 %rd43657, [%rd43655];
	}
	// end inline asm
	// begin inline asm
	{	
ld.global.ca.u64 %rd43659, [%rd43657];
	}
	// end inline asm
	// begin inline asm
	{	
ld.global.ca.u64 %rd43661, [%rd43659];
	}
	// end inline asm
	// begin inline asm
	{	
ld.global.ca.u64 %rd43663, [%rd43661];
	}
	// end inline asm
	// begin inline asm
	{	
ld.global.ca.u64 %rd43665, [%rd43663];
	}
	// end inline asm
	// begin inline asm
	{	
ld.global.ca.u64 %rd43667, [%rd43665];
	}
	// end inline asm
	// begin inline asm
	{	
ld.global.ca.u64 %rd43669, [%rd43667];
	}
	// end inline asm
	// begin inline asm
	{	
ld.global.ca.u64 %rd43671, [%rd43669];
	}
	// end inline asm
	// begin inline asm
	{	
ld.global.ca.u64 %rd43673, [%rd43671];
	}
	// end inline asm
	// begin inline asm
	{	
ld.global.ca.u64 %rd43675, [%rd43673];
	}
	// end inline asm
	// begin inline asm
	{	
ld.global.ca.u64 %rd43677, [%rd43675];
	}
	// end inline asm
	// begin inline asm
	{	
ld.global.ca.u64 %rd43679, [%rd43677];
	}
	// end inline asm
	// begin inline asm
	{	
ld.global.ca.u64 %rd43681, [%rd43679];
	}
	// end inline asm
	// begin inline asm
	{	
ld.global.ca.u64 %rd43683, [%rd43681];
	}
	// end inline asm
	// begin inline asm
	{	
ld.global.ca.u64 %rd43685, [%rd43683];
	}
	// end inline asm
	// begin inline asm
	{	
ld.global.ca.u64 %rd43687, [%rd43685];
	}
	// end inline asm
	// begin inline asm
	{	
ld.global.ca.u64 %rd43689, [%rd43687];
	}
	// end inline asm
	// begin inline asm
	{	
ld.global.ca.u64 %rd43691, [%rd43689];
	}
	// end inline asm
	// begin inline asm
	{	
ld.global.ca.u64 %rd43693, [%rd43691];
	}
	// end inline asm
	// begin inline asm
	{	
ld.global.ca.u64 %rd43695, [%rd43693];
	}
	// end inline asm
	// begin inline asm
	{	
ld.global.ca.u64 %rd43697, [%rd43695];
	}
	// end inline asm
	// begin inline asm
	{	
ld.global.ca.u64 %rd43699, [%rd43697];
	}
	// end inline asm
	// begin inline asm
	{	
ld.global.ca.u64 %rd43701, [%rd43699];
	}
	// end inline asm
	// begin inline asm
	{	
ld.global.ca.u64 %rd43703, [%rd43701];
	}
	// end inline asm
	// begin inline asm
	{	
ld.global.ca.u64 %rd43705, [%rd43703];
	}
	// end inline asm
	// begin inline asm
	{	
ld.global.ca.u64 %rd43707, [%rd43705];
	}
	// end inline asm
	// begin inline asm
	{	
ld.global.ca.u64 %rd43709, [%rd43707];
	}
	// end inline asm
	// begin inline asm
	{	
ld.global.ca.u64 %rd43711, [%rd43709];
	}
	// end inline asm
	// begin inline asm
	{	
ld.global.ca.u64 %rd43713, [%rd43711];
	}
	// end inline asm
	// begin inline asm
	{	
ld.global.ca.u64 %rd43715, [%rd43713];
	}
	// end inline asm
	// begin inline asm
	{	
ld.global.ca.u64 %rd43717, [%rd43715];
	}
	// end inline asm
	// begin inline asm
	{	
ld.global.ca.u64 %rd43719, [%rd43717];
	}
	// end inline asm
	// begin inline asm
	{	
ld.global.ca.u64 %rd43721, [%rd43719];
	}
	// end inline asm
	// begin inline asm
	{	
ld.global.ca.u64 %rd43723, [%rd43721];
	}
	// end inline asm
	// begin inline asm
	{	
ld.global.ca.u64 %rd43725, [%rd43723];
	}
	// end inline asm
	// begin inline asm
	{	
ld.global.ca.u64 %rd43727, [%rd43725];
	}
	// end inline asm
	// begin inline asm
	{	
ld.global.ca.u64 %rd43729, [%rd43727];
	}
	// end inline asm
	// begin inline asm
	{	
ld.global.ca.u64 %rd43731, [%rd43729];
	}
	// end inline asm
	// begin inline asm
	{	
ld.global.ca.u64 %rd43733, [%rd43731];
	}
	// end inline asm
	// begin inline asm
	{	
ld.global.ca.u64 %rd43735, [%rd43733];
	}
	// end inline asm
	// begin inline asm
	{	
ld.global.ca.u64 %rd43737, [%rd43735];
	}
	// end inline asm
	// begin inline asm
	{	
ld.global.ca.u64 %rd43739, [%rd43737];
	}
	// end inline asm
	// begin inline asm
	{	
ld.global.ca.u64 %rd43741, [%rd43739];
	}
	// end inline asm
	// begin inline asm
	{	
ld.global.ca.u64 %rd43743, [%rd43741];
	}
	// end inline asm
	// begin inline asm
	{	
ld.global.ca.u64 %rd43745, [%rd43743];
	}
	// end inline asm
	// begin inline asm
	{	
ld.global.ca.u64 %rd43747, [%rd43745];
	}
	// end inline asm
	// begin inline asm
	{	
ld.global.ca.u64 %rd43749, [%rd43747];
	}
	// end inline asm
	// begin inline asm
	{	
ld.global.ca.u64 %rd43751, [%rd43749];
	}
	// end inline asm
	// begin inline asm
	{	
ld.global.ca.u64 %rd43753, [%rd43751];
	}
	// end inline asm
	// begin inline asm
	{	
ld.global.ca.u64 %rd43755, [%rd43753];
	}
	// end inline asm
	// begin inline asm
	{	
ld.global.ca.u64 %rd43757, [%rd43755];
	}
	// end inline asm
	// begin inline asm
	{	
ld.global.ca.u64 %rd43759, [%rd43757];
	}
	// end inline asm
	// begin inline asm
	{	
ld.global.ca.u64 %rd43761, [%rd43759];
	}
	// end inline asm
	// begin inline asm
	{	
ld.global.ca.u64 %rd43763, [%rd43761];
	}
	// end inline asm
	// begin inline asm
	{	
ld.global.ca.u64 %rd43765, [%rd43763];
	}
	// end inline asm
	// begin inline asm
	{	
ld.global.ca.u64 %rd43767, [%rd43765];
	}
	// end inline asm
	// begin inline asm
	{	
ld.global.ca.u64 %rd43769, [%rd43767];
	}
	// end inline asm
	// begin inline asm
	{	
ld.global.ca.u64 %rd43771, [%rd43769];
	}
	// end inline asm
	// begin inline asm
	{	
ld.global.ca.u64 %rd43773, [%rd43771];
	}
	// end inline asm
	// begin inline asm
	{	
ld.global.ca.u64 %rd43775, [%rd43773];
	}
	// end inline asm
	// begin inline asm
	{	
ld.global.ca.u64 %rd43777, [%rd43775];
	}
	// end inline asm
	// begin inline asm
	{	
ld.global.ca.u64 %rd43779, [%rd43777];
	}
	// end inline asm
	// begin inline asm
	{	
ld.global.ca.u64 %rd43781, [%rd43779];
	}
	// end inline asm
	// begin inline asm
	{	
ld.global.ca.u64 %rd43783, [%rd43781];
	}
	// end inline asm
	// begin inline asm
	{	
ld.global.ca.u64 %rd43785, [%rd43783];
	}
	// end inline asm
	// begin inline asm
	{	
ld.global.ca.u64 %rd43787, [%rd43785];
	}
	// end inline asm
	// begin inline asm
	{	
ld.global.ca.u64 %rd43789, [%rd43787];
	}
	// end inline asm
	// begin inline asm
	{	
ld.global.ca.u64 %rd43791, [%rd43789];
	}
	// end inline asm
	// begin inline asm
	{	
ld.global.ca.u64 %rd43793, [%rd43791];
	}
	// end inline asm
	// begin inline asm
	{	
ld.global.ca.u64 %rd43795, [%rd43793];
	}
	// end inline asm
	// begin inline asm
	{	
ld.global.ca.u64 %rd43797, [%rd43795];
	}
	// end inline asm
	// begin inline asm
	{	
ld.global.ca.u64 %rd43799, [%rd43797];
	}
	// end inline asm
	// begin inline asm
	{	
ld.global.ca.u64 %rd43801, [%rd43799];
	}
	// end inline asm
	// begin inline asm
	{	
ld.global.ca.u64 %rd43803, [%rd43801];
	}
	// end inline asm
	// begin inline asm
	{	
ld.global.ca.u64 %rd43805, [%rd43803];
	}
	// end inline asm
	// begin inline asm
	{	
ld.global.ca.u64 %rd43807, [%rd43805];
	}
	// end inline asm
	// begin inline asm
	{	
ld.global.ca.u64 %rd43809, [%rd43807];
	}
	// end inline asm
	// begin inline asm
	{	
ld.global.ca.u64 %rd43811, [%rd43809];
	}
	// end inline asm
	// begin inline asm
	{	
ld.global.ca.u64 %rd43813, [%rd43811];
	}
	// end inline asm
	// begin inline asm
	{	
ld.global.ca.u64 %rd43815, [%rd43813];
	}
	// end inline asm
	// begin inline asm
	{	
ld.global.ca.u64 %rd43817, [%rd43815];
	}
	// end inline asm
	// begin inline asm
	{	
ld.global.ca.u64 %rd43819, [%rd43817];
	}
	// end inline asm
	// begin inline asm
	{	
ld.global.ca.u64 %rd43821, [%rd43819];
	}
	// end inline asm
	// begin inline asm
	{	
ld.global.ca.u64 %rd43823, [%rd43821];
	}
	// end inline asm
	// begin inline asm
	{	
ld.global.ca.u64 %rd43825, [%rd43823];
	}
	// end inline asm
	// begin inline asm
	{	
ld.global.ca.u64 %rd43827, [%rd43825];
	}
	// end inline asm
	// begin inline asm
	{	
ld.global.ca.u64 %rd43829, [%rd43827];
	}
	// end inline asm
	// begin inline asm
	{	
ld.global.ca.u64 %rd43831, [%rd43829];
	}
	// end inline asm
	// begin inline asm
	{	
ld.global.ca.u64 %rd43833, [%rd43831];
	}
	// end inline asm
	// begin inline asm
	{	
ld.global.ca.u64 %rd43835, [%rd43833];
	}
	// end inline asm
	// begin inline asm
	{	
ld.global.ca.u64 %rd43837, [%rd43835];
	}
	// end inline asm
	// begin inline asm
	{	
ld.global.ca.u64 %rd43839, [%rd43837];
	}
	// end inline asm
	// begin inline asm
	{	
ld.global.ca.u64 %rd43841, [%rd43839];
	}
	// end inline asm
	// begin inline asm
	{	
ld.global.ca.u64 %rd43843, [%rd43841];
	}
	// end inline asm
	// begin inline asm
	{	
ld.global.ca.u64 %rd43845, [%rd43843];
	}
	// end inline asm
	// begin inline asm
	{	
ld.global.ca.u64 %rd43847, [%rd43845];
	}
	// end inline asm
	// begin inline asm
	{	
ld.global.ca.u64 %rd43849, [%rd43847];
	}
	// end inline asm
	// begin inline asm
	{	
ld.global.ca.u64 %rd43851, [%rd43849];
	}
	// end inline asm
	// begin inline asm
	{	
ld.global.ca.u64 %rd43853, [%rd43851];
	}
	// end inline asm
	// begin inline asm
	{	
ld.global.ca.u64 %rd43855, [%rd43853];
	}
	// end inline asm
	// begin inline asm
	{	
ld.global.ca.u64 %rd43857, [%rd43855];
	}
	// end inline asm
	// begin inline asm
	{	
ld.global.ca.u64 %rd43859, [%rd43857];
	}
	// end inline asm
	// begin inline asm
	{	
ld.global.ca.u64 %rd43861, [%rd43859];
	}
	// end inline asm
	// begin inline asm
	{	
ld.global.ca.u64 %rd43863, [%rd43861];
	}
	// end inline asm
	// begin inline asm
	{	
ld.global.ca.u64 %rd43865, [%rd43863];
	}
	// end inline asm
	// begin inline asm
	{	
ld.global.ca.u64 %rd43867, [%rd43865];
	}
	// end inline asm
	// begin inline asm
	{	
ld.global.ca.u64 %rd43869, [%rd43867];
	}
	// end inline asm
	// begin inline asm
	{	
ld.global.ca.u64 %rd43871, [%rd43869];
	}
	// end inline asm
	// begin inline asm
	{	
ld.global.ca.u64 %rd43873, [%rd43871];
	}
	// end inline asm
	// begin inline asm
	{	
ld.global.ca.u64 %rd43875, [%rd43873];
	}
	// end inline asm
	// begin inline asm
	{	
ld.global.ca.u64 %rd43877, [%rd43875];
	}
	// end inline asm
	// begin inline asm
	{	
ld.global.ca.u64 %rd43879, [%rd43877];
	}
	// end inline asm
	// begin inline asm
	{	
ld.global.ca.u64 %rd43881, [%rd43879];
	}
	// end inline asm
	// begin inline asm
	{	
ld.global.ca.u64 %rd43883, [%rd43881];
	}
	// end inline asm
	// begin inline asm
	{	
ld.global.ca.u64 %rd43885, [%rd43883];
	}
	// end inline asm
	// begin inline asm
	{	
ld.global.ca.u64 %rd43887, [%rd43885];
	}
	// end inline asm
	// begin inline asm
	{	
ld.global.ca.u64 %rd43889, [%rd43887];
	}
	// end inline asm
	// begin inline asm
	{	
ld.global.ca.u64 %rd43891, [%rd43889];
	}
	// end inline asm
	// begin inline asm
	{	
ld.global.ca.u64 %rd43893, [%rd43891];
	}
	// end inline asm
	// begin inline asm
	{	
ld.global.ca.u64 %rd43895, [%rd43893];
	}
	// end inline asm
	// begin inline asm
	{	
ld.global.ca.u64 %rd43897, [%rd43895];
	}
	// end inline asm
	// begin inline asm
	{	
ld.global.ca.u64 %rd43899, [%rd43897];
	}
	// end inline asm
	// begin inline asm
	{	
ld.global.ca.u64 %rd43901, [%rd43899];
	}
	// end inline asm
	// begin inline asm
	{	
ld.global.ca.u64 %rd43903, [%rd43901];
	}
	// end inline asm
	// begin inline asm
	{	
ld.global.ca.u64 %rd43905, [%rd43903];
	}
	// end inline asm
	// begin inline asm
	{	
ld.global.ca.u64 %rd43907, [%rd43905];
	}
	// end inline asm
	// begin inline asm
	{	
ld.global.ca.u64 %rd43909, [%rd43907];
	}
	// end inline asm
	// begin inline asm
	{	
ld.global.ca.u64 %rd43911, [%rd43909];
	}
	// end inline asm
	// begin inline asm
	{	
ld.global.ca.u64 %rd43913, [%rd43911];
	}
	// end inline asm
	// begin inline asm
	{	
ld.global.ca.u64 %rd43915, [%rd43913];
	}
	// end inline asm
	// begin inline asm
	{	
ld.global.ca.u64 %rd43917, [%rd43915];
	}
	// end inline asm
	// begin inline asm
	{	
ld.global.ca.u64 %rd43919, [%rd43917];
	}
	// end inline asm
	// begin inline asm
	{	
ld.global.ca.u64 %rd43921, [%rd43919];
	}
	// end inline asm
	// begin inline asm
	{	
ld.global.ca.u64 %rd43923, [%rd43921];
	}
	// end inline asm
	// begin inline asm
	{	
ld.global.ca.u64 %rd43925, [%rd43923];
	}
	// end inline asm
	// begin inline asm
	{	
ld.global.ca.u64 %rd43927, [%rd43925];
	}
	// end inline asm
	// begin inline asm
	{	
ld.global.ca.u64 %rd43929, [%rd43927];
	}
	// end inline asm
	// begin inline asm
	{	
ld.global.ca.u64 %rd43931, [%rd43929];
	}
	// end inline asm
	// begin inline asm
	{	
ld.global.ca.u64 %rd43933, [%rd43931];
	}
	// end inline asm
	// begin inline asm
	{	
ld.global.ca.u64 %rd43935, [%rd43933];
	}
	// end inline asm
	// begin inline asm
	{	
ld.global.ca.u64 %rd43937, [%rd43935];
	}
	// end inline asm
	// begin inline asm
	{	
ld.global.ca.u64 %rd43939, [%rd43937];
	}
	// end inline asm
	// begin inline asm
	{	
ld.global.ca.u64 %rd43941, [%rd43939];
	}
	// end inline asm
	// begin inline asm
	{	
ld.global.ca.u64 %rd43943, [%rd43941];
	}
	// end inline asm
	// begin inline asm
	{	
ld.global.ca.u64 %rd43945, [%rd43943];
	}
	// end inline asm
	// begin inline asm
	{	
ld.global.ca.u64 %rd43947, [%rd43945];
	}
	// end inline asm
	// begin inline asm
	{	
ld.global.ca.u64 %rd43949, [%rd43947];
	}
	// end inline asm
	// begin inline asm
	{	
ld.global.ca.u64 %rd43951, [%rd43949];
	}
	// end inline asm
	// begin inline asm
	{	
ld.global.ca.u64 %rd43953, [%rd43951];
	}
	// end inline asm
	// begin inline asm
	{	
ld.global.ca.u64 %rd43955, [%rd43953];
	}
	// end inline asm
	// begin inline asm
	{	
ld.global.ca.u64 %rd43957, [%rd43955];
	}
	// end inline asm
	// begin inline asm
	{	
ld.global.ca.u64 %rd43959, [%rd43957];
	}
	// end inline asm
	// begin inline asm
	{	
ld.global.ca.u64 %rd43961, [%rd43959];
	}
	// end inline asm
	// begin inline asm
	{	
ld.global.ca.u64 %rd43963, [%rd43961];
	}
	// end inline asm
	// begin inline asm
	{	
ld.global.ca.u64 %rd43965, [%rd43963];
	}
	// end inline asm
	// begin inline asm
	{	
ld.global.ca.u64 %rd43967, [%rd43965];
	}
	// end inline asm
	// begin inline asm
	{	
ld.global.ca.u64 %rd43969, [%rd43967];
	}
	// end inline asm
	// begin inline asm
	{	
ld.global.ca.u64 %rd43971, [%rd43969];
	}
	// end inline asm
	// begin inline asm
	{	
ld.global.ca.u64 %rd43973, [%rd43971];
	}
	// end inline asm
	// begin inline asm
	{	
ld.global.ca.u64 %rd43975, [%rd43973];
	}
	// end inline asm
	// begin inline asm
	{	
ld.global.ca.u64 %rd43977, [%rd43975];
	}
	// end inline asm
	// begin inline asm
	{	
ld.global.ca.u64 %rd43979, [%rd43977];
	}
	// end inline asm
	// begin inline asm
	{	
ld.global.ca.u64 %rd43981, [%rd43979];
	}
	// end inline asm
	// begin inline asm
	{	
ld.global.ca.u64 %rd43983, [%rd43981];
	}
	// end inline asm
	// begin inline asm
	{	
ld.global.ca.u64 %rd43985, [%rd43983];
	}
	// end inline asm
	// begin inline asm
	{	
ld.global.ca.u64 %rd43987, [%rd43985];
	}
	// end inline asm
	// begin inline asm
	{	
ld.global.ca.u64 %rd43989, [%rd43987];
	}
	// end inline asm
	// begin inline asm
	{	
ld.global.ca.u64 %rd43991, [%rd43989];
	}
	// end inline asm
	// begin inline asm
	{	
ld.global.ca.u64 %rd43993, [%rd43991];
	}
	// end inline asm
	// begin inline asm
	{	
ld.global.ca.u64 %rd43995, [%rd43993];
	}
	// end inline asm
	// begin inline asm
	{	
ld.global.ca.u64 %rd43997, [%rd43995];
	}
	// end inline asm
	// begin inline asm
	{	
ld.global.ca.u64 %rd43999, [%rd43997];
	}
	// end inline asm
	// begin inline asm
	{	
ld.global.ca.u64 %rd44001, [%rd43999];
	}
	// end inline asm
	// begin inline asm
	{	
ld.global.ca.u64 %rd44003, [%rd44001];
	}
	// end inline asm
	// begin inline asm
	{	
ld.global.ca.u64 %rd44005, [%rd44003];
	}
	// end inline asm
	// begin inline asm
	{	
ld.global.ca.u64 %rd44007, [%rd44005];
	}
	// end inline asm
	// begin inline asm
	{	
ld.global.ca.u64 %rd44009, [%rd44007];
	}
	// end inline asm
	// begin inline asm
	{	
ld.global.ca.u64 %rd44011, [%rd44009];
	}
	// end inline asm
	// begin inline asm
	{	
ld.global.ca.u64 %rd44013, [%rd44011];
	}
	// end inline asm
	// begin inline asm
	{	
ld.global.ca.u64 %rd44015, [%rd44013];
	}
	// end inline asm
	// begin inline asm
	{	
ld.global.ca.u64 %rd44017, [%rd44015];
	}
	// end inline asm
	// begin inline asm
	{	
ld.global.ca.u64 %rd44019, [%rd44017];
	}
	// end inline asm
	// begin inline asm
	{	
ld.global.ca.u64 %rd44021, [%rd44019];
	}
	// end inline asm
	// begin inline asm
	{	
ld.global.ca.u64 %rd44023, [%rd44021];
	}
	// end inline asm
	// begin inline asm
	{	
ld.global.ca.u64 %rd44025, [%rd44023];
	}
	// end inline asm
	// begin inline asm
	{	
ld.global.ca.u64 %rd44027, [%rd44025];
	}
	// end inline asm
	// begin inline asm
	{	
ld.global.ca.u64 %rd44029, [%rd44027];
	}
	// end inline asm
	// begin inline asm
	{	
ld.global.ca.u64 %rd44031, [%rd44029];
	}
	// end inline asm
	// begin inline asm
	{	
ld.global.ca.u64 %rd44033, [%rd44031];
	}
	// end inline asm
	// begin inline asm
	{	
ld.global.ca.u64 %rd44035, [%rd44033];
	}
	// end inline asm
	// begin inline asm
	{	
ld.global.ca.u64 %rd44037, [%rd44035];
	}
	// end inline asm
	// begin inline asm
	{	
ld.global.ca.u64 %rd44039, [%rd44037];
	}
	// end inline asm
	// begin inline asm
	{	
ld.global.ca.u64 %rd44041, [%rd44039];
	}
	// end inline asm
	// begin inline asm
	{	
ld.global.ca.u64 %rd44043, [%rd44041];
	}
	// end inline asm
	// begin inline asm
	{	
ld.global.ca.u64 %rd44045, [%rd44043];
	}
	// end inline asm
	// begin inline asm
	{	
ld.global.ca.u64 %rd44047, [%rd44045];
	}
	// end inline asm
	// begin inline asm
	{	
ld.global.ca.u64 %rd44049, [%rd44047];
	}
	// end inline asm
	// begin inline asm
	{	
ld.global.ca.u64 %rd44051, [%rd44049];
	}
	// end inline asm
	// begin inline asm
	{	
ld.global.ca.u64 %rd44053, [%rd44051];
	}
	// end inline asm
	// begin inline asm
	{	
ld.global.ca.u64 %rd44055, [%rd44053];
	}
	// end inline asm
	// begin inline asm
	{	
ld.global.ca.u64 %rd44057, [%rd44055];
	}
	// end inline asm
	// begin inline asm
	{	
ld.global.ca.u64 %rd44059, [%rd44057];
	}
	// end inline asm
	// begin inline asm
	{	
ld.global.ca.u64 %rd44061, [%rd44059];
	}
	// end inline asm
	// begin inline asm
	{	
ld.global.ca.u64 %rd44063, [%rd44061];
	}
	// end inline asm
	// begin inline asm
	{	
ld.global.ca.u64 %rd44065, [%rd44063];
	}
	// end inline asm
	// begin inline asm
	{	
ld.global.ca.u64 %rd44067, [%rd44065];
	}
	// end inline asm
	// begin inline asm
	{	
ld.global.ca.u64 %rd44069, [%rd44067];
	}
	// end inline asm
	// begin inline asm
	{	
ld.global.ca.u64 %rd44071, [%rd44069];
	}
	// end inline asm
	// begin inline asm
	{	
ld.global.ca.u64 %rd44073, [%rd44071];
	}
	// end inline asm
	// begin inline asm
	{	
ld.global.ca.u64 %rd44075, [%rd44073];
	}
	// end inline asm
	// begin inline asm
	{	
ld.global.ca.u64 %rd44077, [%rd44075];
	}
	// end inline asm
	// begin inline asm
	{	
ld.global.ca.u64 %rd44079, [%rd44077];
	}
	// end inline asm
	// begin inline asm
	{	
ld.global.ca.u64 %rd44081, [%rd44079];
	}
	// end inline asm
	// begin inline asm
	{	
ld.global.ca.u64 %rd44083, [%rd44081];
	}
	// end inline asm
	// begin inline asm
	{	
ld.global.ca.u64 %rd44085, [%rd44083];
	}
	// end inline asm
	// begin inline asm
	{	
ld.global.ca.u64 %rd44087, [%rd44085];
	}
	// end inline asm
	// begin inline asm
	{	
ld.global.ca.u64 %rd44089, [%rd44087];
	}
	// end inline asm
	// begin inline asm
	{	
ld.global.ca.u64 %rd44091, [%rd44089];
	}
	// end inline asm
	// begin inline asm
	{	
ld.global.ca.u64 %rd44093, [%rd44091];
	}
	// end inline asm
	// begin inline asm
	{	
ld.global.ca.u64 %rd44095, [%rd44093];
	}
	// end inline asm
	// begin inline asm
	{	
ld.global.ca.u64 %rd44097, [%rd44095];
	}
	// end inline asm
	// begin inline asm
	{	
ld.global.ca.u64 %rd44099, [%rd44097];
	}
	// end inline asm
	// begin inline asm
	{	
ld.global.ca.u64 %rd44101, [%rd44099];
	}
	// end inline asm
	// begin inline asm
	{	
ld.global.ca.u64 %rd44103, [%rd44101];
	}
	// end inline asm
	// begin inline asm
	{	
ld.global.ca.u64 %rd44105, [%rd44103];
	}
	// end inline asm
	// begin inline asm
	{	
ld.global.ca.u64 %rd44107, [%rd44105];
	}
	// end inline asm
	// begin inline asm
	{	
ld.global.ca.u64 %rd44109, [%rd44107];
	}
	// end inline asm
	// begin inline asm
	{	
ld.global.ca.u64 %rd44111, [%rd44109];
	}
	// end inline asm
	// begin inline asm
	{	
ld.global.ca.u64 %rd44113, [%rd44111];
	}
	// end inline asm
	// begin inline asm
	{	
ld.global.ca.u64 %rd44115, [%rd44113];
	}
	// end inline asm
	// begin inline asm
	{	
ld.global.ca.u64 %rd44117, [%rd44115];
	}
	// end inline asm
	// begin inline asm
	{	
ld.global.ca.u64 %rd44119, [%rd44117];
	}
	// end inline asm
	// begin inline asm
	{	
ld.global.ca.u64 %rd44121, [%rd44119];
	}
	// end inline asm
	// begin inline asm
	{	
ld.global.ca.u64 %rd44123, [%rd44121];
	}
	// end inline asm
	// begin inline asm
	{	
ld.global.ca.u64 %rd44125, [%rd44123];
	}
	// end inline asm
	// begin inline asm
	{	
ld.global.ca.u64 %rd44127, [%rd44125];
	}
	// end inline asm
	// begin inline asm
	{	
ld.global.ca.u64 %rd44129, [%rd44127];
	}
	// end inline asm
	// begin inline asm
	{	
ld.global.ca.u64 %rd44131, [%rd44129];
	}
	// end inline asm
	// begin inline asm
	{	
ld.global.ca.u64 %rd44133, [%rd44131];
	}
	// end inline asm
	// begin inline asm
	{	
ld.global.ca.u64 %rd44135, [%rd44133];
	}
	// end inline asm
	// begin inline asm
	{	
ld.global.ca.u64 %rd44137, [%rd44135];
	}
	// end inline asm
	// begin inline asm
	{	
ld.global.ca.u64 %rd44139, [%rd44137];
	}
	// end inline asm
	// begin inline asm
	{	
ld.global.ca.u64 %rd44141, [%rd44139];
	}
	// end inline asm
	// begin inline asm
	{	
ld.global.ca.u64 %rd44143, [%rd44141];
	}
	// end inline asm
	// begin inline asm
	{	
ld.global.ca.u64 %rd44145, [%rd44143];
	}
	// end inline asm
	// begin inline asm
	{	
ld.global.ca.u64 %rd44147, [%rd44145];
	}
	// end inline asm
	// begin inline asm
	{	
ld.global.ca.u64 %rd44149, [%rd44147];
	}
	// end inline asm
	// begin inline asm
	{	
ld.global.ca.u64 %rd44151, [%rd44149];
	}
	// end inline asm
	// begin inline asm
	{	
ld.global.ca.u64 %rd44153, [%rd44151];
	}
	// end inline asm
	// begin inline asm
	{	
ld.global.ca.u64 %rd44155, [%rd44153];
	}
	// end inline asm
	// begin inline asm
	{	
ld.global.ca.u64 %rd44157, [%rd44155];
	}
	// end inline asm
	// begin inline asm
	{	
ld.global.ca.u64 %rd44159, [%rd44157];
	}
	// end inline asm
	// begin inline asm
	{	
ld.global.ca.u64 %rd44161, [%rd44159];
	}
	// end inline asm
	// begin inline asm
	{	
ld.global.ca.u64 %rd44163, [%rd44161];
	}
	// end inline asm
	// begin inline asm
	{	
ld.global.ca.u64 %rd44165, [%rd44163];
	}
	// end inline asm
	// begin inline asm
	{	
ld.global.ca.u64 %rd44167, [%rd44165];
	}
	// end inline asm
	// begin inline asm
	{	
ld.global.ca.u64 %rd44169, [%rd44167];
	}
	// end inline asm
	// begin inline asm
	{	
ld.global.ca.u64 %rd44171, [%rd44169];
	}
	// end inline asm
	// begin inline asm
	{	
ld.global.ca.u64 %rd44173, [%rd44171];
	}
	// end inline asm
	// begin inline asm
	{	
ld.global.ca.u64 %rd44175, [%rd44173];
	}
	// end inline asm
	// begin inline asm
	{	
ld.global.ca.u64 %rd44177, [%rd44175];
	}
	// end inline asm
	// begin inline asm
	{	
ld.global.ca.u64 %rd44179, [%rd44177];
	}
	// end inline asm
	// begin inline asm
	{	
ld.global.ca.u64 %rd44181, [%rd44179];
	}
	// end inline asm
	// begin inline asm
	{	
ld.global.ca.u64 %rd44183, [%rd44181];
	}
	// end inline asm
	// begin inline asm
	{	
ld.global.ca.u64 %rd44185, [%rd44183];
	}
	// end inline asm
	// begin inline asm
	{	
ld.global.ca.u64 %rd44187, [%rd44185];
	}
	// end inline asm
	// begin inline asm
	{	
ld.global.ca.u64 %rd44189, [%rd44187];
	}
	// end inline asm
	// begin inline asm
	{	
ld.global.ca.u64 %rd44191, [%rd44189];
	}
	// end inline asm
	// begin inline asm
	{	
ld.global.ca.u64 %rd44193, [%rd44191];
	}
	// end inline asm
	// begin inline asm
	{	
ld.global.ca.u64 %rd44195, [%rd44193];
	}
	// end inline asm
	// begin inline asm
	{	
ld.global.ca.u64 %rd44197, [%rd44195];
	}
	// end inline asm
	// begin inline asm
	{	
ld.global.ca.u64 %rd44199, [%rd44197];
	}
	// end inline asm
	// begin inline asm
	{	
ld.global.ca.u64 %rd44201, [%rd44199];
	}
	// end inline asm
	// begin inline asm
	{	
ld.global.ca.u64 %rd44203, [%rd44201];
	}
	// end inline asm
	// begin inline asm
	{	
ld.global.ca.u64 %rd44205, [%rd44203];
	}
	// end inline asm
	// begin inline asm
	{	
ld.global.ca.u64 %rd44207, [%rd44205];
	}
	// end inline asm
	// begin inline asm
	{	
ld.global.ca.u64 %rd44209, [%rd44207];
	}
	// end inline asm
	// begin inline asm
	{	
ld.global.ca.u64 %rd44211, [%rd44209];
	}
	// end inline asm
	// begin inline asm
	{	
ld.global.ca.u64 %rd44213, [%rd44211];
	}
	// end inline asm
	// begin inline asm
	{	
ld.global.ca.u64 %rd44215, [%rd44213];
	}
	// end inline asm
	// begin inline asm
	{	
ld.global.ca.u64 %rd44217, [%rd44215];
	}
	// end inline asm
	// begin inline asm
	{	
ld.global.ca.u64 %rd44219, [%rd44217];
	}
	// end inline asm
	// begin inline asm
	{	
ld.global.ca.u64 %rd44221, [%rd44219];
	}
	// end inline asm
	// begin inline asm
	{	
ld.global.ca.u64 %rd44223, [%rd44221];
	}
	// end inline asm
	// begin inline asm
	{	
ld.global.ca.u64 %rd44225, [%rd44223];
	}
	// end inline asm
	// begin inline asm
	{	
ld.global.ca.u64 %rd44227, [%rd44225];
	}
	// end inline asm
	// begin inline asm
	{	
ld.global.ca.u64 %rd44229, [%rd44227];
	}
	// end inline asm
	// begin inline asm
	{	
ld.global.ca.u64 %rd44231, [%rd44229];
	}
	// end inline asm
	// begin inline asm
	{	
ld.global.ca.u64 %rd44233, [%rd44231];
	}
	// end inline asm
	// begin inline asm
	{	
ld.global.ca.u64 %rd44235, [%rd44233];
	}
	// end inline asm
	// begin inline asm
	{	
ld.global.ca.u64 %rd44237, [%rd44235];
	}
	// end inline asm
	// begin inline asm
	{	
ld.global.ca.u64 %rd44239, [%rd44237];
	}
	// end inline asm
	// begin inline asm
	{	
ld.global.ca.u64 %rd44241, [%rd44239];
	}
	// end inline asm
	// begin inline asm
	{	
ld.global.ca.u64 %rd44243, [%rd44241];
	}
	// end inline asm
	// begin inline asm
	{	
ld.global.ca.u64 %rd44245, [%rd44243];
	}
	// end inline asm
	// begin inline asm
	{	
ld.global.ca.u64 %rd44247, [%rd44245];
	}
	// end inline asm
	// begin inline asm
	{	
ld.global.ca.u64 %rd44249, [%rd44247];
	}
	// end inline asm
	// begin inline asm
	{	
ld.global.ca.u64 %rd44251, [%rd44249];
	}
	// end inline asm
	// begin inline asm
	{	
ld.global.ca.u64 %rd44253, [%rd44251];
	}
	// end inline asm
	// begin inline asm
	{	
ld.global.ca.u64 %rd44255, [%rd44253];
	}
	// end inline asm
	// begin inline asm
	{	
ld.global.ca.u64 %rd44257, [%rd44255];
	}
	// end inline asm
	// begin inline asm
	{	
ld.global.ca.u64 %rd44259, [%rd44257];
	}
	// end inline asm
	// begin inline asm
	{	
ld.global.ca.u64 %rd44261, [%rd44259];
	}
	// end inline asm
	// begin inline asm
	{	
ld.global.ca.u64 %rd44263, [%rd44261];
	}
	// end inline asm
	// begin inline asm
	{	
ld.global.ca.u64 %rd44265, [%rd44263];
	}
	// end inline asm
	// begin inline asm
	{	
ld.global.ca.u64 %rd44267, [%rd44265];
	}
	// end inline asm
	// begin inline asm
	{	
ld.global.ca.u64 %rd44269, [%rd44267];
	}
	// end inline asm
	// begin inline asm
	{	
ld.global.ca.u64 %rd44271, [%rd44269];
	}
	// end inline asm
	// begin inline asm
	{	
ld.global.ca.u64 %rd44273, [%rd44271];
	}
	// end inline asm
	// begin inline asm
	{	
ld.global.ca.u64 %rd44275, [%rd44273];
	}
	// end inline asm
	// begin inline asm
	{	
ld.global.ca.u64 %rd44277, [%rd44275];
	}
	// end inline asm
	// begin inline asm
	{	
ld.global.ca.u64 %rd44279, [%rd44277];
	}
	// end inline asm
	// begin inline asm
	{	
ld.global.ca.u64 %rd44281, [%rd44279];
	}
	// end inline asm
	// begin inline asm
	{	
ld.global.ca.u64 %rd44283, [%rd44281];
	}
	// end inline asm
	// begin inline asm
	{	
ld.global.ca.u64 %rd44285, [%rd44283];
	}
	// end inline asm
	// begin inline asm
	{	
ld.global.ca.u64 %rd44287, [%rd44285];
	}
	// end inline asm
	// begin inline asm
	{	
ld.global.ca.u64 %rd44289, [%rd44287];
	}
	// end inline asm
	// begin inline asm
	{	
ld.global.ca.u64 %rd44291, [%rd44289];
	}
	// end inline asm
	// begin inline asm
	{	
ld.global.ca.u64 %rd44293, [%rd44291];
	}
	// end inline asm
	// begin inline asm
	{	
ld.global.ca.u64 %rd44295, [%rd44293];
	}
	// end inline asm
	// begin inline asm
	{	
ld.global.ca.u64 %rd44297, [%rd44295];
	}
	// end inline asm
	// begin inline asm
	{	
ld.global.ca.u64 %rd44299, [%rd44297];
	}
	// end inline asm
	// begin inline asm
	{	
ld.global.ca.u64 %rd44301, [%rd44299];
	}
	// end inline asm
	// begin inline asm
	{	
ld.global.ca.u64 %rd44303, [%rd44301];
	}
	// end inline asm
	// begin inline asm
	{	
ld.global.ca.u64 %rd44305, [%rd44303];
	}
	// end inline asm
	// begin inline asm
	{	
ld.global.ca.u64 %rd44307, [%rd44305];
	}
	// end inline asm
	// begin inline asm
	{	
ld.global.ca.u64 %rd44309, [%rd44307];
	}
	// end inline asm
	// begin inline asm
	{	
ld.global.ca.u64 %rd44311, [%rd44309];
	}
	// end inline asm
	// begin inline asm
	{	
ld.global.ca.u64 %rd44313, [%rd44311];
	}
	// end inline asm
	// begin inline asm
	{	
ld.global.ca.u64 %rd44315, [%rd44313];
	}
	// end inline asm
	// begin inline asm
	{	
ld.global.ca.u64 %rd44317, [%rd44315];
	}
	// end inline asm
	// begin inline asm
	{	
ld.global.ca.u64 %rd44319, [%rd44317];
	}
	// end inline asm
	// begin inline asm
	{	
ld.global.ca.u64 %rd44321, [%rd44319];
	}
	// end inline asm
	// begin inline asm
	{	
ld.global.ca.u64 %rd44323, [%rd44321];
	}
	// end inline asm
	// begin inline asm
	{	
ld.global.ca.u64 %rd44325, [%rd44323];
	}
	// end inline asm
	// begin inline asm
	{	
ld.global.ca.u64 %rd44327, [%rd44325];
	}
	// end inline asm
	// begin inline asm
	{	
ld.global.ca.u64 %rd44329, [%rd44327];
	}
	// end inline asm
	// begin inline asm
	{	
ld.global.ca.u64 %rd44331, [%rd44329];
	}
	// end inline asm
	// begin inline asm
	{	
ld.global.ca.u64 %rd44333, [%rd44331];
	}
	// end inline asm
	// begin inline asm
	{	
ld.global.ca.u64 %rd44335, [%rd44333];
	}
	// end inline asm
	// begin inline asm
	{	
ld.global.ca.u64 %rd44337, [%rd44335];
	}
	// end inline asm
	// begin inline asm
	{	
ld.global.ca.u64 %rd44339, [%rd44337];
	}
	// end inline asm
	// begin inline asm
	{	
ld.global.ca.u64 %rd44341, [%rd44339];
	}
	// end inline asm
	// begin inline asm
	{	
ld.global.ca.u64 %rd44343, [%rd44341];
	}
	// end inline asm
	// begin inline asm
	{	
ld.global.ca.u64 %rd44345, [%rd44343];
	}
	// end inline asm
	// begin inline asm
	{	
ld.global.ca.u64 %rd44347, [%rd44345];
	}
	// end inline asm
	// begin inline asm
	{	
ld.global.ca.u64 %rd44349, [%rd44347];
	}
	// end inline asm
	// begin inline asm
	{	
ld.global.ca.u64 %rd44351, [%rd44349];
	}
	// end inline asm
	// begin inline asm
	{	
ld.global.ca.u64 %rd44353, [%rd44351];
	}
	// end inline asm
	// begin inline asm
	{	
ld.global.ca.u64 %rd44355, [%rd44353];
	}
	// end inline asm
	// begin inline asm
	{	
ld.global.ca.u64 %rd44357, [%rd44355];
	}
	// end inline asm
	// begin inline asm
	{	
ld.global.ca.u64 %rd44359, [%rd44357];
	}
	// end inline asm
	// begin inline asm
	{	
ld.global.ca.u64 %rd44361, [%rd44359];
	}
	// end inline asm
	// begin inline asm
	{	
ld.global.ca.u64 %rd44363, [%rd44361];
	}
	// end inline asm
	// begin inline asm
	{	
ld.global.ca.u64 %rd44365, [%rd44363];
	}
	// end inline asm
	// begin inline asm
	{	
ld.global.ca.u64 %rd44367, [%rd44365];
	}
	// end inline asm
	// begin inline asm
	{	
ld.global.ca.u64 %rd44369, [%rd44367];
	}
	// end inline asm
	// begin inline asm
	{	
ld.global.ca.u64 %rd44371, [%rd44369];
	}
	// end inline asm
	// begin inline asm
	{	
ld.global.ca.u64 %rd44373, [%rd44371];
	}
	// end inline asm
	// begin inline asm
	{	
ld.global.ca.u64 %rd44375, [%rd44373];
	}
	// end inline asm
	// begin inline asm
	{	
ld.global.ca.u64 %rd44377, [%rd44375];
	}
	// end inline asm
	// begin inline asm
	{	
ld.global.ca.u64 %rd44379, [%rd44377];
	}
	// end inline asm
	// begin inline asm
	{	
ld.global.ca.u64 %rd44381, [%rd44379];
	}
	// end inline asm
	// begin inline asm
	{	
ld.global.ca.u64 %rd44383, [%rd44381];
	}
	// end inline asm
	// begin inline asm
	{	
ld.global.ca.u64 %rd44385, [%rd44383];
	}
	// end inline asm
	// begin inline asm
	{	
ld.global.ca.u64 %rd44387, [%rd44385];
	}
	// end inline asm
	// begin inline asm
	{	
ld.global.ca.u64 %rd44389, [%rd44387];
	}
	// end inline asm
	// begin inline asm
	{	
ld.global.ca.u64 %rd44391, [%rd44389];
	}
	// end inline asm
	// begin inline asm
	{	
ld.global.ca.u64 %rd44393, [%rd44391];
	}
	// end inline asm
	// begin inline asm
	{	
ld.global.ca.u64 %rd44395, [%rd44393];
	}
	// end inline asm
	// begin inline asm
	{	
ld.global.ca.u64 %rd44397, [%rd44395];
	}
	// end inline asm
	// begin inline asm
	{	
ld.global.ca.u64 %rd44399, [%rd44397];
	}
	// end inline asm
	// begin inline asm
	{	
ld.global.ca.u64 %rd44401, [%rd44399];
	}
	// end inline asm
	// begin inline asm
	{	
ld.global.ca.u64 %rd44403, [%rd44401];
	}
	// end inline asm
	// begin inline asm
	{	
ld.global.ca.u64 %rd44405, [%rd44403];
	}
	// end inline asm
	// begin inline asm
	{	
ld.global.ca.u64 %rd44407, [%rd44405];
	}
	// end inline asm
	// begin inline asm
	{	
ld.global.ca.u64 %rd44409, [%rd44407];
	}
	// end inline asm
	// begin inline asm
	{	
ld.global.ca.u64 %rd44411, [%rd44409];
	}
	// end inline asm
	// begin inline asm
	{	
ld.global.ca.u64 %rd44413, [%rd44411];
	}
	// end inline asm
	// begin inline asm
	{	
ld.global.ca.u64 %rd44415, [%rd44413];
	}
	// end inline asm
	// begin inline asm
	{	
ld.global.ca.u64 %rd44417, [%rd44415];
	}
	// end inline asm
	// begin inline asm
	{	
ld.global.ca.u64 %rd44419, [%rd44417];
	}
	// end inline asm
	// begin inline asm
	{	
ld.global.ca.u64 %rd44421, [%rd44419];
	}
	// end inline asm
	// begin inline asm
	{	
ld.global.ca.u64 %rd44423, [%rd44421];
	}
	// end inline asm
	// begin inline asm
	{	
ld.global.ca.u64 %rd44425, [%rd44423];
	}
	// end inline asm
	// begin inline asm
	{	
ld.global.ca.u64 %rd44427, [%rd44425];
	}
	// end inline asm
	// begin inline asm
	{	
ld.global.ca.u64 %rd44429, [%rd44427];
	}
	// end inline asm
	// begin inline asm
	{	
ld.global.ca.u64 %rd44431, [%rd44429];
	}
	// end inline asm
	// begin inline asm
	{	
ld.global.ca.u64 %rd44433, [%rd44431];
	}
	// end inline asm
	// begin inline asm
	{	
ld.global.ca.u64 %rd44435, [%rd44433];
	}
	// end inline asm
	// begin inline asm
	{	
ld.global.ca.u64 %rd44437, [%rd44435];
	}
	// end inline asm
	// begin inline asm
	{	
ld.global.ca.u64 %rd44439, [%rd44437];
	}
	// end inline asm
	// begin inline asm
	{	
ld.global.ca.u64 %rd44441, [%rd44439];
	}
	// end inline asm
	// begin inline asm
	{	
ld.global.ca.u64 %rd44443, [%rd44441];
	}
	// end inline asm
	// begin inline asm
	{	
ld.global.ca.u64 %rd44445, [%rd44443];
	}
	// end inline asm
	// begin inline asm
	{	
ld.global.ca.u64 %rd44447, [%rd44445];
	}
	// end inline asm
	// begin inline asm
	{	
ld.global.ca.u64 %rd44449, [%rd44447];
	}
	// end inline asm
	// begin inline asm
	{	
ld.global.ca.u64 %rd44451, [%rd44449];
	}
	// end inline asm
	// begin inline asm
	{	
ld.global.ca.u64 %rd44453, [%rd44451];
	}
	// end inline asm
	// begin inline asm
	{	
ld.global.ca.u64 %rd44455, [%rd44453];
	}
	// end inline asm
	// begin inline asm
	{	
ld.global.ca.u64 %rd44457, [%rd44455];
	}
	// end inline asm
	// begin inline asm
	{	
ld.global.ca.u64 %rd44459, [%rd44457];
	}
	// end inline asm
	// begin inline asm
	{	
ld.global.ca.u64 %rd44461, [%rd44459];
	}
	// end inline asm
	// begin inline asm
	{	
ld.global.ca.u64 %rd44463, [%rd44461];
	}
	// end inline asm
	// begin inline asm
	{	
ld.global.ca.u64 %rd44465, [%rd44463];
	}
	// end inline asm
	// begin inline asm
	{	
ld.global.ca.u64 %rd44467, [%rd44465];
	}
	// end inline asm
	// begin inline asm
	{	
ld.global.ca.u64 %rd44469, [%rd44467];
	}
	// end inline asm
	// begin inline asm
	{	
ld.global.ca.u64 %rd44471, [%rd44469];
	}
	// end inline asm
	// begin inline asm
	{	
ld.global.ca.u64 %rd44473, [%rd44471];
	}
	// end inline asm
	// begin inline asm
	{	
ld.global.ca.u64 %rd44475, [%rd44473];
	}
	// end inline asm
	// begin inline asm
	{	
ld.global.ca.u64 %rd44477, [%rd44475];
	}
	// end inline asm
	// begin inline asm
	{	
ld.global.ca.u64 %rd44479, [%rd44477];
	}
	// end inline asm
	// begin inline asm
	{	
ld.global.ca.u64 %rd44481, [%rd44479];
	}
	// end inline asm
	// begin inline asm
	{	
ld.global.ca.u64 %rd44483, [%rd44481];
	}
	// end inline asm
	// begin inline asm
	{	
ld.global.ca.u64 %rd44485, [%rd44483];
	}
	// end inline asm
	// begin inline asm
	{	
ld.global.ca.u64 %rd44487, [%rd44485];
	}
	// end inline asm
	// begin inline asm
	{	
ld.global.ca.u64 %rd44489, [%rd44487];
	}
	// end inline asm
	// begin inline asm
	{	
ld.global.ca.u64 %rd44491, [%rd44489];
	}
	// end inline asm
	// begin inline asm
	{	
ld.global.ca.u64 %rd44493, [%rd44491];
	}
	// end inline asm
	// begin inline asm
	{	
ld.global.ca.u64 %rd44495, [%rd44493];
	}
	// end inline asm
	// begin inline asm
	{	
ld.global.ca.u64 %rd44497, [%rd44495];
	}
	// end inline asm
	// begin inline asm
	{	
ld.global.ca.u64 %rd44499, [%rd44497];
	}
	// end inline asm
	// begin inline asm
	{	
ld.global.ca.u64 %rd44501, [%rd44499];
	}
	// end inline asm
	// begin inline asm
	{	
ld.global.ca.u64 %rd44503, [%rd44501];
	}
	// end inline asm
	// begin inline asm
	{	
ld.global.ca.u64 %rd44505, [%rd44503];
	}
	// end inline asm
	// begin inline asm
	{	
ld.global.ca.u64 %rd44507, [%rd44505];
	}
	// end inline asm
	// begin inline asm
	{	
ld.global.ca.u64 %rd44509, [%rd44507];
	}
	// end inline asm
	// begin inline asm
	{	
ld.global.ca.u64 %rd44511, [%rd44509];
	}
	// end inline asm
	// begin inline asm
	{	
ld.global.ca.u64 %rd44513, [%rd44511];
	}
	// end inline asm
	// begin inline asm
	{	
ld.global.ca.u64 %rd44515, [%rd44513];
	}
	// end inline asm
	// begin inline asm
	{	
ld.global.ca.u64 %rd44517, [%rd44515];
	}
	// end inline asm
	// begin inline asm
	{	
ld.global.ca.u64 %rd44519, [%rd44517];
	}
	// end inline asm
	// begin inline asm
	{	
ld.global.ca.u64 %rd44521, [%rd44519];
	}
	// end inline asm
	// begin inline asm
	{	
ld.global.ca.u64 %rd44523, [%rd44521];
	}
	// end inline asm
	// begin inline asm
	{	
ld.global.ca.u64 %rd44525, [%rd44523];
	}
	// end inline asm
	// begin inline asm
	{	
ld.global.ca.u64 %rd44527, [%rd44525];
	}
	// end inline asm
	// begin inline asm
	{	
ld.global.ca.u64 %rd44529, [%rd44527];
	}
	// end inline asm
	// begin inline asm
	{	
ld.global.ca.u64 %rd44531, [%rd44529];
	}
	// end inline asm
	// begin inline asm
	{	
ld.global.ca.u64 %rd44533, [%rd44531];
	}
	// end inline asm
	// begin inline asm
	{	
ld.global.ca.u64 %rd44535, [%rd44533];
	}
	// end inline asm
	// begin inline asm
	{	
ld.global.ca.u64 %rd44537, [%rd44535];
	}
	// end inline asm
	// begin inline asm
	{	
ld.global.ca.u64 %rd44539, [%rd44537];
	}
	// end inline asm
	// begin inline asm
	{	
ld.global.ca.u64 %rd44541, [%rd44539];
	}
	// end inline asm
	// begin inline asm
	{	
ld.global.ca.u64 %rd44543, [%rd44541];
	}
	// end inline asm
	// begin inline asm
	{	
ld.global.ca.u64 %rd44545, [%rd44543];
	}
	// end inline asm
	// begin inline asm
	{	
ld.global.ca.u64 %rd44547, [%rd44545];
	}
	// end inline asm
	// begin inline asm
	{	
ld.global.ca.u64 %rd44549, [%rd44547];
	}
	// end inline asm
	// begin inline asm
	{	
ld.global.ca.u64 %rd44551, [%rd44549];
	}
	// end inline asm
	// begin inline asm
	{	
ld.global.ca.u64 %rd44553, [%rd44551];
	}
	// end inline asm
	// begin inline asm
	{	
ld.global.ca.u64 %rd44555, [%rd44553];
	}
	// end inline asm
	// begin inline asm
	{	
ld.global.ca.u64 %rd44557, [%rd44555];
	}
	// end inline asm
	// begin inline asm
	{	
ld.global.ca.u64 %rd44559, [%rd44557];
	}
	// end inline asm
	// begin inline asm
	{	
ld.global.ca.u64 %rd44561, [%rd44559];
	}
	// end inline asm
	// begin inline asm
	{	
ld.global.ca.u64 %rd44563, [%rd44561];
	}
	// end inline asm
	// begin inline asm
	{	
ld.global.ca.u64 %rd44565, [%rd44563];
	}
	// end inline asm
	// begin inline asm
	{	
ld.global.ca.u64 %rd44567, [%rd44565];
	}
	// end inline asm
	// begin inline asm
	{	
ld.global.ca.u64 %rd44569, [%rd44567];
	}
	// end inline asm
	// begin inline asm
	{	
ld.global.ca.u64 %rd44571, [%rd44569];
	}
	// end inline asm
	// begin inline asm
	{	
ld.global.ca.u64 %rd44573, [%rd44571];
	}
	// end inline asm
	// begin inline asm
	{	
ld.global.ca.u64 %rd44575, [%rd44573];
	}
	// end inline asm
	// begin inline asm
	{	
ld.global.ca.u64 %rd44577, [%rd44575];
	}
	// end inline asm
	// begin inline asm
	{	
ld.global.ca.u64 %rd44579, [%rd44577];
	}
	// end inline asm
	// begin inline asm
	{	
ld.global.ca.u64 %rd44581, [%rd44579];
	}
	// end inline asm
	// begin inline asm
	{	
ld.global.ca.u64 %rd44583, [%rd44581];
	}
	// end inline asm
	// begin inline asm
	{	
ld.global.ca.u64 %rd44585, [%rd44583];
	}
	// end inline asm
	// begin inline asm
	{	
ld.global.ca.u64 %rd44587, [%rd44585];
	}
	// end inline asm
	// begin inline asm
	{	
ld.global.ca.u64 %rd44589, [%rd44587];
	}
	// end inline asm
	// begin inline asm
	{	
ld.global.ca.u64 %rd44591, [%rd44589];
	}
	// end inline asm
	// begin inline asm
	{	
ld.global.ca.u64 %rd44593, [%rd44591];
	}
	// end inline asm
	// begin inline asm
	{	
ld.global.ca.u64 %rd44595, [%rd44593];
	}
	// end inline asm
	// begin inline asm
	{	
ld.global.ca.u64 %rd44597, [%rd44595];
	}
	// end inline asm
	// begin inline asm
	{	
ld.global.ca.u64 %rd44599, [%rd44597];
	}
	// end inline asm
	// begin inline asm
	{	
ld.global.ca.u64 %rd44601, [%rd44599];
	}
	// end inline asm
	// begin inline asm
	{	
ld.global.ca.u64 %rd44603, [%rd44601];
	}
	// end inline asm
	// begin inline asm
	{	
ld.global.ca.u64 %rd44605, [%rd44603];
	}
	// end inline asm
	// begin inline asm
	{	
ld.global.ca.u64 %rd44607, [%rd44605];
	}
	// end inline asm
	// begin inline asm
	{	
ld.global.ca.u64 %rd44609, [%rd44607];
	}
	// end inline asm
	// begin inline asm
	{	
ld.global.ca.u64 %rd44611, [%rd44609];
	}
	// end inline asm
	// begin inline asm
	{	
ld.global.ca.u64 %rd44613, [%rd44611];
	}
	// end inline asm
	// begin inline asm
	{	
ld.global.ca.u64 %rd44615, [%rd44613];
	}
	// end inline asm
	// begin inline asm
	{	
ld.global.ca.u64 %rd44617, [%rd44615];
	}
	// end inline asm
	// begin inline asm
	{	
ld.global.ca.u64 %rd44619, [%rd44617];
	}
	// end inline asm
	// begin inline asm
	{	
ld.global.ca.u64 %rd44621, [%rd44619];
	}
	// end inline asm
	// begin inline asm
	{	
ld.global.ca.u64 %rd44623, [%rd44621];
	}
	// end inline asm
	// begin inline asm
	{	
ld.global.ca.u64 %rd44625, [%rd44623];
	}
	// end inline asm
	// begin inline asm
	{	
ld.global.ca.u64 %rd44627, [%rd44625];
	}
	// end inline asm
	// begin inline asm
	{	
ld.global.ca.u64 %rd44629, [%rd44627];
	}
	// end inline asm
	// begin inline asm
	{	
ld.global.ca.u64 %rd44631, [%rd44629];
	}
	// end inline asm
	// begin inline asm
	{	
ld.global.ca.u64 %rd44633, [%rd44631];
	}
	// end inline asm
	// begin inline asm
	{	
ld.global.ca.u64 %rd44635, [%rd44633];
	}
	// end inline asm
	// begin inline asm
	{	
ld.global.ca.u64 %rd44637, [%rd44635];
	}
	// end inline asm
	// begin inline asm
	{	
ld.global.ca.u64 %rd44639, [%rd44637];
	}
	// end inline asm
	// begin inline asm
	{	
ld.global.ca.u64 %rd44641, [%rd44639];
	}
	// end inline asm
	// begin inline asm
	{	
ld.global.ca.u64 %rd44643, [%rd44641];
	}
	// end inline asm
	// begin inline asm
	{	
ld.global.ca.u64 %rd44645, [%rd44643];
	}
	// end inline asm
	// begin inline asm
	{	
ld.global.ca.u64 %rd44647, [%rd44645];
	}
	// end inline asm
	// begin inline asm
	{	
ld.global.ca.u64 %rd44649, [%rd44647];
	}
	// end inline asm
	// begin inline asm
	{	
ld.global.ca.u64 %rd44651, [%rd44649];
	}
	// end inline asm
	// begin inline asm
	{	
ld.global.ca.u64 %rd44653, [%rd44651];
	}
	// end inline asm
	// begin inline asm
	{	
ld.global.ca.u64 %rd44655, [%rd44653];
	}
	// end inline asm
	// begin inline asm
	{	
ld.global.ca.u64 %rd44657, [%rd44655];
	}
	// end inline asm
	// begin inline asm
	{	
ld.global.ca.u64 %rd44659, [%rd44657];
	}
	// end inline asm
	// begin inline asm
	{	
ld.global.ca.u64 %rd44661, [%rd44659];
	}
	// end inline asm
	// begin inline asm
	{	
ld.global.ca.u64 %rd44663, [%rd44661];
	}
	// end inline asm
	// begin inline asm
	{	
ld.global.ca.u64 %rd44665, [%rd44663];
	}
	// end inline asm
	// begin inline asm
	{	
ld.global.ca.u64 %rd44667, [%rd44665];
	}
	// end inline asm
	// begin inline asm
	{	
ld.global.ca.u64 %rd44669, [%rd44667];
	}
	// end inline asm
	// begin inline asm
	{	
ld.global.ca.u64 %rd44671, [%rd44669];
	}
	// end inline asm
	// begin inline asm
	{	
ld.global.ca.u64 %rd44673, [%rd44671];
	}
	// end inline asm
	// begin inline asm
	{	
ld.global.ca.u64 %rd44675, [%rd44673];
	}
	// end inline asm
	// begin inline asm
	{	
ld.global.ca.u64 %rd44677, [%rd44675];
	}
	// end inline asm
	// begin inline asm
	{	
ld.global.ca.u64 %rd44679, [%rd44677];
	}
	// end inline asm
	// begin inline asm
	{	
ld.global.ca.u64 %rd44681, [%rd44679];
	}
	// end inline asm
	// begin inline asm
	{	
ld.global.ca.u64 %rd44683, [%rd44681];
	}
	// end inline asm
	// begin inline asm
	{	
ld.global.ca.u64 %rd44685, [%rd44683];
	}
	// end inline asm
	// begin inline asm
	{	
ld.global.ca.u64 %rd44687, [%rd44685];
	}
	// end inline asm
	// begin inline asm
	{	
ld.global.ca.u64 %rd44689, [%rd44687];
	}
	// end inline asm
	// begin inline asm
	{	
ld.global.ca.u64 %rd44691, [%rd44689];
	}
	// end inline asm
	// begin inline asm
	{	
ld.global.ca.u64 %rd44693, [%rd44691];
	}
	// end inline asm
	// begin inline asm
	{	
ld.global.ca.u64 %rd44695, [%rd44693];
	}
	// end inline asm
	// begin inline asm
	{	
ld.global.ca.u64 %rd44697, [%rd44695];
	}
	// end inline asm
	// begin inline asm
	{	
ld.global.ca.u64 %rd44699, [%rd44697];
	}
	// end inline asm
	// begin inline asm
	{	
ld.global.ca.u64 %rd44701, [%rd44699];
	}
	// end inline asm
	// begin inline asm
	{	
ld.global.ca.u64 %rd44703, [%rd44701];
	}
	// end inline asm
	// begin inline asm
	{	
ld.global.ca.u64 %rd44705, [%rd44703];
	}
	// end inline asm
	// begin inline asm
	{	
ld.global.ca.u64 %rd44707, [%rd44705];
	}
	// end inline asm
	// begin inline asm
	{	
ld.global.ca.u64 %rd44709, [%rd44707];
	}
	// end inline asm
	// begin inline asm
	{	
ld.global.ca.u64 %rd44711, [%rd44709];
	}
	// end inline asm
	// begin inline asm
	{	
ld.global.ca.u64 %rd44713, [%rd44711];
	}
	// end inline asm
	// begin inline asm
	{	
ld.global.ca.u64 %rd44715, [%rd44713];
	}
	// end inline asm
	// begin inline asm
	{	
ld.global.ca.u64 %rd44717, [%rd44715];
	}
	// end inline asm
	// begin inline asm
	{	
ld.global.ca.u64 %rd44719, [%rd44717];
	}
	// end inline asm
	// begin inline asm
	{	
ld.global.ca.u64 %rd44721, [%rd44719];
	}
	// end inline asm
	// begin inline asm
	{	
ld.global.ca.u64 %rd44723, [%rd44721];
	}
	// end inline asm
	// begin inline asm
	{	
ld.global.ca.u64 %rd44725, [%rd44723];
	}
	// end inline asm
	// begin inline asm
	{	
ld.global.ca.u64 %rd44727, [%rd44725];
	}
	// end inline asm
	// begin inline asm
	{	
ld.global.ca.u64 %rd44729, [%rd44727];
	}
	// end inline asm
	// begin inline asm
	{	
ld.global.ca.u64 %rd44731, [%rd44729];
	}
	// end inline asm
	// begin inline asm
	{	
ld.global.ca.u64 %rd44733, [%rd44731];
	}
	// end inline asm
	// begin inline asm
	{	
ld.global.ca.u64 %rd44735, [%rd44733];
	}
	// end inline asm
	// begin inline asm
	{	
ld.global.ca.u64 %rd44737, [%rd44735];
	}
	// end inline asm
	// begin inline asm
	{	
ld.global.ca.u64 %rd44739, [%rd44737];
	}
	// end inline asm
	// begin inline asm
	{	
ld.global.ca.u64 %rd44741, [%rd44739];
	}
	// end inline asm
	// begin inline asm
	{	
ld.global.ca.u64 %rd44743, [%rd44741];
	}
	// end inline asm
	// begin inline asm
	{	
ld.global.ca.u64 %rd44745, [%rd44743];
	}
	// end inline asm
	// begin inline asm
	{	
ld.global.ca.u64 %rd44747, [%rd44745];
	}
	// end inline asm
	// begin inline asm
	{	
ld.global.ca.u64 %rd44749, [%rd44747];
	}
	// end inline asm
	// begin inline asm
	{	
ld.global.ca.u64 %rd44751, [%rd44749];
	}
	// end inline asm
	// begin inline asm
	{	
ld.global.ca.u64 %rd44753, [%rd44751];
	}
	// end inline asm
	// begin inline asm
	{	
ld.global.ca.u64 %rd44755, [%rd44753];
	}
	// end inline asm
	// begin inline asm
	{	
ld.global.ca.u64 %rd44757, [%rd44755];
	}
	// end inline asm
	// begin inline asm
	{	
ld.global.ca.u64 %rd44759, [%rd44757];
	}
	// end inline asm
	// begin inline asm
	{	
ld.global.ca.u64 %rd44761, [%rd44759];
	}
	// end inline asm
	// begin inline asm
	{	
ld.global.ca.u64 %rd44763, [%rd44761];
	}
	// end inline asm
	// begin inline asm
	{	
ld.global.ca.u64 %rd44765, [%rd44763];
	}
	// end inline asm
	// begin inline asm
	{	
ld.global.ca.u64 %rd44767, [%rd44765];
	}
	// end inline asm
	// begin inline asm
	{	
ld.global.ca.u64 %rd44769, [%rd44767];
	}
	// end inline asm
	// begin inline asm
	{	
ld.global.ca.u64 %rd44771, [%rd44769];
	}
	// end inline asm
	// begin inline asm
	{	
ld.global.ca.u64 %rd44773, [%rd44771];
	}
	// end inline asm
	// begin inline asm
	{	
ld.global.ca.u64 %rd44775, [%rd44773];
	}
	// end inline asm
	// begin inline asm
	{	
ld.global.ca.u64 %rd44777, [%rd44775];
	}
	// end inline asm
	// begin inline asm
	{	
ld.global.ca.u64 %rd44779, [%rd44777];
	}
	// end inline asm
	// begin inline asm
	{	
ld.global.ca.u64 %rd44781, [%rd44779];
	}
	// end inline asm
	// begin inline asm
	{	
ld.global.ca.u64 %rd44783, [%rd44781];
	}
	// end inline asm
	// begin inline asm
	{	
ld.global.ca.u64 %rd44785, [%rd44783];
	}
	// end inline asm
	// begin inline asm
	{	
ld.global.ca.u64 %rd44787, [%rd44785];
	}
	// end inline asm
	// begin inline asm
	{	
ld.global.ca.u64 %rd44789, [%rd44787];
	}
	// end inline asm
	// begin inline asm
	{	
ld.global.ca.u64 %rd44791, [%rd44789];
	}
	// end inline asm
	// begin inline asm
	{	
ld.global.ca.u64 %rd44793, [%rd44791];
	}
	// end inline asm
	// begin inline asm
	{	
ld.global.ca.u64 %rd44795, [%rd44793];
	}
	// end inline asm
	// begin inline asm
	{	
ld.global.ca.u64 %rd44797, [%rd44795];
	}
	// end inline asm
	// begin inline asm
	{	
ld.global.ca.u64 %rd44799, [%rd44797];
	}
	// end inline asm
	// begin inline asm
	{	
ld.global.ca.u64 %rd44801, [%rd44799];
	}
	// end inline asm
	// begin inline asm
	{	
ld.global.ca.u64 %rd44803, [%rd44801];
	}
	// end inline asm
	// begin inline asm
	{	
ld.global.ca.u64 %rd44805, [%rd44803];
	}
	// end inline asm
	// begin inline asm
	{	
ld.global.ca.u64 %rd44807, [%rd44805];
	}
	// end inline asm
	// begin inline asm
	{	
ld.global.ca.u64 %rd44809, [%rd44807];
	}
	// end inline asm
	// begin inline asm
	{	
ld.global.ca.u64 %rd44811, [%rd44809];
	}
	// end inline asm
	// begin inline asm
	{	
ld.global.ca.u64 %rd44813, [%rd44811];
	}
	// end inline asm
	// begin inline asm
	{	
ld.global.ca.u64 %rd44815, [%rd44813];
	}
	// end inline asm
	// begin inline asm
	{	
ld.global.ca.u64 %rd44817, [%rd44815];
	}
	// end inline asm
	// begin inline asm
	{	
ld.global.ca.u64 %rd44819, [%rd44817];
	}
	// end inline asm
	// begin inline asm
	{	
ld.global.ca.u64 %rd44821, [%rd44819];
	}
	// end inline asm
	// begin inline asm
	{	
ld.global.ca.u64 %rd44823, [%rd44821];
	}
	// end inline asm
	// begin inline asm
	{	
ld.global.ca.u64 %rd44825, [%rd44823];
	}
	// end inline asm
	// begin inline asm
	{	
ld.global.ca.u64 %rd44827, [%rd44825];
	}
	// end inline asm
	// begin inline asm
	{	
ld.global.ca.u64 %rd44829, [%rd44827];
	}
	// end inline asm
	// begin inline asm
	{	
ld.global.ca.u64 %rd44831, [%rd44829];
	}
	// end inline asm
	// begin inline asm
	{	
ld.global.ca.u64 %rd44833, [%rd44831];
	}
	// end inline asm
	// begin inline asm
	{	
ld.global.ca.u64 %rd44835, [%rd44833];
	}
	// end inline asm
	// begin inline asm
	{	
ld.global.ca.u64 %rd44837, [%rd44835];
	}
	// end inline asm
	// begin inline asm
	{	
ld.global.ca.u64 %rd44839, [%rd44837];
	}
	// end inline asm
	// begin inline asm
	{	
ld.global.ca.u64 %rd44841, [%rd44839];
	}
	// end inline asm
	// begin inline asm
	{	
ld.global.ca.u64 %rd44843, [%rd44841];
	}
	// end inline asm
	// begin inline asm
	{	
ld.global.ca.u64 %rd44845, [%rd44843];
	}
	// end inline asm
	// begin inline asm
	{	
ld.global.ca.u64 %rd44847, [%rd44845];
	}
	// end inline asm
	// begin inline asm
	{	
ld.global.ca.u64 %rd44849, [%rd44847];
	}
	// end inline asm
	// begin inline asm
	{	
ld.global.ca.u64 %rd44851, [%rd44849];
	}
	// end inline asm
	// begin inline asm
	{	
ld.global.ca.u64 %rd44853, [%rd44851];
	}
	// end inline asm
	// begin inline asm
	{	
ld.global.ca.u64 %rd44855, [%rd44853];
	}
	// end inline asm
	// begin inline asm
	{	
ld.global.ca.u64 %rd44857, [%rd44855];
	}
	// end inline asm
	// begin inline asm
	{	
ld.global.ca.u64 %rd44859, [%rd44857];
	}
	// end inline asm
	// begin inline asm
	{	
ld.global.ca.u64 %rd44861, [%rd44859];
	}
	// end inline asm
	// begin inline asm
	{	
ld.global.ca.u64 %rd44863, [%rd44861];
	}
	// end inline asm
	// begin inline asm
	{	
ld.global.ca.u64 %rd44865, [%rd44863];
	}
	// end inline asm
	// begin inline asm
	{	
ld.global.ca.u64 %rd44867, [%rd44865];
	}
	// end inline asm
	// begin inline asm
	{	
ld.global.ca.u64 %rd44869, [%rd44867];
	}
	// end inline asm
	// begin inline asm
	{	
ld.global.ca.u64 %rd44871, [%rd44869];
	}
	// end inline asm
	// begin inline asm
	{	
ld.global.ca.u64 %rd44873, [%rd44871];
	}
	// end inline asm
	// begin inline asm
	{	
ld.global.ca.u64 %rd44875, [%rd44873];
	}
	// end inline asm
	// begin inline asm
	{	
ld.global.ca.u64 %rd44877, [%rd44875];
	}
	// end inline asm
	// begin inline asm
	{	
ld.global.ca.u64 %rd44879, [%rd44877];
	}
	// end inline asm
	// begin inline asm
	{	
ld.global.ca.u64 %rd44881, [%rd44879];
	}
	// end inline asm
	// begin inline asm
	{	
ld.global.ca.u64 %rd44883, [%rd44881];
	}
	// end inline asm
	// begin inline asm
	{	
ld.global.ca.u64 %rd44885, [%rd44883];
	}
	// end inline asm
	// begin inline asm
	{	
ld.global.ca.u64 %rd44887, [%rd44885];
	}
	// end inline asm
	// begin inline asm
	{	
ld.global.ca.u64 %rd44889, [%rd44887];
	}
	// end inline asm
	// begin inline asm
	{	
ld.global.ca.u64 %rd44891, [%rd44889];
	}
	// end inline asm
	// begin inline asm
	{	
ld.global.ca.u64 %rd44893, [%rd44891];
	}
	// end inline asm
	// begin inline asm
	{	
ld.global.ca.u64 %rd44895, [%rd44893];
	}
	// end inline asm
	// begin inline asm
	{	
ld.global.ca.u64 %rd44897, [%rd44895];
	}
	// end inline asm
	// begin inline asm
	{	
ld.global.ca.u64 %rd44899, [%rd44897];
	}
	// end inline asm
	// begin inline asm
	{	
ld.global.ca.u64 %rd44901, [%rd44899];
	}
	// end inline asm
	// begin inline asm
	{	
ld.global.ca.u64 %rd44903, [%rd44901];
	}
	// end inline asm
	// begin inline asm
	{	
ld.global.ca.u64 %rd44905, [%rd44903];
	}
	// end inline asm
	// begin inline asm
	{	
ld.global.ca.u64 %rd44907, [%rd44905];
	}
	// end inline asm
	// begin inline asm
	{	
ld.global.ca.u64 %rd44909, [%rd44907];
	}
	// end inline asm
	// begin inline asm
	{	
ld.global.ca.u64 %rd44911, [%rd44909];
	}
	// end inline asm
	// begin inline asm
	{	
ld.global.ca.u64 %rd44913, [%rd44911];
	}
	// end inline asm
	// begin inline asm
	{	
ld.global.ca.u64 %rd44915, [%rd44913];
	}
	// end inline asm
	// begin inline asm
	{	
ld.global.ca.u64 %rd44917, [%rd44915];
	}
	// end inline asm
	// begin inline asm
	{	
ld.global.ca.u64 %rd44919, [%rd44917];
	}
	// end inline asm
	// begin inline asm
	{	
ld.global.ca.u64 %rd44921, [%rd44919];
	}
	// end inline asm
	// begin inline asm
	{	
ld.global.ca.u64 %rd44923, [%rd44921];
	}
	// end inline asm
	// begin inline asm
	{	
ld.global.ca.u64 %rd44925, [%rd44923];
	}
	// end inline asm
	// begin inline asm
	{	
ld.global.ca.u64 %rd44927, [%rd44925];
	}
	// end inline asm
	// begin inline asm
	{	
ld.global.ca.u64 %rd44929, [%rd44927];
	}
	// end inline asm
	// begin inline asm
	{	
ld.global.ca.u64 %rd44931, [%rd44929];
	}
	// end inline asm
	// begin inline asm
	{	
ld.global.ca.u64 %rd44933, [%rd44931];
	}
	// end inline asm
	// begin inline asm
	{	
ld.global.ca.u64 %rd44935, [%rd44933];
	}
	// end inline asm
	// begin inline asm
	{	
ld.global.ca.u64 %rd44937, [%rd44935];
	}
	// end inline asm
	// begin inline asm
	{	
ld.global.ca.u64 %rd44939, [%rd44937];
	}
	// end inline asm
	// begin inline asm
	{	
ld.global.ca.u64 %rd44941, [%rd44939];
	}
	// end inline asm
	// begin inline asm
	{	
ld.global.ca.u64 %rd44943, [%rd44941];
	}
	// end inline asm
	// begin inline asm
	{	
ld.global.ca.u64 %rd44945, [%rd44943];
	}
	// end inline asm
	// begin inline asm
	{	
ld.global.ca.u64 %rd44947, [%rd44945];
	}
	// end inline asm
	// begin inline asm
	{	
ld.global.ca.u64 %rd44949, [%rd44947];
	}
	// end inline asm
	// begin inline asm
	{	
ld.global.ca.u64 %rd44951, [%rd44949];
	}
	// end inline asm
	// begin inline asm
	{	
ld.global.ca.u64 %rd44953, [%rd44951];
	}
	// end inline asm
	// begin inline asm
	{	
ld.global.ca.u64 %rd44955, [%rd44953];
	}
	// end inline asm
	// begin inline asm
	{	
ld.global.ca.u64 %rd44957, [%rd44955];
	}
	// end inline asm
	// begin inline asm
	{	
ld.global.ca.u64 %rd44959, [%rd44957];
	}
	// end inline asm
	// begin inline asm
	{	
ld.global.ca.u64 %rd44961, [%rd44959];
	}
	// end inline asm
	// begin inline asm
	{	
ld.global.ca.u64 %rd44963, [%rd44961];
	}
	// end inline asm
	// begin inline asm
	{	
ld.global.ca.u64 %rd44965, [%rd44963];
	}
	// end inline asm
	// begin inline asm
	{	
ld.global.ca.u64 %rd44967, [%rd44965];
	}
	// end inline asm
	// begin inline asm
	{	
ld.global.ca.u64 %rd44969, [%rd44967];
	}
	// end inline asm
	// begin inline asm
	{	
ld.global.ca.u64 %rd44971, [%rd44969];
	}
	// end inline asm
	// begin inline asm
	{	
ld.global.ca.u64 %rd44973, [%rd44971];
	}
	// end inline asm
	// begin inline asm
	{	
ld.global.ca.u64 %rd44975, [%rd44973];
	}
	// end inline asm
	// begin inline asm
	{	
ld.global.ca.u64 %rd44977, [%rd44975];
	}
	// end inline asm
	// begin inline asm
	{	
ld.global.ca.u64 %rd44979, [%rd44977];
	}
	// end inline asm
	// begin inline asm
	{	
ld.global.ca.u64 %rd44981, [%rd44979];
	}
	// end inline asm
	// begin inline asm
	{	
ld.global.ca.u64 %rd44983, [%rd44981];
	}
	// end inline asm
	// begin inline asm
	{	
ld.global.ca.u64 %rd44985, [%rd44983];
	}
	// end inline asm
	// begin inline asm
	{	
ld.global.ca.u64 %rd44987, [%rd44985];
	}
	// end inline asm
	// begin inline asm
	{	
ld.global.ca.u64 %rd44989, [%rd44987];
	}
	// end inline asm
	// begin inline asm
	{	
ld.global.ca.u64 %rd44991, [%rd44989];
	}
	// end inline asm
	// begin inline asm
	{	
ld.global.ca.u64 %rd44993, [%rd44991];
	}
	// end inline asm
	// begin inline asm
	{	
ld.global.ca.u64 %rd44995, [%rd44993];
	}
	// end inline asm
	// begin inline asm
	{	
ld.global.ca.u64 %rd44997, [%rd44995];
	}
	// end inline asm
	// begin inline asm
	{	
ld.global.ca.u64 %rd44999, [%rd44997];
	}
	// end inline asm
	// begin inline asm
	{	
ld.global.ca.u64 %rd45001, [%rd44999];
	}
	// end inline asm
	// begin inline asm
	{	
ld.global.ca.u64 %rd45003, [%rd45001];
	}
	// end inline asm
	// begin inline asm
	{	
ld.global.ca.u64 %rd45005, [%rd45003];
	}
	// end inline asm
	// begin inline asm
	{	
ld.global.ca.u64 %rd45007, [%rd45005];
	}
	// end inline asm
	// begin inline asm
	{	
ld.global.ca.u64 %rd45009, [%rd45007];
	}
	// end inline asm
	// begin inline asm
	{	
ld.global.ca.u64 %rd45011, [%rd45009];
	}
	// end inline asm
	// begin inline asm
	{	
ld.global.ca.u64 %rd45013, [%rd45011];
	}
	// end inline asm
	// begin inline asm
	{	
ld.global.ca.u64 %rd45015, [%rd45013];
	}
	// end inline asm
	// begin inline asm
	{	
ld.global.ca.u64 %rd45017, [%rd45015];
	}
	// end inline asm
	// begin inline asm
	{	
ld.global.ca.u64 %rd45019, [%rd45017];
	}
	// end inline asm
	// begin inline asm
	{	
ld.global.ca.u64 %rd45021, [%rd45019];
	}
	// end inline asm
	// begin inline asm
	{	
ld.global.ca.u64 %rd45023, [%rd45021];
	}
	// end inline asm
	// begin inline asm
	{	
ld.global.ca.u64 %rd45025, [%rd45023];
	}
	// end inline asm
	// begin inline asm
	{	
ld.global.ca.u64 %rd45027, [%rd45025];
	}
	// end inline asm
	// begin inline asm
	{	
ld.global.ca.u64 %rd45029, [%rd45027];
	}
	// end inline asm
	// begin inline asm
	{	
ld.global.ca.u64 %rd45031, [%rd45029];
	}
	// end inline asm
	// begin inline asm
	{	
ld.global.ca.u64 %rd45033, [%rd45031];
	}
	// end inline asm
	// begin inline asm
	{	
ld.global.ca.u64 %rd45035, [%rd45033];
	}
	// end inline asm
	// begin inline asm
	{	
ld.global.ca.u64 %rd45037, [%rd45035];
	}
	// end inline asm
	// begin inline asm
	{	
ld.global.ca.u64 %rd45039, [%rd45037];
	}
	// end inline asm
	// begin inline asm
	{	
ld.global.ca.u64 %rd45041, [%rd45039];
	}
	// end inline asm
	// begin inline asm
	{	
ld.global.ca.u64 %rd45043, [%rd45041];
	}
	// end inline asm
	// begin inline asm
	{	
ld.global.ca.u64 %rd45045, [%rd45043];
	}
	// end inline asm
	// begin inline asm
	{	
ld.global.ca.u64 %rd45047, [%rd45045];
	}
	// end inline asm
	// begin inline asm
	{	
ld.global.ca.u64 %rd45049, [%rd45047];
	}
	// end inline asm
	// begin inline asm
	{	
ld.global.ca.u64 %rd45051, [%rd45049];
	}
	// end inline asm
	// begin inline asm
	{	
ld.global.ca.u64 %rd45053, [%rd45051];
	}
	// end inline asm
	// begin inline asm
	{	
ld.global.ca.u64 %rd45055, [%rd45053];
	}
	// end inline asm
	// begin inline asm
	{	
ld.global.ca.u64 %rd45057, [%rd45055];
	}
	// end inline asm
	// begin inline asm
	{	
ld.global.ca.u64 %rd45059, [%rd45057];
	}
	// end inline asm
	// begin inline asm
	{	
ld.global.ca.u64 %rd45061, [%rd45059];
	}
	// end inline asm
	// begin inline asm
	{	
ld.global.ca.u64 %rd45063, [%rd45061];
	}
	// end inline asm
	// begin inline asm
	{	
ld.global.ca.u64 %rd45065, [%rd45063];
	}
	// end inline asm
	// begin inline asm
	{	
ld.global.ca.u64 %rd45067, [%rd45065];
	}
	// end inline asm
	// begin inline asm
	{	
ld.global.ca.u64 %rd45069, [%rd45067];
	}
	// end inline asm
	// begin inline asm
	{	
ld.global.ca.u64 %rd45071, [%rd45069];
	}
	// end inline asm
	// begin inline asm
	{	
ld.global.ca.u64 %rd45073, [%rd45071];
	}
	// end inline asm
	// begin inline asm
	{	
ld.global.ca.u64 %rd45075, [%rd45073];
	}
	// end inline asm
	// begin inline asm
	{	
ld.global.ca.u64 %rd45077, [%rd45075];
	}
	// end inline asm
	// begin inline asm
	{	
ld.global.ca.u64 %rd45079, [%rd45077];
	}
	// end inline asm
	// begin inline asm
	{	
ld.global.ca.u64 %rd45081, [%rd45079];
	}
	// end inline asm
	// begin inline asm
	{	
ld.global.ca.u64 %rd45083, [%rd45081];
	}
	// end inline asm
	// begin inline asm
	{	
ld.global.ca.u64 %rd45085, [%rd45083];
	}
	// end inline asm
	// begin inline asm
	{	
ld.global.ca.u64 %rd45087, [%rd45085];
	}
	// end inline asm
	// begin inline asm
	{	
ld.global.ca.u64 %rd45089, [%rd45087];
	}
	// end inline asm
	// begin inline asm
	{	
ld.global.ca.u64 %rd45091, [%rd45089];
	}
	// end inline asm
	// begin inline asm
	{	
ld.global.ca.u64 %rd45093, [%rd45091];
	}
	// end inline asm
	// begin inline asm
	{	
ld.global.ca.u64 %rd45095, [%rd45093];
	}
	// end inline asm
	// begin inline asm
	{	
ld.global.ca.u64 %rd45097, [%rd45095];
	}
	// end inline asm
	// begin inline asm
	{	
ld.global.ca.u64 %rd45099, [%rd45097];
	}
	// end inline asm
	// begin inline asm
	{	
ld.global.ca.u64 %rd45101, [%rd45099];
	}
	// end inline asm
	// begin inline asm
	{	
ld.global.ca.u64 %rd45103, [%rd45101];
	}
	// end inline asm
	// begin inline asm
	{	
ld.global.ca.u64 %rd45105, [%rd45103];
	}
	// end inline asm
	// begin inline asm
	{	
ld.global.ca.u64 %rd45107, [%rd45105];
	}
	// end inline asm
	// begin inline asm
	{	
ld.global.ca.u64 %rd45109, [%rd45107];
	}
	// end inline asm
	// begin inline asm
	{	
ld.global.ca.u64 %rd45111, [%rd45109];
	}
	// end inline asm
	// begin inline asm
	{	
ld.global.ca.u64 %rd45113, [%rd45111];
	}
	// end inline asm
	// begin inline asm
	{	
ld.global.ca.u64 %rd45115, [%rd45113];
	}
	// end inline asm
	// begin inline asm
	{	
ld.global.ca.u64 %rd45117, [%rd45115];
	}
	// end inline asm
	// begin inline asm
	{	
ld.global.ca.u64 %rd45119, [%rd45117];
	}
	// end inline asm
	// begin inline asm
	{	
ld.global.ca.u64 %rd45121, [%rd45119];
	}
	// end inline asm
	// begin inline asm
	{	
ld.global.ca.u64 %rd45123, [%rd45121];
	}
	// end inline asm
	// begin inline asm
	{	
ld.global.ca.u64 %rd45125, [%rd45123];
	}
	// end inline asm
	// begin inline asm
	{	
ld.global.ca.u64 %rd45127, [%rd45125];
	}
	// end inline asm
	// begin inline asm
	{	
ld.global.ca.u64 %rd45129, [%rd45127];
	}
	// end inline asm
	// begin inline asm
	{	
ld.global.ca.u64 %rd45131, [%rd45129];
	}
	// end inline asm
	// begin inline asm
	{	
ld.global.ca.u64 %rd45133, [%rd45131];
	}
	// end inline asm
	// begin inline asm
	{	
ld.global.ca.u64 %rd45135, [%rd45133];
	}
	// end inline asm
	// begin inline asm
	{	
ld.global.ca.u64 %rd45137, [%rd45135];
	}
	// end inline asm
	// begin inline asm
	{	
ld.global.ca.u64 %rd45139, [%rd45137];
	}
	// end inline asm
	// begin inline asm
	{	
ld.global.ca.u64 %rd45141, [%rd45139];
	}
	// end inline asm
	// begin inline asm
	{	
ld.global.ca.u64 %rd45143, [%rd45141];
	}
	// end inline asm
	// begin inline asm
	{	
ld.global.ca.u64 %rd45145, [%rd45143];
	}
	// end inline asm
	// begin inline asm
	{	
ld.global.ca.u64 %rd45147, [%rd45145];
	}
	// end inline asm
	// begin inline asm
	{	
ld.global.ca.u64 %rd45149, [%rd45147];
	}
	// end inline asm
	// begin inline asm
	{	
ld.global.ca.u64 %rd45151, [%rd45149];
	}
	// end inline asm
	// begin inline asm
	{	
ld.global.ca.u64 %rd45153, [%rd45151];
	}
	// end inline asm
	// begin inline asm
	{	
ld.global.ca.u64 %rd45155, [%rd45153];
	}
	// end inline asm
	// begin inline asm
	{	
ld.global.ca.u64 %rd45157, [%rd45155];
	}
	// end inline asm
	// begin inline asm
	{	
ld.global.ca.u64 %rd45159, [%rd45157];
	}
	// end inline asm
	// begin inline asm
	{	
ld.global.ca.u64 %rd45161, [%rd45159];
	}
	// end inline asm
	// begin inline asm
	{	
ld.global.ca.u64 %rd45163, [%rd45161];
	}
	// end inline asm
	// begin inline asm
	{	
ld.global.ca.u64 %rd45165, [%rd45163];
	}
	// end inline asm
	// begin inline asm
	{	
ld.global.ca.u64 %rd45167, [%rd45165];
	}
	// end inline asm
	// begin inline asm
	{	
ld.global.ca.u64 %rd45169, [%rd45167];
	}
	// end inline asm
	// begin inline asm
	{	
ld.global.ca.u64 %rd45171, [%rd45169];
	}
	// end inline asm
	// begin inline asm
	{	
ld.global.ca.u64 %rd45173, [%rd45171];
	}
	// end inline asm
	// begin inline asm
	{	
ld.global.ca.u64 %rd45175, [%rd45173];
	}
	// end inline asm
	// begin inline asm
	{	
ld.global.ca.u64 %rd45177, [%rd45175];
	}
	// end inline asm
	// begin inline asm
	{	
ld.global.ca.u64 %rd45179, [%rd45177];
	}
	// end inline asm
	// begin inline asm
	{	
ld.global.ca.u64 %rd45181, [%rd45179];
	}
	// end inline asm
	// begin inline asm
	{	
ld.global.ca.u64 %rd45183, [%rd45181];
	}
	// end inline asm
	// begin inline asm
	{	
ld.global.ca.u64 %rd45185, [%rd45183];
	}
	// end inline asm
	// begin inline asm
	{	
ld.global.ca.u64 %rd45187, [%rd45185];
	}
	// end inline asm
	// begin inline asm
	{	
ld.global.ca.u64 %rd45189, [%rd45187];
	}
	// end inline asm
	// begin inline asm
	{	
ld.global.ca.u64 %rd45191, [%rd45189];
	}
	// end inline asm
	// begin inline asm
	{	
ld.global.ca.u64 %rd45193, [%rd45191];
	}
	// end inline asm
	// begin inline asm
	{	
ld.global.ca.u64 %rd45195, [%rd45193];
	}
	// end inline asm
	// begin inline asm
	{	
ld.global.ca.u64 %rd45197, [%rd45195];
	}
	// end inline asm
	// begin inline asm
	{	
ld.global.ca.u64 %rd45199, [%rd45197];
	}
	// end inline asm
	// begin inline asm
	{	
ld.global.ca.u64 %rd45201, [%rd45199];
	}
	// end inline asm
	// begin inline asm
	{	
ld.global.ca.u64 %rd45203, [%rd45201];
	}
	// end inline asm
	// begin inline asm
	{	
ld.global.ca.u64 %rd45205, [%rd45203];
	}
	// end inline asm
	// begin inline asm
	{	
ld.global.ca.u64 %rd45207, [%rd45205];
	}
	// end inline asm
	// begin inline asm
	{	
ld.global.ca.u64 %rd45209, [%rd45207];
	}
	// end inline asm
	// begin inline asm
	{	
ld.global.ca.u64 %rd45211, [%rd45209];
	}
	// end inline asm
	// begin inline asm
	{	
ld.global.ca.u64 %rd45213, [%rd45211];
	}
	// end inline asm
	// begin inline asm
	{	
ld.global.ca.u64 %rd45215, [%rd45213];
	}
	// end inline asm
	// begin inline asm
	{	
ld.global.ca.u64 %rd45217, [%rd45215];
	}
	// end inline asm
	// begin inline asm
	{	
ld.global.ca.u64 %rd45219, [%rd45217];
	}
	// end inline asm
	// begin inline asm
	{	
ld.global.ca.u64 %rd45221, [%rd45219];
	}
	// end inline asm
	// begin inline asm
	{	
ld.global.ca.u64 %rd45223, [%rd45221];
	}
	// end inline asm
	// begin inline asm
	{	
ld.global.ca.u64 %rd45225, [%rd45223];
	}
	// end inline asm
	// begin inline asm
	{	
ld.global.ca.u64 %rd45227, [%rd45225];
	}
	// end inline asm
	// begin inline asm
	{	
ld.global.ca.u64 %rd45229, [%rd45227];
	}
	// end inline asm
	// begin inline asm
	{	
ld.global.ca.u64 %rd45231, [%rd45229];
	}
	// end inline asm
	// begin inline asm
	{	
ld.global.ca.u64 %rd45233, [%rd45231];
	}
	// end inline asm
	// begin inline asm
	{	
ld.global.ca.u64 %rd45235, [%rd45233];
	}
	// end inline asm
	// begin inline asm
	{	
ld.global.ca.u64 %rd45237, [%rd45235];
	}
	// end inline asm
	// begin inline asm
	{	
ld.global.ca.u64 %rd45239, [%rd45237];
	}
	// end inline asm
	// begin inline asm
	{	
ld.global.ca.u64 %rd45241, [%rd45239];
	}
	// end inline asm
	// begin inline asm
	{	
ld.global.ca.u64 %rd45243, [%rd45241];
	}
	// end inline asm
	// begin inline asm
	{	
ld.global.ca.u64 %rd45245, [%rd45243];
	}
	// end inline asm
	// begin inline asm
	{	
ld.global.ca.u64 %rd45247, [%rd45245];
	}
	// end inline asm
	// begin inline asm
	{	
ld.global.ca.u64 %rd45249, [%rd45247];
	}
	// end inline asm
	// begin inline asm
	{	
ld.global.ca.u64 %rd45251, [%rd45249];
	}
	// end inline asm
	// begin inline asm
	{	
ld.global.ca.u64 %rd45253, [%rd45251];
	}
	// end inline asm
	// begin inline asm
	{	
ld.global.ca.u64 %rd45255, [%rd45253];
	}
	// end inline asm
	// begin inline asm
	{	
ld.global.ca.u64 %rd45257, [%rd45255];
	}
	// end inline asm
	// begin inline asm
	{	
ld.global.ca.u64 %rd45259, [%rd45257];
	}
	// end inline asm
	// begin inline asm
	{	
ld.global.ca.u64 %rd45261, [%rd45259];
	}
	// end inline asm
	// begin inline asm
	{	
ld.global.ca.u64 %rd45263, [%rd45261];
	}
	// end inline asm
	// begin inline asm
	{	
ld.global.ca.u64 %rd45265, [%rd45263];
	}
	// end inline asm
	// begin inline asm
	{	
ld.global.ca.u64 %rd45267, [%rd45265];
	}
	// end inline asm
	// begin inline asm
	{	
ld.global.ca.u64 %rd45269, [%rd45267];
	}
	// end inline asm
	// begin inline asm
	{	
ld.global.ca.u64 %rd45271, [%rd45269];
	}
	// end inline asm
	// begin inline asm
	{	
ld.global.ca.u64 %rd45273, [%rd45271];
	}
	// end inline asm
	// begin inline asm
	{	
ld.global.ca.u64 %rd45275, [%rd45273];
	}
	// end inline asm
	// begin inline asm
	{	
ld.global.ca.u64 %rd45277, [%rd45275];
	}
	// end inline asm
	// begin inline asm
	{	
ld.global.ca.u64 %rd45279, [%rd45277];
	}
	// end inline asm
	// begin inline asm
	{	
ld.global.ca.u64 %rd45281, [%rd45279];
	}
	// end inline asm
	// begin inline asm
	{	
ld.global.ca.u64 %rd45283, [%rd45281];
	}
	// end inline asm
	// begin inline asm
	{	
ld.global.ca.u64 %rd45285, [%rd45283];
	}
	// end inline asm
	// begin inline asm
	{	
ld.global.ca.u64 %rd45287, [%rd45285];
	}
	// end inline asm
	// begin inline asm
	{	
ld.global.ca.u64 %rd45289, [%rd45287];
	}
	// end inline asm
	// begin inline asm
	{	
ld.global.ca.u64 %rd45291, [%rd45289];
	}
	// end inline asm
	// begin inline asm
	{	
ld.global.ca.u64 %rd45293, [%rd45291];
	}
	// end inline asm
	// begin inline asm
	{	
ld.global.ca.u64 %rd45295, [%rd45293];
	}
	// end inline asm
	// begin inline asm
	{	
ld.global.ca.u64 %rd45297, [%rd45295];
	}
	// end inline asm
	// begin inline asm
	{	
ld.global.ca.u64 %rd45299, [%rd45297];
	}
	// end inline asm
	// begin inline asm
	{	
ld.global.ca.u64 %rd45301, [%rd45299];
	}
	// end inline asm
	// begin inline asm
	{	
ld.global.ca.u64 %rd45303, [%rd45301];
	}
	// end inline asm
	// begin inline asm
	{	
ld.global.ca.u64 %rd45305, [%rd45303];
	}
	// end inline asm
	// begin inline asm
	{	
ld.global.ca.u64 %rd45307, [%rd45305];
	}
	// end inline asm
	// begin inline asm
	{	
ld.global.ca.u64 %rd45309, [%rd45307];
	}
	// end inline asm
	// begin inline asm
	{	
ld.global.ca.u64 %rd45311, [%rd45309];
	}
	// end inline asm
	// begin inline asm
	{	
ld.global.ca.u64 %rd45313, [%rd45311];
	}
	// end inline asm
	// begin inline asm
	{	
ld.global.ca.u64 %rd45315, [%rd45313];
	}
	// end inline asm
	// begin inline asm
	{	
ld.global.ca.u64 %rd45317, [%rd45315];
	}
	// end inline asm
	// begin inline asm
	{	
ld.global.ca.u64 %rd45319, [%rd45317];
	}
	// end inline asm
	// begin inline asm
	{	
ld.global.ca.u64 %rd45321, [%rd45319];
	}
	// end inline asm
	// begin inline asm
	{	
ld.global.ca.u64 %rd45323, [%rd45321];
	}
	// end inline asm
	// begin inline asm
	{	
ld.global.ca.u64 %rd45325, [%rd45323];
	}
	// end inline asm
	// begin inline asm
	{	
ld.global.ca.u64 %rd45327, [%rd45325];
	}
	// end inline asm
	// begin inline asm
	{	
ld.global.ca.u64 %rd45329, [%rd45327];
	}
	// end inline asm
	// begin inline asm
	{	
ld.global.ca.u64 %rd45331, [%rd45329];
	}
	// end inline asm
	// begin inline asm
	{	
ld.global.ca.u64 %rd45333, [%rd45331];
	}
	// end inline asm
	// begin inline asm
	{	
ld.global.ca.u64 %rd45335, [%rd45333];
	}
	// end inline asm
	// begin inline asm
	{	
ld.global.ca.u64 %rd45337, [%rd45335];
	}
	// end inline asm
	// begin inline asm
	{	
ld.global.ca.u64 %rd45339, [%rd45337];
	}
	// end inline asm
	// begin inline asm
	{	
ld.global.ca.u64 %rd45341, [%rd45339];
	}
	// end inline asm
	// begin inline asm
	{	
ld.global.ca.u64 %rd45343, [%rd45341];
	}
	// end inline asm
	// begin inline asm
	{	
ld.global.ca.u64 %rd45345, [%rd45343];
	}
	// end inline asm
	// begin inline asm
	{	
ld.global.ca.u64 %rd45347, [%rd45345];
	}
	// end inline asm
	// begin inline asm
	{	
ld.global.ca.u64 %rd45349, [%rd45347];
	}
	// end inline asm
	// begin inline asm
	{	
ld.global.ca.u64 %rd45351, [%rd45349];
	}
	// end inline asm
	// begin inline asm
	{	
ld.global.ca.u64 %rd45353, [%rd45351];
	}
	// end inline asm
	// begin inline asm
	{	
ld.global.ca.u64 %rd45355, [%rd45353];
	}
	// end inline asm
	// begin inline asm
	{	
ld.global.ca.u64 %rd45357, [%rd45355];
	}
	// end inline asm
	// begin inline asm
	{	
ld.global.ca.u64 %rd45359, [%rd45357];
	}
	// end inline asm
	// begin inline asm
	{	
ld.global.ca.u64 %rd45361, [%rd45359];
	}
	// end inline asm
	// begin inline asm
	{	
ld.global.ca.u64 %rd45363, [%rd45361];
	}
	// end inline asm
	// begin inline asm
	{	
ld.global.ca.u64 %rd45365, [%rd45363];
	}
	// end inline asm
	// begin inline asm
	{	
ld.global.ca.u64 %rd45367, [%rd45365];
	}
	// end inline asm
	// begin inline asm
	{	
ld.global.ca.u64 %rd45369, [%rd45367];
	}
	// end inline asm
	// begin inline asm
	{	
ld.global.ca.u64 %rd45371, [%rd45369];
	}
	// end inline asm
	// begin inline asm
	{	
ld.global.ca.u64 %rd45373, [%rd45371];
	}
	// end inline asm
	// begin inline asm
	{	
ld.global.ca.u64 %rd45375, [%rd45373];
	}
	// end inline asm
	// begin inline asm
	{	
ld.global.ca.u64 %rd45377, [%rd45375];
	}
	// end inline asm
	// begin inline asm
	{	
ld.global.ca.u64 %rd45379, [%rd45377];
	}
	// end inline asm
	// begin inline asm
	{	
ld.global.ca.u64 %rd45381, [%rd45379];
	}
	// end inline asm
	// begin inline asm
	{	
ld.global.ca.u64 %rd45383, [%rd45381];
	}
	// end inline asm
	// begin inline asm
	{	
ld.global.ca.u64 %rd45385, [%rd45383];
	}
	// end inline asm
	// begin inline asm
	{	
ld.global.ca.u64 %rd45387, [%rd45385];
	}
	// end inline asm
	// begin inline asm
	{	
ld.global.ca.u64 %rd45389, [%rd45387];
	}
	// end inline asm
	// begin inline asm
	{	
ld.global.ca.u64 %rd45391, [%rd45389];
	}
	// end inline asm
	// begin inline asm
	{	
ld.global.ca.u64 %rd45393, [%rd45391];
	}
	// end inline asm
	// begin inline asm
	{	
ld.global.ca.u64 %rd45395, [%rd45393];
	}
	// end inline asm
	// begin inline asm
	{	
ld.global.ca.u64 %rd45397, [%rd45395];
	}
	// end inline asm
	// begin inline asm
	{	
ld.global.ca.u64 %rd45399, [%rd45397];
	}
	// end inline asm
	// begin inline asm
	{	
ld.global.ca.u64 %rd45401, [%rd45399];
	}
	// end inline asm
	// begin inline asm
	{	
ld.global.ca.u64 %rd45403, [%rd45401];
	}
	// end inline asm
	// begin inline asm
	{	
ld.global.ca.u64 %rd45405, [%rd45403];
	}
	// end inline asm
	// begin inline asm
	{	
ld.global.ca.u64 %rd45407, [%rd45405];
	}
	// end inline asm
	// begin inline asm
	{	
ld.global.ca.u64 %rd45409, [%rd45407];
	}
	// end inline asm
	// begin inline asm
	{	
ld.global.ca.u64 %rd45411, [%rd45409];
	}
	// end inline asm
	// begin inline asm
	{	
ld.global.ca.u64 %rd45413, [%rd45411];
	}
	// end inline asm
	// begin inline asm
	{	
ld.global.ca.u64 %rd45415, [%rd45413];
	}
	// end inline asm
	// begin inline asm
	{	
ld.global.ca.u64 %rd45417, [%rd45415];
	}
	// end inline asm
	// begin inline asm
	{	
ld.global.ca.u64 %rd45419, [%rd45417];
	}
	// end inline asm
	// begin inline asm
	{	
ld.global.ca.u64 %rd45421, [%rd45419];
	}
	// end inline asm
	// begin inline asm
	{	
ld.global.ca.u64 %rd45423, [%rd45421];
	}
	// end inline asm
	// begin inline asm
	{	
ld.global.ca.u64 %rd45425, [%rd45423];
	}
	// end inline asm
	// begin inline asm
	{	
ld.global.ca.u64 %rd45427, [%rd45425];
	}
	// end inline asm
	// begin inline asm
	{	
ld.global.ca.u64 %rd45429, [%rd45427];
	}
	// end inline asm
	// begin inline asm
	{	
ld.global.ca.u64 %rd45431, [%rd45429];
	}
	// end inline asm
	// begin inline asm
	{	
ld.global.ca.u64 %rd45433, [%rd45431];
	}
	// end inline asm
	// begin inline asm
	{	
ld.global.ca.u64 %rd45435, [%rd45433];
	}
	// end inline asm
	// begin inline asm
	{	
ld.global.ca.u64 %rd45437, [%rd45435];
	}
	// end inline asm
	// begin inline asm
	{	
ld.global.ca.u64 %rd45439, [%rd45437];
	}
	// end inline asm
	// begin inline asm
	{	
ld.global.ca.u64 %rd45441, [%rd45439];
	}
	// end inline asm
	// begin inline asm
	{	
ld.global.ca.u64 %rd45443, [%rd45441];
	}
	// end inline asm
	// begin inline asm
	{	
ld.global.ca.u64 %rd45445, [%rd45443];
	}
	// end inline asm
	// begin inline asm
	{	
ld.global.ca.u64 %rd45447, [%rd45445];
	}
	// end inline asm
	// begin inline asm
	{	
ld.global.ca.u64 %rd45449, [%rd45447];
	}
	// end inline asm
	// begin inline asm
	{	
ld.global.ca.u64 %rd45451, [%rd45449];
	}
	// end inline asm
	// begin inline asm
	{	
ld.global.ca.u64 %rd45453, [%rd45451];
	}
	// end inline asm
	// begin inline asm
	{	
ld.global.ca.u64 %rd45455, [%rd45453];
	}
	// end inline asm
	// begin inline asm
	{	
ld.global.ca.u64 %rd45457, [%rd45455];
	}
	// end inline asm
	// begin inline asm
	{	
ld.global.ca.u64 %rd45459, [%rd45457];
	}
	// end inline asm
	// begin inline asm
	{	
ld.global.ca.u64 %rd45461, [%rd45459];
	}
	// end inline asm
	// begin inline asm
	{	
ld.global.ca.u64 %rd45463, [%rd45461];
	}
	// end inline asm
	// begin inline asm
	{	
ld.global.ca.u64 %rd45465, [%rd45463];
	}
	// end inline asm
	// begin inline asm
	{	
ld.global.ca.u64 %rd45467, [%rd45465];
	}
	// end inline asm
	// begin inline asm
	{	
ld.global.ca.u64 %rd45469, [%rd45467];
	}
	// end inline asm
	// begin inline asm
	{	
ld.global.ca.u64 %rd45471, [%rd45469];
	}
	// end inline asm
	// begin inline asm
	{	
ld.global.ca.u64 %rd45473, [%rd45471];
	}
	// end inline asm
	// begin inline asm
	{	
ld.global.ca.u64 %rd45475, [%rd45473];
	}
	// end inline asm
	// begin inline asm
	{	
ld.global.ca.u64 %rd45477, [%rd45475];
	}
	// end inline asm
	// begin inline asm
	{	
ld.global.ca.u64 %rd45479, [%rd45477];
	}
	// end inline asm
	// begin inline asm
	{	
ld.global.ca.u64 %rd45481, [%rd45479];
	}
	// end inline asm
	// begin inline asm
	{	
ld.global.ca.u64 %rd45483, [%rd45481];
	}
	// end inline asm
	// begin inline asm
	{	
ld.global.ca.u64 %rd45485, [%rd45483];
	}
	// end inline asm
	// begin inline asm
	{	
ld.global.ca.u64 %rd45487, [%rd45485];
	}
	// end inline asm
	// begin inline asm
	{	
ld.global.ca.u64 %rd45489, [%rd45487];
	}
	// end inline asm
	// begin inline asm
	{	
ld.global.ca.u64 %rd45491, [%rd45489];
	}
	// end inline asm
	// begin inline asm
	{	
ld.global.ca.u64 %rd45493, [%rd45491];
	}
	// end inline asm
	// begin inline asm
	{	
ld.global.ca.u64 %rd45495, [%rd45493];
	}
	// end inline asm
	// begin inline asm
	{	
ld.global.ca.u64 %rd45497, [%rd45495];
	}
	// end inline asm
	// begin inline asm
	{	
ld.global.ca.u64 %rd45499, [%rd45497];
	}
	// end inline asm
	// begin inline asm
	{	
ld.global.ca.u64 %rd45501, [%rd45499];
	}
	// end inline asm
	// begin inline asm
	{	
ld.global.ca.u64 %rd45503, [%rd45501];
	}
	// end inline asm
	// begin inline asm
	{	
ld.global.ca.u64 %rd45505, [%rd45503];
	}
	// end inline asm
	// begin inline asm
	{	
ld.global.ca.u64 %rd45507, [%rd45505];
	}
	// end inline asm
	// begin inline asm
	{	
ld.global.ca.u64 %rd45509, [%rd45507];
	}
	// end inline asm
	// begin inline asm
	{	
ld.global.ca.u64 %rd45511, [%rd45509];
	}
	// end inline asm
	// begin inline asm
	{	
ld.global.ca.u64 %rd45513, [%rd45511];
	}
	// end inline asm
	// begin inline asm
	{	
ld.global.ca.u64 %rd45515, [%rd45513];
	}
	// end inline asm
	// begin inline asm
	{	
ld.global.ca.u64 %rd45517, [%rd45515];
	}
	// end inline asm
	// begin inline asm
	{	
ld.global.ca.u64 %rd45519, [%rd45517];
	}
	// end inline asm
	// begin inline asm
	{	
ld.global.ca.u64 %rd45521, [%rd45519];
	}
	// end inline asm
	// begin inline asm
	{	
ld.global.ca.u64 %rd45523, [%rd45521];
	}
	// end inline asm
	// begin inline asm
	{	
ld.global.ca.u64 %rd45525, [%rd45523];
	}
	// end inline asm
	// begin inline asm
	{	
ld.global.ca.u64 %rd45527, [%rd45525];
	}
	// end inline asm
	// begin inline asm
	{	
ld.global.ca.u64 %rd45529, [%rd45527];
	}
	// end inline asm
	// begin inline asm
	{	
ld.global.ca.u64 %rd45531, [%rd45529];
	}
	// end inline asm
	// begin inline asm
	{	
ld.global.ca.u64 %rd45533, [%rd45531];
	}
	// end inline asm
	// begin inline asm
	{	
ld.global.ca.u64 %rd45535, [%rd45533];
	}
	// end inline asm
	// begin inline asm
	{	
ld.global.ca.u64 %rd45537, [%rd45535];
	}
	// end inline asm
	// begin inline asm
	{	
ld.global.ca.u64 %rd45539, [%rd45537];
	}
	// end inline asm
	// begin inline asm
	{	
ld.global.ca.u64 %rd45541, [%rd45539];
	}
	// end inline asm
	// begin inline asm
	{	
ld.global.ca.u64 %rd45543, [%rd45541];
	}
	// end inline asm
	// begin inline asm
	{	
ld.global.ca.u64 %rd45545, [%rd45543];
	}
	// end inline asm
	// begin inline asm
	{	
ld.global.ca.u64 %rd45547, [%rd45545];
	}
	// end inline asm
	// begin inline asm
	{	
ld.global.ca.u64 %rd45549, [%rd45547];
	}
	// end inline asm
	// begin inline asm
	{	
ld.global.ca.u64 %rd45551, [%rd45549];
	}
	// end inline asm
	// begin inline asm
	{	
ld.global.ca.u64 %rd45553, [%rd45551];
	}
	// end inline asm
	// begin inline asm
	{	
ld.global.ca.u64 %rd45555, [%rd45553];
	}
	// end inline asm
	// begin inline asm
	{	
ld.global.ca.u64 %rd45557, [%rd45555];
	}
	// end inline asm
	// begin inline asm
	{	
ld.global.ca.u64 %rd45559, [%rd45557];
	}
	// end inline asm
	// begin inline asm
	{	
ld.global.ca.u64 %rd45561, [%rd45559];
	}
	// end inline asm
	// begin inline asm
	{	
ld.global.ca.u64 %rd45563, [%rd45561];
	}
	// end inline asm
	// begin inline asm
	{	
ld.global.ca.u64 %rd45565, [%rd45563];
	}
	// end inline asm
	// begin inline asm
	{	
ld.global.ca.u64 %rd45567, [%rd45565];
	}
	// end inline asm
	// begin inline asm
	{	
ld.global.ca.u64 %rd45569, [%rd45567];
	}
	// end inline asm
	// begin inline asm
	{	
ld.global.ca.u64 %rd45571, [%rd45569];
	}
	// end inline asm
	// begin inline asm
	{	
ld.global.ca.u64 %rd45573, [%rd45571];
	}
	// end inline asm
	// begin inline asm
	{	
ld.global.ca.u64 %rd45575, [%rd45573];
	}
	// end inline asm
	// begin inline asm
	{	
ld.global.ca.u64 %rd45577, [%rd45575];
	}
	// end inline asm
	// begin inline asm
	{	
ld.global.ca.u64 %rd45579, [%rd45577];
	}
	// end inline asm
	// begin inline asm
	{	
ld.global.ca.u64 %rd45581, [%rd45579];
	}
	// end inline asm
	// begin inline asm
	{	
ld.global.ca.u64 %rd45583, [%rd45581];
	}
	// end inline asm
	// begin inline asm
	{	
ld.global.ca.u64 %rd45585, [%rd45583];
	}
	// end inline asm
	// begin inline asm
	{	
ld.global.ca.u64 %rd45587, [%rd45585];
	}
	// end inline asm
	// begin inline asm
	{	
ld.global.ca.u64 %rd45589, [%rd45587];
	}
	// end inline asm
	// begin inline asm
	{	
ld.global.ca.u64 %rd45591, [%rd45589];
	}
	// end inline asm
	// begin inline asm
	{	
ld.global.ca.u64 %rd45593, [%rd45591];
	}
	// end inline asm
	// begin inline asm
	{	
ld.global.ca.u64 %rd45595, [%rd45593];
	}
	// end inline asm
	// begin inline asm
	{	
ld.global.ca.u64 %rd45597, [%rd45595];
	}
	// end inline asm
	// begin inline asm
	{	
ld.global.ca.u64 %rd45599, [%rd45597];
	}
	// end inline asm
	// begin inline asm
	{	
ld.global.ca.u64 %rd45601, [%rd45599];
	}
	// end inline asm
	// begin inline asm
	{	
ld.global.ca.u64 %rd45603, [%rd45601];
	}
	// end inline asm
	// begin inline asm
	{	
ld.global.ca.u64 %rd45605, [%rd45603];
	}
	// end inline asm
	// begin inline asm
	{	
ld.global.ca.u64 %rd45607, [%rd45605];
	}
	// end inline asm
	// begin inline asm
	{	
ld.global.ca.u64 %rd45609, [%rd45607];
	}
	// end inline asm
	// begin inline asm
	{	
ld.global.ca.u64 %rd45611, [%rd45609];
	}
	// end inline asm
	// begin inline asm
	{	
ld.global.ca.u64 %rd45613, [%rd45611];
	}
	// end inline asm
	// begin inline asm
	{	
ld.global.ca.u64 %rd45615, [%rd45613];
	}
	// end inline asm
	// begin inline asm
	{	
ld.global.ca.u64 %rd45617, [%rd45615];
	}
	// end inline asm
	// begin inline asm
	{	
ld.global.ca.u64 %rd45619, [%rd45617];
	}
	// end inline asm
	// begin inline asm
	{	
ld.global.ca.u64 %rd45621, [%rd45619];
	}
	// end inline asm
	// begin inline asm
	{	
ld.global.ca.u64 %rd45623, [%rd45621];
	}
	// end inline asm
	// begin inline asm
	{	
ld.global.ca.u64 %rd45625, [%rd45623];
	}
	// end inline asm
	// begin inline asm
	{	
ld.global.ca.u64 %rd45627, [%rd45625];
	}
	// end inline asm
	// begin inline asm
	{	
ld.global.ca.u64 %rd45629, [%rd45627];
	}
	// end inline asm
	// begin inline asm
	{	
ld.global.ca.u64 %rd45631, [%rd45629];
	}
	// end inline asm
	// begin inline asm
	{	
ld.global.ca.u64 %rd45633, [%rd45631];
	}
	// end inline asm
	// begin inline asm
	{	
ld.global.ca.u64 %rd45635, [%rd45633];
	}
	// end inline asm
	// begin inline asm
	{	
ld.global.ca.u64 %rd45637, [%rd45635];
	}
	// end inline asm
	// begin inline asm
	{	
ld.global.ca.u64 %rd45639, [%rd45637];
	}
	// end inline asm
	// begin inline asm
	{	
ld.global.ca.u64 %rd45641, [%rd45639];
	}
	// end inline asm
	// begin inline asm
	{	
ld.global.ca.u64 %rd45643, [%rd45641];
	}
	// end inline asm
	// begin inline asm
	{	
ld.global.ca.u64 %rd45645, [%rd45643];
	}
	// end inline asm
	// begin inline asm
	{	
ld.global.ca.u64 %rd45647, [%rd45645];
	}
	// end inline asm
	// begin inline asm
	{	
ld.global.ca.u64 %rd45649, [%rd45647];
	}
	// end inline asm
	// begin inline asm
	{	
ld.global.ca.u64 %rd45651, [%rd45649];
	}
	// end inline asm
	// begin inline asm
	{	
ld.global.ca.u64 %rd45653, [%rd45651];
	}
	// end inline asm
	// begin inline asm
	{	
ld.global.ca.u64 %rd45655, [%rd45653];
	}
	// end inline asm
	// begin inline asm
	{	
ld.global.ca.u64 %rd45657, [%rd45655];
	}
	// end inline asm
	// begin inline asm
	{	
ld.global.ca.u64 %rd45659, [%rd45657];
	}
	// end inline asm
	// begin inline asm
	{	
ld.global.ca.u64 %rd45661, [%rd45659];
	}
	// end inline asm
	// begin inline asm
	{	
ld.global.ca.u64 %rd45663, [%rd45661];
	}
	// end inline asm
	// begin inline asm
	{	
ld.global.ca.u64 %rd45665, [%rd45663];
	}
	// end inline asm
	// begin inline asm
	{	
ld.global.ca.u64 %rd45667, [%rd45665];
	}
	// end inline asm
	// begin inline asm
	{	
ld.global.ca.u64 %rd45669, [%rd45667];
	}
	// end inline asm
	// begin inline asm
	{	
ld.global.ca.u64 %rd45671, [%rd45669];
	}
	// end inline asm
	// begin inline asm
	{	
ld.global.ca.u64 %rd45673, [%rd45671];
	}
	// end inline asm
	// begin inline asm
	{	
ld.global.ca.u64 %rd45675, [%rd45673];
	}
	// end inline asm
	// begin inline asm
	{	
ld.global.ca.u64 %rd45677, [%rd45675];
	}
	// end inline asm
	// begin inline asm
	{	
ld.global.ca.u64 %rd45679, [%rd45677];
	}
	// end inline asm
	// begin inline asm
	{	
ld.global.ca.u64 %rd45681, [%rd45679];
	}
	// end inline asm
	// begin inline asm
	{	
ld.global.ca.u64 %rd45683, [%rd45681];
	}
	// end inline asm
	// begin inline asm
	{	
ld.global.ca.u64 %rd45685, [%rd45683];
	}
	// end inline asm
	// begin inline asm
	{	
ld.global.ca.u64 %rd45687, [%rd45685];
	}
	// end inline asm
	// begin inline asm
	{	
ld.global.ca.u64 %rd45689, [%rd45687];
	}
	// end inline asm
	// begin inline asm
	{	
ld.global.ca.u64 %rd45691, [%rd45689];
	}
	// end inline asm
	// begin inline asm
	{	
ld.global.ca.u64 %rd45693, [%rd45691];
	}
	// end inline asm
	// begin inline asm
	{	
ld.global.ca.u64 %rd45695, [%rd45693];
	}
	// end inline asm
	// begin inline asm
	{	
ld.global.ca.u64 %rd45697, [%rd45695];
	}
	// end inline asm
	// begin inline asm
	{	
ld.global.ca.u64 %rd45699, [%rd45697];
	}
	// end inline asm
	// begin inline asm
	{	
ld.global.ca.u64 %rd45701, [%rd45699];
	}
	// end inline asm
	// begin inline asm
	{	
ld.global.ca.u64 %rd45703, [%rd45701];
	}
	// end inline asm
	// begin inline asm
	{	
ld.global.ca.u64 %rd45705, [%rd45703];
	}
	// end inline asm
	// begin inline asm
	{	
ld.global.ca.u64 %rd45707, [%rd45705];
	}
	// end inline asm
	// begin inline asm
	{	
ld.global.ca.u64 %rd45709, [%rd45707];
	}
	// end inline asm
	// begin inline asm
	{	
ld.global.ca.u64 %rd45711, [%rd45709];
	}
	// end inline asm
	// begin inline asm
	{	
ld.global.ca.u64 %rd45713, [%rd45711];
	}
	// end inline asm
	// begin inline asm
	{	
ld.global.ca.u64 %rd45715, [%rd45713];
	}
	// end inline asm
	// begin inline asm
	{	
ld.global.ca.u64 %rd45717, [%rd45715];
	}
	// end inline asm
	// begin inline asm
	{	
ld.global.ca.u64 %rd45719, [%rd45717];
	}
	// end inline asm
	// begin inline asm
	{	
ld.global.ca.u64 %rd45721, [%rd45719];
	}
	// end inline asm
	// begin inline asm
	{	
ld.global.ca.u64 %rd45723, [%rd45721];
	}
	// end inline asm
	// begin inline asm
	{	
ld.global.ca.u64 %rd45725, [%rd45723];
	}
	// end inline asm
	// begin inline asm
	{	
ld.global.ca.u64 %rd45727, [%rd45725];
	}
	// end inline asm
	// begin inline asm
	{	
ld.global.ca.u64 %rd45729, [%rd45727];
	}
	// end inline asm
	// begin inline asm
	{	
ld.global.ca.u64 %rd45731, [%rd45729];
	}
	// end inline asm
	// begin inline asm
	{	
ld.global.ca.u64 %rd45733, [%rd45731];
	}
	// end inline asm
	// begin inline asm
	{	
ld.global.ca.u64 %rd45735, [%rd45733];
	}
	// end inline asm
	// begin inline asm
	{	
ld.global.ca.u64 %rd45737, [%rd45735];
	}
	// end inline asm
	// begin inline asm
	{	
ld.global.ca.u64 %rd45739, [%rd45737];
	}
	// end inline asm
	// begin inline asm
	{	
ld.global.ca.u64 %rd45741, [%rd45739];
	}
	// end inline asm
	// begin inline asm
	{	
ld.global.ca.u64 %rd45743, [%rd45741];
	}
	// end inline asm
	// begin inline asm
	{	
ld.global.ca.u64 %rd45745, [%rd45743];
	}
	// end inline asm
	// begin inline asm
	{	
ld.global.ca.u64 %rd45747, [%rd45745];
	}
	// end inline asm
	// begin inline asm
	{	
ld.global.ca.u64 %rd45749, [%rd45747];
	}
	// end inline asm
	// begin inline asm
	{	
ld.global.ca.u64 %rd45751, [%rd45749];
	}
	// end inline asm
	// begin inline asm
	{	
ld.global.ca.u64 %rd45753, [%rd45751];
	}
	// end inline asm
	// begin inline asm
	{	
ld.global.ca.u64 %rd45755, [%rd45753];
	}
	// end inline asm
	// begin inline asm
	{	
ld.global.ca.u64 %rd45757, [%rd45755];
	}
	// end inline asm
	// begin inline asm
	{	
ld.global.ca.u64 %rd45759, [%rd45757];
	}
	// end inline asm
	// begin inline asm
	{	
ld.global.ca.u64 %rd45761, [%rd45759];
	}
	// end inline asm
	// begin inline asm
	{	
ld.global.ca.u64 %rd45763, [%rd45761];
	}
	// end inline asm
	// begin inline asm
	{	
ld.global.ca.u64 %rd45765, [%rd45763];
	}
	// end inline asm
	// begin inline asm
	{	
ld.global.ca.u64 %rd45767, [%rd45765];
	}
	// end inline asm
	// begin inline asm
	{	
ld.global.ca.u64 %rd45769, [%rd45767];
	}
	// end inline asm
	// begin inline asm
	{	
ld.global.ca.u64 %rd45771, [%rd45769];
	}
	// end inline asm
	// begin inline asm
	{	
ld.global.ca.u64 %rd45773, [%rd45771];
	}
	// end inline asm
	// begin inline asm
	{	
ld.global.ca.u64 %rd45775, [%rd45773];
	}
	// end inline asm
	// begin inline asm
	{	
ld.global.ca.u64 %rd45777, [%rd45775];
	}
	// end inline asm
	// begin inline asm
	{	
ld.global.ca.u64 %rd45779, [%rd45777];
	}
	// end inline asm
	// begin inline asm
	{	
ld.global.ca.u64 %rd45781, [%rd45779];
	}
	// end inline asm
	// begin inline asm
	{	
ld.global.ca.u64 %rd45783, [%rd45781];
	}
	// end inline asm
	// begin inline asm
	{	
ld.global.ca.u64 %rd45785, [%rd45783];
	}
	// end inline asm
	// begin inline asm
	{	
ld.global.ca.u64 %rd45787, [%rd45785];
	}
	// end inline asm
	// begin inline asm
	{	
ld.global.ca.u64 %rd45789, [%rd45787];
	}
	// end inline asm
	// begin inline asm
	{	
ld.global.ca.u64 %rd45791, [%rd45789];
	}
	// end inline asm
	// begin inline asm
	{	
ld.global.ca.u64 %rd45793, [%rd45791];
	}
	// end inline asm
	// begin inline asm
	{	
ld.global.ca.u64 %rd45795, [%rd45793];
	}
	// end inline asm
	// begin inline asm
	{	
ld.global.ca.u64 %rd45797, [%rd45795];
	}
	// end inline asm
	// begin inline asm
	{	
ld.global.ca.u64 %rd45799, [%rd45797];
	}
	// end inline asm
	// begin inline asm
	{	
ld.global.ca.u64 %rd45801, [%rd45799];
	}
	// end inline asm
	// begin inline asm
	{	
ld.global.ca.u64 %rd45803, [%rd45801];
	}
	// end inline asm
	// begin inline asm
	{	
ld.global.ca.u64 %rd45805, [%rd45803];
	}
	// end inline asm
	// begin inline asm
	{	
ld.global.ca.u64 %rd45807, [%rd45805];
	}
	// end inline asm
	// begin inline asm
	{	
ld.global.ca.u64 %rd45809, [%rd45807];
	}
	// end inline asm
	// begin inline asm
	{	
ld.global.ca.u64 %rd45811, [%rd45809];
	}
	// end inline asm
	// begin inline asm
	{	
ld.global.ca.u64 %rd45813, [%rd45811];
	}
	// end inline asm
	// begin inline asm
	{	
ld.global.ca.u64 %rd45815, [%rd45813];
	}
	// end inline asm
	// begin inline asm
	{	
ld.global.ca.u64 %rd45817, [%rd45815];
	}
	// end inline asm
	// begin inline asm
	{	
ld.global.ca.u64 %rd45819, [%rd45817];
	}
	// end inline asm
	// begin inline asm
	{	
ld.global.ca.u64 %rd45821, [%rd45819];
	}
	// end inline asm
	// begin inline asm
	{	
ld.global.ca.u64 %rd45823, [%rd45821];
	}
	// end inline asm
	// begin inline asm
	{	
ld.global.ca.u64 %rd45825, [%rd45823];
	}
	// end inline asm
	// begin inline asm
	{	
ld.global.ca.u64 %rd45827, [%rd45825];
	}
	// end inline asm
	// begin inline asm
	{	
ld.global.ca.u64 %rd45829, [%rd45827];
	}
	// end inline asm
	// begin inline asm
	{	
ld.global.ca.u64 %rd45831, [%rd45829];
	}
	// end inline asm
	// begin inline asm
	{	
ld.global.ca.u64 %rd45833, [%rd45831];
	}
	// end inline asm
	// begin inline asm
	{	
ld.global.ca.u64 %rd45835, [%rd45833];
	}
	// end inline asm
	// begin inline asm
	{	
ld.global.ca.u64 %rd45837, [%rd45835];
	}
	// end inline asm
	// begin inline asm
	{	
ld.global.ca.u64 %rd45839, [%rd45837];
	}
	// end inline asm
	// begin inline asm
	{	
ld.global.ca.u64 %rd45841, [%rd45839];
	}
	// end inline asm
	// begin inline asm
	{	
ld.global.ca.u64 %rd45843, [%rd45841];
	}
	// end inline asm
	// begin inline asm
	{	
ld.global.ca.u64 %rd45845, [%rd45843];
	}
	// end inline asm
	// begin inline asm
	{	
ld.global.ca.u64 %rd45847, [%rd45845];
	}
	// end inline asm
	// begin inline asm
	{	
ld.global.ca.u64 %rd45849, [%rd45847];
	}
	// end inline asm
	// begin inline asm
	{	
ld.global.ca.u64 %rd45851, [%rd45849];
	}
	// end inline asm
	// begin inline asm
	{	
ld.global.ca.u64 %rd45853, [%rd45851];
	}
	// end inline asm
	// begin inline asm
	{	
ld.global.ca.u64 %rd45855, [%rd45853];
	}
	// end inline asm
	// begin inline asm
	{	
ld.global.ca.u64 %rd45857, [%rd45855];
	}
	// end inline asm
	// begin inline asm
	{	
ld.global.ca.u64 %rd45859, [%rd45857];
	}
	// end inline asm
	// begin inline asm
	{	
ld.global.ca.u64 %rd45861, [%rd45859];
	}
	// end inline asm
	// begin inline asm
	{	
ld.global.ca.u64 %rd45863, [%rd45861];
	}
	// end inline asm
	// begin inline asm
	{	
ld.global.ca.u64 %rd45865, [%rd45863];
	}
	// end inline asm
	// begin inline asm
	{	
ld.global.ca.u64 %rd45867, [%rd45865];
	}
	// end inline asm
	// begin inline asm
	{	
ld.global.ca.u64 %rd45869, [%rd45867];
	}
	// end inline asm
	// begin inline asm
	{	
ld.global.ca.u64 %rd45871, [%rd45869];
	}
	// end inline asm
	// begin inline asm
	{	
ld.global.ca.u64 %rd45873, [%rd45871];
	}
	// end inline asm
	// begin inline asm
	{	
ld.global.ca.u64 %rd45875, [%rd45873];
	}
	// end inline asm
	// begin inline asm
	{	
ld.global.ca.u64 %rd45877, [%rd45875];
	}
	// end inline asm
	// begin inline asm
	{	
ld.global.ca.u64 %rd45879, [%rd45877];
	}
	// end inline asm
	// begin inline asm
	{	
ld.global.ca.u64 %rd45881, [%rd45879];
	}
	// end inline asm
	// begin inline asm
	{	
ld.global.ca.u64 %rd45883, [%rd45881];
	}
	// end inline asm
	// begin inline asm
	{	
ld.global.ca.u64 %rd45885, [%rd45883];
	}
	// end inline asm
	// begin inline asm
	{	
ld.global.ca.u64 %rd45887, [%rd45885];
	}
	// end inline asm
	// begin inline asm
	{	
ld.global.ca.u64 %rd45889, [%rd45887];
	}
	// end inline asm
	// begin inline asm
	{	
ld.global.ca.u64 %rd45891, [%rd45889];
	}
	// end inline asm
	// begin inline asm
	{	
ld.global.ca.u64 %rd45893, [%rd45891];
	}
	// end inline asm
	// begin inline asm
	{	
ld.global.ca.u64 %rd45895, [%rd45893];
	}
	// end inline asm
	// begin inline asm
	{	
ld.global.ca.u64 %rd45897, [%rd45895];
	}
	// end inline asm
	// begin inline asm
	{	
ld.global.ca.u64 %rd45899, [%rd45897];
	}
	// end inline asm
	// begin inline asm
	{	
ld.global.ca.u64 %rd45901, [%rd45899];
	}
	// end inline asm
	// begin inline asm
	{	
ld.global.ca.u64 %rd45903, [%rd45901];
	}
	// end inline asm
	// begin inline asm
	{	
ld.global.ca.u64 %rd45905, [%rd45903];
	}
	// end inline asm
	// begin inline asm
	{	
ld.global.ca.u64 %rd45907, [%rd45905];
	}
	// end inline asm
	// begin inline asm
	{	
ld.global.ca.u64 %rd45909, [%rd45907];
	}
	// end inline asm
	// begin inline asm
	{	
ld.global.ca.u64 %rd45911, [%rd45909];
	}
	// end inline asm
	// begin inline asm
	{	
ld.global.ca.u64 %rd45913, [%rd45911];
	}
	// end inline asm
	// begin inline asm
	{	
ld.global.ca.u64 %rd45915, [%rd45913];
	}
	// end inline asm
	// begin inline asm
	{	
ld.global.ca.u64 %rd45917, [%rd45915];
	}
	// end inline asm
	// begin inline asm
	{	
ld.global.ca.u64 %rd45919, [%rd45917];
	}
	// end inline asm
	// begin inline asm
	{	
ld.global.ca.u64 %rd45921, [%rd45919];
	}
	// end inline asm
	// begin inline asm
	{	
ld.global.ca.u64 %rd45923, [%rd45921];
	}
	// end inline asm
	// begin inline asm
	{	
ld.global.ca.u64 %rd45925, [%rd45923];
	}
	// end inline asm
	// begin inline asm
	{	
ld.global.ca.u64 %rd45927, [%rd45925];
	}
	// end inline asm
	// begin inline asm
	{	
ld.global.ca.u64 %rd45929, [%rd45927];
	}
	// end inline asm
	// begin inline asm
	{	
ld.global.ca.u64 %rd45931, [%rd45929];
	}
	// end inline asm
	// begin inline asm
	{	
ld.global.ca.u64 %rd45933, [%rd45931];
	}
	// end inline asm
	// begin inline asm
	{	
ld.global.ca.u64 %rd45935, [%rd45933];
	}
	// end inline asm
	// begin inline asm
	{	
ld.global.ca.u64 %rd45937, [%rd45935];
	}
	// end inline asm
	// begin inline asm
	{	
ld.global.ca.u64 %rd45939, [%rd45937];
	}
	// end inline asm
	// begin inline asm
	{	
ld.global.ca.u64 %rd45941, [%rd45939];
	}
	// end inline asm
	// begin inline asm
	{	
ld.global.ca.u64 %rd45943, [%rd45941];
	}
	// end inline asm
	// begin inline asm
	{	
ld.global.ca.u64 %rd45945, [%rd45943];
	}
	// end inline asm
	// begin inline asm
	{	
ld.global.ca.u64 %rd45947, [%rd45945];
	}
	// end inline asm
	// begin inline asm
	{	
ld.global.ca.u64 %rd45949, [%rd45947];
	}
	// end inline asm
	// begin inline asm
	{	
ld.global.ca.u64 %rd45951, [%rd45949];
	}
	// end inline asm
	// begin inline asm
	{	
ld.global.ca.u64 %rd45953, [%rd45951];
	}
	// end inline asm
	// begin inline asm
	{	
ld.global.ca.u64 %rd45955, [%rd45953];
	}
	// end inline asm
	// begin inline asm
	{	
ld.global.ca.u64 %rd45957, [%rd45955];
	}
	// end inline asm
	// begin inline asm
	{	
ld.global.ca.u64 %rd45959, [%rd45957];
	}
	// end inline asm
	// begin inline asm
	{	
ld.global.ca.u64 %rd45961, [%rd45959];
	}
	// end inline asm
	// begin inline asm
	{	
ld.global.ca.u64 %rd45963, [%rd45961];
	}
	// end inline asm
	// begin inline asm
	{	
ld.global.ca.u64 %rd45965, [%rd45963];
	}
	// end inline asm
	// begin inline asm
	{	
ld.global.ca.u64 %rd45967, [%rd45965];
	}
	// end inline asm
	// begin inline asm
	{	
ld.global.ca.u64 %rd45969, [%rd45967];
	}
	// end inline asm
	// begin inline asm
	{	
ld.global.ca.u64 %rd45971, [%rd45969];
	}
	// end inline asm
	// begin inline asm
	{	
ld.global.ca.u64 %rd45973, [%rd45971];
	}
	// end inline asm
	// begin inline asm
	{	
ld.global.ca.u64 %rd45975, [%rd45973];
	}
	// end inline asm
	// begin inline asm
	{	
ld.global.ca.u64 %rd45977, [%rd45975];
	}
	// end inline asm
	// begin inline asm
	{	
ld.global.ca.u64 %rd45979, [%rd45977];
	}
	// end inline asm
	// begin inline asm
	{	
ld.global.ca.u64 %rd45981, [%rd45979];
	}
	// end inline asm
	// begin inline asm
	{	
ld.global.ca.u64 %rd45983, [%rd45981];
	}
	// end inline asm
	// begin inline asm
	{	
ld.global.ca.u64 %rd45985, [%rd45983];
	}
	// end inline asm
	// begin inline asm
	{	
ld.global.ca.u64 %rd45987, [%rd45985];
	}
	// end inline asm
	// begin inline asm
	{	
ld.global.ca.u64 %rd45989, [%rd45987];
	}
	// end inline asm
	// begin inline asm
	{	
ld.global.ca.u64 %rd45991, [%rd45989];
	}
	// end inline asm
	// begin inline asm
	{	
ld.global.ca.u64 %rd45993, [%rd45991];
	}
	// end inline asm
	// begin inline asm
	{	
ld.global.ca.u64 %rd45995, [%rd45993];
	}
	// end inline asm
	// begin inline asm
	{	
ld.global.ca.u64 %rd45997, [%rd45995];
	}
	// end inline asm
	// begin inline asm
	{	
ld.global.ca.u64 %rd45999, [%rd45997];
	}
	// end inline asm
	// begin inline asm
	{	
ld.global.ca.u64 %rd46001, [%rd45999];
	}
	// end inline asm
	// begin inline asm
	{	
ld.global.ca.u64 %rd46003, [%rd46001];
	}
	// end inline asm
	// begin inline asm
	{	
ld.global.ca.u64 %rd46005, [%rd46003];
	}
	// end inline asm
	// begin inline asm
	{	
ld.global.ca.u64 %rd46007, [%rd46005];
	}
	// end inline asm
	// begin inline asm
	{	
ld.global.ca.u64 %rd46009, [%rd46007];
	}
	// end inline asm
	// begin inline asm
	{	
ld.global.ca.u64 %rd46011, [%rd46009];
	}
	// end inline asm
	// begin inline asm
	{	
ld.global.ca.u64 %rd46013, [%rd46011];
	}
	// end inline asm
	// begin inline asm
	{	
ld.global.ca.u64 %rd46015, [%rd46013];
	}
	// end inline asm
	// begin inline asm
	{	
ld.global.ca.u64 %rd46017, [%rd46015];
	}
	// end inline asm
	// begin inline asm
	{	
ld.global.ca.u64 %rd46019, [%rd46017];
	}
	// end inline asm
	// begin inline asm
	{	
ld.global.ca.u64 %rd46021, [%rd46019];
	}
	// end inline asm
	// begin inline asm
	{	
ld.global.ca.u64 %rd46023, [%rd46021];
	}
	// end inline asm
	// begin inline asm
	{	
ld.global.ca.u64 %rd46025, [%rd46023];
	}
	// end inline asm
	// begin inline asm
	{	
ld.global.ca.u64 %rd46027, [%rd46025];
	}
	// end inline asm
	// begin inline asm
	{	
ld.global.ca.u64 %rd46029, [%rd46027];
	}
	// end inline asm
	// begin inline asm
	{	
ld.global.ca.u64 %rd46031, [%rd46029];
	}
	// end inline asm
	// begin inline asm
	{	
ld.global.ca.u64 %rd46033, [%rd46031];
	}
	// end inline asm
	// begin inline asm
	{	
ld.global.ca.u64 %rd46035, [%rd46033];
	}
	// end inline asm
	// begin inline asm
	{	
ld.global.ca.u64 %rd46037, [%rd46035];
	}
	// end inline asm
	// begin inline asm
	{	
ld.global.ca.u64 %rd46039, [%rd46037];
	}
	// end inline asm
	// begin inline asm
	{	
ld.global.ca.u64 %rd46041, [%rd46039];
	}
	// end inline asm
	// begin inline asm
	{	
ld.global.ca.u64 %rd46043, [%rd46041];
	}
	// end inline asm
	// begin inline asm
	{	
ld.global.ca.u64 %rd46045, [%rd46043];
	}
	// end inline asm
	// begin inline asm
	{	
ld.global.ca.u64 %rd46047, [%rd46045];
	}
	// end inline asm
	// begin inline asm
	{	
ld.global.ca.u64 %rd46049, [%rd46047];
	}
	// end inline asm
	// begin inline asm
	{	
ld.global.ca.u64 %rd46051, [%rd46049];
	}
	// end inline asm
	// begin inline asm
	{	
ld.global.ca.u64 %rd46053, [%rd46051];
	}
	// end inline asm
	// begin inline asm
	{	
ld.global.ca.u64 %rd46055, [%rd46053];
	}
	// end inline asm
	// begin inline asm
	{	
ld.global.ca.u64 %rd46057, [%rd46055];
	}
	// end inline asm
	// begin inline asm
	{	
ld.global.ca.u64 %rd46059, [%rd46057];
	}
	// end inline asm
	// begin inline asm
	{	
ld.global.ca.u64 %rd46061, [%rd46059];
	}
	// end inline asm
	// begin inline asm
	{	
ld.global.ca.u64 %rd46063, [%rd46061];
	}
	// end inline asm
	// begin inline asm
	{	
ld.global.ca.u64 %rd46065, [%rd46063];
	}
	// end inline asm
	// begin inline asm
	{	
ld.global.ca.u64 %rd46067, [%rd46065];
	}
	// end inline asm
	// begin inline asm
	{	
ld.global.ca.u64 %rd46069, [%rd46067];
	}
	// end inline asm
	// begin inline asm
	{	
ld.global.ca.u64 %rd46071, [%rd46069];
	}
	// end inline asm
	// begin inline asm
	{	
ld.global.ca.u64 %rd46073, [%rd46071];
	}
	// end inline asm
	// begin inline asm
	{	
ld.global.ca.u64 %rd46075, [%rd46073];
	}
	// end inline asm
	// begin inline asm
	{	
ld.global.ca.u64 %rd46077, [%rd46075];
	}
	// end inline asm
	// begin inline asm
	{	
ld.global.ca.u64 %rd46079, [%rd46077];
	}
	// end inline asm
	// begin inline asm
	{	
ld.global.ca.u64 %rd46081, [%rd46079];
	}
	// end inline asm
	// begin inline asm
	{	
ld.global.ca.u64 %rd46083, [%rd46081];
	}
	// end inline asm
	// begin inline asm
	{	
ld.global.ca.u64 %rd46085, [%rd46083];
	}
	// end inline asm
	// begin inline asm
	{	
ld.global.ca.u64 %rd46087, [%rd46085];
	}
	// end inline asm
	// begin inline asm
	{	
ld.global.ca.u64 %rd46089, [%rd46087];
	}
	// end inline asm
	// begin inline asm
	{	
ld.global.ca.u64 %rd46091, [%rd46089];
	}
	// end inline asm
	// begin inline asm
	{	
ld.global.ca.u64 %rd46093, [%rd46091];
	}
	// end inline asm
	// begin inline asm
	{	
ld.global.ca.u64 %rd46095, [%rd46093];
	}
	// end inline asm
	// begin inline asm
	{	
ld.global.ca.u64 %rd46097, [%rd46095];
	}
	// end inline asm
	// begin inline asm
	{	
ld.global.ca.u64 %rd46099, [%rd46097];
	}
	// end inline asm
	// begin inline asm
	{	
ld.global.ca.u64 %rd46101, [%rd46099];
	}
	// end inline asm
	// begin inline asm
	{	
ld.global.ca.u64 %rd46103, [%rd46101];
	}
	// end inline asm
	// begin inline asm
	{	
ld.global.ca.u64 %rd46105, [%rd46103];
	}
	// end inline asm
	// begin inline asm
	{	
ld.global.ca.u64 %rd46107, [%rd46105];
	}
	// end inline asm
	// begin inline asm
	{	
ld.global.ca.u64 %rd46109, [%rd46107];
	}
	// end inline asm
	// begin inline asm
	{	
ld.global.ca.u64 %rd46111, [%rd46109];
	}
	// end inline asm
	// begin inline asm
	{	
ld.global.ca.u64 %rd46113, [%rd46111];
	}
	// end inline asm
	// begin inline asm
	{	
ld.global.ca.u64 %rd46115, [%rd46113];
	}
	// end inline asm
	// begin inline asm
	{	
ld.global.ca.u64 %rd46117, [%rd46115];
	}
	// end inline asm
	// begin inline asm
	{	
ld.global.ca.u64 %rd46119, [%rd46117];
	}
	// end inline asm
	// begin inline asm
	{	
ld.global.ca.u64 %rd46121, [%rd46119];
	}
	// end inline asm
	// begin inline asm
	{	
ld.global.ca.u64 %rd46123, [%rd46121];
	}
	// end inline asm
	// begin inline asm
	{	
ld.global.ca.u64 %rd46125, [%rd46123];
	}
	// end inline asm
	// begin inline asm
	{	
ld.global.ca.u64 %rd46127, [%rd46125];
	}
	// end inline asm
	// begin inline asm
	{	
ld.global.ca.u64 %rd46129, [%rd46127];
	}
	// end inline asm
	// begin inline asm
	{	
ld.global.ca.u64 %rd46131, [%rd46129];
	}
	// end inline asm
	// begin inline asm
	{	
ld.global.ca.u64 %rd46133, [%rd46131];
	}
	// end inline asm
	// begin inline asm
	{	
ld.global.ca.u64 %rd46135, [%rd46133];
	}
	// end inline asm
	// begin inline asm
	{	
ld.global.ca.u64 %rd46137, [%rd46135];
	}
	// end inline asm
	// begin inline asm
	{	
ld.global.ca.u64 %rd46139, [%rd46137];
	}
	// end inline asm
	// begin inline asm
	{	
ld.global.ca.u64 %rd46141, [%rd46139];
	}
	// end inline asm
	// begin inline asm
	{	
ld.global.ca.u64 %rd46143, [%rd46141];
	}
	// end inline asm
	// begin inline asm
	{	
ld.global.ca.u64 %rd46145, [%rd46143];
	}
	// end inline asm
	// begin inline asm
	{	
ld.global.ca.u64 %rd46147, [%rd46145];
	}
	// end inline asm
	// begin inline asm
	{	
ld.global.ca.u64 %rd46149, [%rd46147];
	}
	// end inline asm
	// begin inline asm
	{	
ld.global.ca.u64 %rd46151, [%rd46149];
	}
	// end inline asm
	// begin inline asm
	{	
ld.global.ca.u64 %rd46153, [%rd46151];
	}
	// end inline asm
	// begin inline asm
	{	
ld.global.ca.u64 %rd46155, [%rd46153];
	}
	// end inline asm
	// begin inline asm
	{	
ld.global.ca.u64 %rd46157, [%rd46155];
	}
	// end inline asm
	// begin inline asm
	{	
ld.global.ca.u64 %rd46159, [%rd46157];
	}
	// end inline asm
	// begin inline asm
	{	
ld.global.ca.u64 %rd46161, [%rd46159];
	}
	// end inline asm
	// begin inline asm
	{	
ld.global.ca.u64 %rd46163, [%rd46161];
	}
	// end inline asm
	// begin inline asm
	{	
ld.global.ca.u64 %rd46165, [%rd46163];
	}
	// end inline asm
	// begin inline asm
	{	
ld.global.ca.u64 %rd46167, [%rd46165];
	}
	// end inline asm
	// begin inline asm
	{	
ld.global.ca.u64 %rd46169, [%rd46167];
	}
	// end inline asm
	// begin inline asm
	{	
ld.global.ca.u64 %rd46171, [%rd46169];
	}
	// end inline asm
	// begin inline asm
	{	
ld.global.ca.u64 %rd46173, [%rd46171];
	}
	// end inline asm
	// begin inline asm
	{	
ld.global.ca.u64 %rd46175, [%rd46173];
	}
	// end inline asm
	// begin inline asm
	{	
ld.global.ca.u64 %rd46177, [%rd46175];
	}
	// end inline asm
	// begin inline asm
	{	
ld.global.ca.u64 %rd46179, [%rd46177];
	}
	// end inline asm
	// begin inline asm
	{	
ld.global.ca.u64 %rd46181, [%rd46179];
	}
	// end inline asm
	// begin inline asm
	{	
ld.global.ca.u64 %rd46183, [%rd46181];
	}
	// end inline asm
	// begin inline asm
	{	
ld.global.ca.u64 %rd46185, [%rd46183];
	}
	// end inline asm
	// begin inline asm
	{	
ld.global.ca.u64 %rd46187, [%rd46185];
	}
	// end inline asm
	// begin inline asm
	{	
ld.global.ca.u64 %rd46189, [%rd46187];
	}
	// end inline asm
	// begin inline asm
	{	
ld.global.ca.u64 %rd46191, [%rd46189];
	}
	// end inline asm
	// begin inline asm
	{	
ld.global.ca.u64 %rd46193, [%rd46191];
	}
	// end inline asm
	// begin inline asm
	{	
ld.global.ca.u64 %rd46195, [%rd46193];
	}
	// end inline asm
	// begin inline asm
	{	
ld.global.ca.u64 %rd46197, [%rd46195];
	}
	// end inline asm
	// begin inline asm
	{	
ld.global.ca.u64 %rd46199, [%rd46197];
	}
	// end inline asm
	// begin inline asm
	{	
ld.global.ca.u64 %rd46201, [%rd46199];
	}
	// end inline asm
	// begin inline asm
	{	
ld.global.ca.u64 %rd46203, [%rd46201];
	}
	// end inline asm
	// begin inline asm
	{	
ld.global.ca.u64 %rd46205, [%rd46203];
	}
	// end inline asm
	// begin inline asm
	{	
ld.global.ca.u64 %rd46207, [%rd46205];
	}
	// end inline asm
	// begin inline asm
	{	
ld.global.ca.u64 %rd46209, [%rd46207];
	}
	// end inline asm
	// begin inline asm
	{	
ld.global.ca.u64 %rd46211, [%rd46209];
	}
	// end inline asm
	// begin inline asm
	{	
ld.global.ca.u64 %rd46213, [%rd46211];
	}
	// end inline asm
	// begin inline asm
	{	
ld.global.ca.u64 %rd46215, [%rd46213];
	}
	// end inline asm
	// begin inline asm
	{	
ld.global.ca.u64 %rd46217, [%rd46215];
	}
	// end inline asm
	// begin inline asm
	{	
ld.global.ca.u64 %rd46219, [%rd46217];
	}
	// end inline asm
	// begin inline asm
	{	
ld.global.ca.u64 %rd46221, [%rd46219];
	}
	// end inline asm
	// begin inline asm
	{	
ld.global.ca.u64 %rd46223, [%rd46221];
	}
	// end inline asm
	// begin inline asm
	{	
ld.global.ca.u64 %rd46225, [%rd46223];
	}
	// end inline asm
	// begin inline asm
	{	
ld.global.ca.u64 %rd46227, [%rd46225];
	}
	// end inline asm
	// begin inline asm
	{	
ld.global.ca.u64 %rd46229, [%rd46227];
	}
	// end inline asm
	// begin inline asm
	{	
ld.global.ca.u64 %rd46231, [%rd46229];
	}
	// end inline asm
	// begin inline asm
	{	
ld.global.ca.u64 %rd46233, [%rd46231];
	}
	// end inline asm
	// begin inline asm
	{	
ld.global.ca.u64 %rd46235, [%rd46233];
	}
	// end inline asm
	// begin inline asm
	{	
ld.global.ca.u64 %rd46237, [%rd46235];
	}
	// end inline asm
	// begin inline asm
	{	
ld.global.ca.u64 %rd46239, [%rd46237];
	}
	// end inline asm
	// begin inline asm
	{	
ld.global.ca.u64 %rd46241, [%rd46239];
	}
	// end inline asm
	// begin inline asm
	{	
ld.global.ca.u64 %rd46243, [%rd46241];
	}
	// end inline asm
	// begin inline asm
	{	
ld.global.ca.u64 %rd46245, [%rd46243];
	}
	// end inline asm
	// begin inline asm
	{	
ld.global.ca.u64 %rd46247, [%rd46245];
	}
	// end inline asm
	// begin inline asm
	{	
ld.global.ca.u64 %rd46249, [%rd46247];
	}
	// end inline asm
	// begin inline asm
	{	
ld.global.ca.u64 %rd46251, [%rd46249];
	}
	// end inline asm
	// begin inline asm
	{	
ld.global.ca.u64 %rd46253, [%rd46251];
	}
	// end inline asm
	// begin inline asm
	{	
ld.global.ca.u64 %rd46255, [%rd46253];
	}
	// end inline asm
	// begin inline asm
	{	
ld.global.ca.u64 %rd46257, [%rd46255];
	}
	// end inline asm
	// begin inline asm
	{	
ld.global.ca.u64 %rd46259, [%rd46257];
	}
	// end inline asm
	// begin inline asm
	{	
ld.global.ca.u64 %rd46261, [%rd46259];
	}
	// end inline asm
	// begin inline asm
	{	
ld.global.ca.u64 %rd46263, [%rd46261];
	}
	// end inline asm
	// begin inline asm
	{	
ld.global.ca.u64 %rd46265, [%rd46263];
	}
	// end inline asm
	// begin inline asm
	{	
ld.global.ca.u64 %rd46267, [%rd46265];
	}
	// end inline asm
	// begin inline asm
	{	
ld.global.ca.u64 %rd46269, [%rd46267];
	}
	// end inline asm
	// begin inline asm
	{	
ld.global.ca.u64 %rd46271, [%rd46269];
	}
	// end inline asm
	// begin inline asm
	{	
ld.global.ca.u64 %rd46273, [%rd46271];
	}
	// end inline asm
	// begin inline asm
	{	
ld.global.ca.u64 %rd46275, [%rd46273];
	}
	// end inline asm
	// begin inline asm
	{	
ld.global.ca.u64 %rd46277, [%rd46275];
	}
	// end inline asm
	// begin inline asm
	{	
ld.global.ca.u64 %rd46279, [%rd46277];
	}
	// end inline asm
	// begin inline asm
	{	
ld.global.ca.u64 %rd46281, [%rd46279];
	}
	// end inline asm
	// begin inline asm
	{	
ld.global.ca.u64 %rd46283, [%rd46281];
	}
	// end inline asm
	// begin inline asm
	{	
ld.global.ca.u64 %rd46285, [%rd46283];
	}
	// end inline asm
	// begin inline asm
	{	
ld.global.ca.u64 %rd46287, [%rd46285];
	}
	// end inline asm
	// begin inline asm
	{	
ld.global.ca.u64 %rd46289, [%rd46287];
	}
	// end inline asm
	// begin inline asm
	{	
ld.global.ca.u64 %rd46291, [%rd46289];
	}
	// end inline asm
	// begin inline asm
	{	
ld.global.ca.u64 %rd46293, [%rd46291];
	}
	// end inline asm
	// begin inline asm
	{	
ld.global.ca.u64 %rd46295, [%rd46293];
	}
	// end inline asm
	// begin inline asm
	{	
ld.global.ca.u64 %rd46297, [%rd46295];
	}
	// end inline asm
	// begin inline asm
	{	
ld.global.ca.u64 %rd46299, [%rd46297];
	}
	// end inline asm
	// begin inline asm
	{	
ld.global.ca.u64 %rd46301, [%rd46299];
	}
	// end inline asm
	// begin inline asm
	{	
ld.global.ca.u64 %rd46303, [%rd46301];
	}
	// end inline asm
	// begin inline asm
	{	
ld.global.ca.u64 %rd46305, [%rd46303];
	}
	// end inline asm
	// begin inline asm
	{	
ld.global.ca.u64 %rd46307, [%rd46305];
	}
	// end inline asm
	// begin inline asm
	{	
ld.global.ca.u64 %rd46309, [%rd46307];
	}
	// end inline asm
	// begin inline asm
	{	
ld.global.ca.u64 %rd46311, [%rd46309];
	}
	// end inline asm
	// begin inline asm
	{	
ld.global.ca.u64 %rd46313, [%rd46311];
	}
	// end inline asm
	// begin inline asm
	{	
ld.global.ca.u64 %rd46315, [%rd46313];
	}
	// end inline asm
	// begin inline asm
	{	
ld.global.ca.u64 %rd46317, [%rd46315];
	}
	// end inline asm
	// begin inline asm
	{	
ld.global.ca.u64 %rd46319, [%rd46317];
	}
	// end inline asm
	// begin inline asm
	{	
ld.global.ca.u64 %rd46321, [%rd46319];
	}
	// end inline asm
	// begin inline asm
	{	
ld.global.ca.u64 %rd46323, [%rd46321];
	}
	// end inline asm
	// begin inline asm
	{	
ld.global.ca.u64 %rd46325, [%rd46323];
	}
	// end inline asm
	// begin inline asm
	{	
ld.global.ca.u64 %rd46327, [%rd46325];
	}
	// end inline asm
	// begin inline asm
	{	
ld.global.ca.u64 %rd46329, [%rd46327];
	}
	// end inline asm
	// begin inline asm
	{	
ld.global.ca.u64 %rd46331, [%rd46329];
	}
	// end inline asm
	// begin inline asm
	{	
ld.global.ca.u64 %rd46333, [%rd46331];
	}
	// end inline asm
	// begin inline asm
	{	
ld.global.ca.u64 %rd46335, [%rd46333];
	}
	// end inline asm
	// begin inline asm
	{	
ld.global.ca.u64 %rd46337, [%rd46335];
	}
	// end inline asm
	// begin inline asm
	{	
ld.global.ca.u64 %rd46339, [%rd46337];
	}
	// end inline asm
	// begin inline asm
	{	
ld.global.ca.u64 %rd46341, [%rd46339];
	}
	// end inline asm
	// begin inline asm
	{	
ld.global.ca.u64 %rd46343, [%rd46341];
	}
	// end inline asm
	// begin inline asm
	{	
ld.global.ca.u64 %rd46345, [%rd46343];
	}
	// end inline asm
	// begin inline asm
	{	
ld.global.ca.u64 %rd46347, [%rd46345];
	}
	// end inline asm
	// begin inline asm
	{	
ld.global.ca.u64 %rd46349, [%rd46347];
	}
	// end inline asm
	// begin inline asm
	{	
ld.global.ca.u64 %rd46351, [%rd46349];
	}
	// end inline asm
	// begin inline asm
	{	
ld.global.ca.u64 %rd46353, [%rd46351];
	}
	// end inline asm
	// begin inline asm
	{	
ld.global.ca.u64 %rd46355, [%rd46353];
	}
	// end inline asm
	// begin inline asm
	{	
ld.global.ca.u64 %rd46357, [%rd46355];
	}
	// end inline asm
	// begin inline asm
	{	
ld.global.ca.u64 %rd46359, [%rd46357];
	}
	// end inline asm
	// begin inline asm
	{	
ld.global.ca.u64 %rd46361, [%rd46359];
	}
	// end inline asm
	// begin inline asm
	{	
ld.global.ca.u64 %rd46363, [%rd46361];
	}
	// end inline asm
	// begin inline asm
	{	
ld.global.ca.u64 %rd46365, [%rd46363];
	}
	// end inline asm
	// begin inline asm
	{	
ld.global.ca.u64 %rd46367, [%rd46365];
	}
	// end inline asm
	// begin inline asm
	{	
ld.global.ca.u64 %rd46369, [%rd46367];
	}
	// end inline asm
	// begin inline asm
	{	
ld.global.ca.u64 %rd46371, [%rd46369];
	}
	// end inline asm
	// begin inline asm
	{	
ld.global.ca.u64 %rd46373, [%rd46371];
	}
	// end inline asm
	// begin inline asm
	{	
ld.global.ca.u64 %rd46375, [%rd46373];
	}
	// end inline asm
	// begin inline asm
	{	
ld.global.ca.u64 %rd46377, [%rd46375];
	}
	// end inline asm
	// begin inline asm
	{	
ld.global.ca.u64 %rd46379, [%rd46377];
	}
	// end inline asm
	// begin inline asm
	{	
ld.global.ca.u64 %rd46381, [%rd46379];
	}
	// end inline asm
	// begin inline asm
	{	
ld.global.ca.u64 %rd46383, [%rd46381];
	}
	// end inline asm
	// begin inline asm
	{	
ld.global.ca.u64 %rd46385, [%rd46383];
	}
	// end inline asm
	// begin inline asm
	{	
ld.global.ca.u64 %rd46387, [%rd46385];
	}
	// end inline asm
	// begin inline asm
	{	
ld.global.ca.u64 %rd46389, [%rd46387];
	}
	// end inline asm
	// begin inline asm
	{	
ld.global.ca.u64 %rd46391, [%rd46389];
	}
	// end inline asm
	// begin inline asm
	{	
ld.global.ca.u64 %rd46393, [%rd46391];
	}
	// end inline asm
	// begin inline asm
	{	
ld.global.ca.u64 %rd46395, [%rd46393];
	}
	// end inline asm
	// begin inline asm
	{	
ld.global.ca.u64 %rd46397, [%rd46395];
	}
	// end inline asm
	// begin inline asm
	{	
ld.global.ca.u64 %rd46399, [%rd46397];
	}
	// end inline asm
	// begin inline asm
	{	
ld.global.ca.u64 %rd46401, [%rd46399];
	}
	// end inline asm
	// begin inline asm
	{	
ld.global.ca.u64 %rd46403, [%rd46401];
	}
	// end inline asm
	// begin inline asm
	{	
ld.global.ca.u64 %rd46405, [%rd46403];
	}
	// end inline asm
	// begin inline asm
	{	
ld.global.ca.u64 %rd46407, [%rd46405];
	}
	// end inline asm
	// begin inline asm
	{	
ld.global.ca.u64 %rd46409, [%rd46407];
	}
	// end inline asm
	// begin inline asm
	{	
ld.global.ca.u64 %rd46411, [%rd46409];
	}
	// end inline asm
	// begin inline asm
	{	
ld.global.ca.u64 %rd46413, [%rd46411];
	}
	// end inline asm
	// begin inline asm
	{	
ld.global.ca.u64 %rd46415, [%rd46413];
	}
	// end inline asm
	// begin inline asm
	{	
ld.global.ca.u64 %rd46417, [%rd46415];
	}
	// end inline asm
	// begin inline asm
	{	
ld.global.ca.u64 %rd46419, [%rd46417];
	}
	// end inline asm
	// begin inline asm
	{	
ld.global.ca.u64 %rd46421, [%rd46419];
	}
	// end inline asm
	// begin inline asm
	{	
ld.global.ca.u64 %rd46423, [%rd46421];
	}
	// end inline asm
	// begin inline asm
	{	
ld.global.ca.u64 %rd46425, [%rd46423];
	}
	// end inline asm
	// begin inline asm
	{	
ld.global.ca.u64 %rd46427, [%rd46425];
	}
	// end inline asm
	// begin inline asm
	{	
ld.global.ca.u64 %rd46429, [%rd46427];
	}
	// end inline asm
	// begin inline asm
	{	
ld.global.ca.u64 %rd46431, [%rd46429];
	}
	// end inline asm
	// begin inline asm
	{	
ld.global.ca.u64 %rd46433, [%rd46431];
	}
	// end inline asm
	// begin inline asm
	{	
ld.global.ca.u64 %rd46435, [%rd46433];
	}
	// end inline asm
	// begin inline asm
	{	
ld.global.ca.u64 %rd46437, [%rd46435];
	}
	// end inline asm
	// begin inline asm
	{	
ld.global.ca.u64 %rd46439, [%rd46437];
	}
	// end inline asm
	// begin inline asm
	{	
ld.global.ca.u64 %rd46441, [%rd46439];
	}
	// end inline asm
	// begin inline asm
	{	
ld.global.ca.u64 %rd46443, [%rd46441];
	}
	// end inline asm
	// begin inline asm
	{	
ld.global.ca.u64 %rd46445, [%rd46443];
	}
	// end inline asm
	// begin inline asm
	{	
ld.global.ca.u64 %rd46447, [%rd46445];
	}
	// end inline asm
	// begin inline asm
	{	
ld.global.ca.u64 %rd46449, [%rd46447];
	}
	// end inline asm
	// begin inline asm
	{	
ld.global.ca.u64 %rd46451, [%rd46449];
	}
	// end inline asm
	// begin inline asm
	{	
ld.global.ca.u64 %rd46453, [%rd46451];
	}
	// end inline asm
	// begin inline asm
	{	
ld.global.ca.u64 %rd46455, [%rd46453];
	}
	// end inline asm
	// begin inline asm
	{	
ld.global.ca.u64 %rd46457, [%rd46455];
	}
	// end inline asm
	// begin inline asm
	{	
ld.global.ca.u64 %rd46459, [%rd46457];
	}
	// end inline asm
	// begin inline asm
	{	
ld.global.ca.u64 %rd46461, [%rd46459];
	}
	// end inline asm
	// begin inline asm
	{	
ld.global.ca.u64 %rd46463, [%rd46461];
	}
	// end inline asm
	// begin inline asm
	{	
ld.global.ca.u64 %rd46465, [%rd46463];
	}
	// end inline asm
	// begin inline asm
	{	
ld.global.ca.u64 %rd46467, [%rd46465];
	}
	// end inline asm
	// begin inline asm
	{	
ld.global.ca.u64 %rd46469, [%rd46467];
	}
	// end inline asm
	// begin inline asm
	{	
ld.global.ca.u64 %rd46471, [%rd46469];
	}
	// end inline asm
	// begin inline asm
	{	
ld.global.ca.u64 %rd46473, [%rd46471];
	}
	// end inline asm
	// begin inline asm
	{	
ld.global.ca.u64 %rd46475, [%rd46473];
	}
	// end inline asm
	// begin inline asm
	{	
ld.global.ca.u64 %rd46477, [%rd46475];
	}
	// end inline asm
	// begin inline asm
	{	
ld.global.ca.u64 %rd46479, [%rd46477];
	}
	// end inline asm
	// begin inline asm
	{	
ld.global.ca.u64 %rd46481, [%rd46479];
	}
	// end inline asm
	// begin inline asm
	{	
ld.global.ca.u64 %rd46483, [%rd46481];
	}
	// end inline asm
	// begin inline asm
	{	
ld.global.ca.u64 %rd46485, [%rd46483];
	}
	// end inline asm
	// begin inline asm
	{	
ld.global.ca.u64 %rd46487, [%rd46485];
	}
	// end inline asm
	// begin inline asm
	{	
ld.global.ca.u64 %rd46489, [%rd46487];
	}
	// end inline asm
	// begin inline asm
	{	
ld.global.ca.u64 %rd46491, [%rd46489];
	}
	// end inline asm
	// begin inline asm
	{	
ld.global.ca.u64 %rd46493, [%rd46491];
	}
	// end inline asm
	// begin inline asm
	{	
ld.global.ca.u64 %rd46495, [%rd46493];
	}
	// end inline asm
	// begin inline asm
	{	
ld.global.ca.u64 %rd46497, [%rd46495];
	}
	// end inline asm
	// begin inline asm
	{	
ld.global.ca.u64 %rd46499, [%rd46497];
	}
	// end inline asm
	// begin inline asm
	{	
ld.global.ca.u64 %rd46501, [%rd46499];
	}
	// end inline asm
	// begin inline asm
	{	
ld.global.ca.u64 %rd46503, [%rd46501];
	}
	// end inline asm
	// begin inline asm
	{	
ld.global.ca.u64 %rd46505, [%rd46503];
	}
	// end inline asm
	// begin inline asm
	{	
ld.global.ca.u64 %rd46507, [%rd46505];
	}
	// end inline asm
	// begin inline asm
	{	
ld.global.ca.u64 %rd46509, [%rd46507];
	}
	// end inline asm
	// begin inline asm
	{	
ld.global.ca.u64 %rd46511, [%rd46509];
	}
	// end inline asm
	// begin inline asm
	{	
ld.global.ca.u64 %rd46513, [%rd46511];
	}
	// end inline asm
	// begin inline asm
	{	
ld.global.ca.u64 %rd46515, [%rd46513];
	}
	// end inline asm
	// begin inline asm
	{	
ld.global.ca.u64 %rd46517, [%rd46515];
	}
	// end inline asm
	// begin inline asm
	{	
ld.global.ca.u64 %rd46519, [%rd46517];
	}
	// end inline asm
	// begin inline asm
	{	
ld.global.ca.u64 %rd46521, [%rd46519];
	}
	// end inline asm
	// begin inline asm
	{	
ld.global.ca.u64 %rd46523, [%rd46521];
	}
	// end inline asm
	// begin inline asm
	{	
ld.global.ca.u64 %rd46525, [%rd46523];
	}
	// end inline asm
	// begin inline asm
	{	
ld.global.ca.u64 %rd46527, [%rd46525];
	}
	// end inline asm
	// begin inline asm
	{	
ld.global.ca.u64 %rd46529, [%rd46527];
	}
	// end inline asm
	// begin inline asm
	{	
ld.global.ca.u64 %rd46531, [%rd46529];
	}
	// end inline asm
	// begin inline asm
	{	
ld.global.ca.u64 %rd46533, [%rd46531];
	}
	// end inline asm
	// begin inline asm
	{	
ld.global.ca.u64 %rd46535, [%rd46533];
	}
	// end inline asm
	// begin inline asm
	{	
ld.global.ca.u64 %rd46537, [%rd46535];
	}
	// end inline asm
	// begin inline asm
	{	
ld.global.ca.u64 %rd46539, [%rd46537];
	}
	// end inline asm
	// begin inline asm
	{	
ld.global.ca.u64 %rd46541, [%rd46539];
	}
	// end inline asm
	// begin inline asm
	{	
ld.global.ca.u64 %rd46543, [%rd46541];
	}
	// end inline asm
	// begin inline asm
	{	
ld.global.ca.u64 %rd46545, [%rd46543];
	}
	// end inline asm
	// begin inline asm
	{	
ld.global.ca.u64 %rd46547, [%rd46545];
	}
	// end inline asm
	// begin inline asm
	{	
ld.global.ca.u64 %rd46549, [%rd46547];
	}
	// end inline asm
	// begin inline asm
	{	
ld.global.ca.u64 %rd46551, [%rd46549];
	}
	// end inline asm
	// begin inline asm
	{	
ld.global.ca.u64 %rd46553, [%rd46551];
	}
	// end inline asm
	// begin inline asm
	{	
ld.global.ca.u64 %rd46555, [%rd46553];
	}
	// end inline asm
	// begin inline asm
	{	
ld.global.ca.u64 %rd46557, [%rd46555];
	}
	// end inline asm
	// begin inline asm
	{	
ld.global.ca.u64 %rd46559, [%rd46557];
	}
	// end inline asm
	// begin inline asm
	{	
ld.global.ca.u64 %rd46561, [%rd46559];
	}
	// end inline asm
	// begin inline asm
	{	
ld.global.ca.u64 %rd46563, [%rd46561];
	}
	// end inline asm
	// begin inline asm
	{	
ld.global.ca.u64 %rd46565, [%rd46563];
	}
	// end inline asm
	// begin inline asm
	{	
ld.global.ca.u64 %rd46567, [%rd46565];
	}
	// end inline asm
	// begin inline asm
	{	
ld.global.ca.u64 %rd46569, [%rd46567];
	}
	// end inline asm
	// begin inline asm
	{	
ld.global.ca.u64 %rd46571, [%rd46569];
	}
	// end inline asm
	// begin inline asm
	{	
ld.global.ca.u64 %rd46573, [%rd46571];
	}
	// end inline asm
	// begin inline asm
	{	
ld.global.ca.u64 %rd46575, [%rd46573];
	}
	// end inline asm
	// begin inline asm
	{	
ld.global.ca.u64 %rd46577, [%rd46575];
	}
	// end inline asm
	// begin inline asm
	{	
ld.global.ca.u64 %rd46579, [%rd46577];
	}
	// end inline asm
	// begin inline asm
	{	
ld.global.ca.u64 %rd46581, [%rd46579];
	}
	// end inline asm
	// begin inline asm
	{	
ld.global.ca.u64 %rd46583, [%rd46581];
	}
	// end inline asm
	// begin inline asm
	{	
ld.global.ca.u64 %rd46585, [%rd46583];
	}
	// end inline asm
	// begin inline asm
	{	
ld.global.ca.u64 %rd46587, [%rd46585];
	}
	// end inline asm
	// begin inline asm
	{	
ld.global.ca.u64 %rd46589, [%rd46587];
	}
	// end inline asm
	// begin inline asm
	{	
ld.global.ca.u64 %rd46591, [%rd46589];
	}
	// end inline asm
	// begin inline asm
	{	
ld.global.ca.u64 %rd46593, [%rd46591];
	}
	// end inline asm
	// begin inline asm
	{	
ld.global.ca.u64 %rd46595, [%rd46593];
	}
	// end inline asm
	// begin inline asm
	{	
ld.global.ca.u64 %rd46597, [%rd46595];
	}
	// end inline asm
	// begin inline asm
	{	
ld.global.ca.u64 %rd46599, [%rd46597];
	}
	// end inline asm
	// begin inline asm
	{	
ld.global.ca.u64 %rd46601, [%rd46599];
	}
	// end inline asm
	// begin inline asm
	{	
ld.global.ca.u64 %rd46603, [%rd46601];
	}
	// end inline asm
	// begin inline asm
	{	
ld.global.ca.u64 %rd46605, [%rd46603];
	}
	// end inline asm
	// begin inline asm
	{	
ld.global.ca.u64 %rd46607, [%rd46605];
	}
	// end inline asm
	// begin inline asm
	{	
ld.global.ca.u64 %rd46609, [%rd46607];
	}
	// end inline asm
	// begin inline asm
	{	
ld.global.ca.u64 %rd46611, [%rd46609];
	}
	// end inline asm
	// begin inline asm
	{	
ld.global.ca.u64 %rd46613, [%rd46611];
	}
	// end inline asm
	// begin inline asm
	{	
ld.global.ca.u64 %rd46615, [%rd46613];
	}
	// end inline asm
	// begin inline asm
	{	
ld.global.ca.u64 %rd46617, [%rd46615];
	}
	// end inline asm
	// begin inline asm
	{	
ld.global.ca.u64 %rd46619, [%rd46617];
	}
	// end inline asm
	// begin inline asm
	{	
ld.global.ca.u64 %rd46621, [%rd46619];
	}
	// end inline asm
	// begin inline asm
	{	
ld.global.ca.u64 %rd46623, [%rd46621];
	}
	// end inline asm
	// begin inline asm
	{	
ld.global.ca.u64 %rd46625, [%rd46623];
	}
	// end inline asm
	// begin inline asm
	{	
ld.global.ca.u64 %rd46627, [%rd46625];
	}
	// end inline asm
	// begin inline asm
	{	
ld.global.ca.u64 %rd46629, [%rd46627];
	}
	// end inline asm
	// begin inline asm
	{	
ld.global.ca.u64 %rd46631, [%rd46629];
	}
	// end inline asm
	// begin inline asm
	{	
ld.global.ca.u64 %rd46633, [%rd46631];
	}
	// end inline asm
	// begin inline asm
	{	
ld.global.ca.u64 %rd46635, [%rd46633];
	}
	// end inline asm
	// begin inline asm
	{	
ld.global.ca.u64 %rd46637, [%rd46635];
	}
	// end inline asm
	// begin inline asm
	{	
ld.global.ca.u64 %rd46639, [%rd46637];
	}
	// end inline asm
	// begin inline asm
	{	
ld.global.ca.u64 %rd46641, [%rd46639];
	}
	// end inline asm
	// begin inline asm
	{	
ld.global.ca.u64 %rd46643, [%rd46641];
	}
	// end inline asm
	// begin inline asm
	{	
ld.global.ca.u64 %rd46645, [%rd46643];
	}
	// end inline asm
	// begin inline asm
	{	
ld.global.ca.u64 %rd46647, [%rd46645];
	}
	// end inline asm
	// begin inline asm
	{	
ld.global.ca.u64 %rd46649, [%rd46647];
	}
	// end inline asm
	// begin inline asm
	{	
ld.global.ca.u64 %rd46651, [%rd46649];
	}
	// end inline asm
	// begin inline asm
	{	
ld.global.ca.u64 %rd46653, [%rd46651];
	}
	// end inline asm
	// begin inline asm
	{	
ld.global.ca.u64 %rd46655, [%rd46653];
	}
	// end inline asm
	// begin inline asm
	{	
ld.global.ca.u64 %rd46657, [%rd46655];
	}
	// end inline asm
	// begin inline asm
	{	
ld.global.ca.u64 %rd46659, [%rd46657];
	}
	// end inline asm
	// begin inline asm
	{	
ld.global.ca.u64 %rd46661, [%rd46659];
	}
	// end inline asm
	// begin inline asm
	{	
ld.global.ca.u64 %rd46663, [%rd46661];
	}
	// end inline asm
	// begin inline asm
	{	
ld.global.ca.u64 %rd46665, [%rd46663];
	}
	// end inline asm
	// begin inline asm
	{	
ld.global.ca.u64 %rd46667, [%rd46665];
	}
	// end inline asm
	// begin inline asm
	{	
ld.global.ca.u64 %rd46669, [%rd46667];
	}
	// end inline asm
	// begin inline asm
	{	
ld.global.ca.u64 %rd46671, [%rd46669];
	}
	// end inline asm
	// begin inline asm
	{	
ld.global.ca.u64 %rd46673, [%rd46671];
	}
	// end inline asm
	// begin inline asm
	{	
ld.global.ca.u64 %rd46675, [%rd46673];
	}
	// end inline asm
	// begin inline asm
	{	
ld.global.ca.u64 %rd46677, [%rd46675];
	}
	// end inline asm
	// begin inline asm
	{	
ld.global.ca.u64 %rd46679, [%rd46677];
	}
	// end inline asm
	// begin inline asm
	{	
ld.global.ca.u64 %rd46681, [%rd46679];
	}
	// end inline asm
	// begin inline asm
	{	
ld.global.ca.u64 %rd46683, [%rd46681];
	}
	// end inline asm
	// begin inline asm
	{	
ld.global.ca.u64 %rd46685, [%rd46683];
	}
	// end inline asm
	// begin inline asm
	{	
ld.global.ca.u64 %rd46687, [%rd46685];
	}
	// end inline asm
	// begin inline asm
	{	
ld.global.ca.u64 %rd46689, [%rd46687];
	}
	// end inline asm
	// begin inline asm
	{	
ld.global.ca.u64 %rd46691, [%rd46689];
	}
	// end inline asm
	// begin inline asm
	{	
ld.global.ca.u64 %rd46693, [%rd46691];
	}
	// end inline asm
	// begin inline asm
	{	
ld.global.ca.u64 %rd46695, [%rd46693];
	}
	// end inline asm
	// begin inline asm
	{	
ld.global.ca.u64 %rd46697, [%rd46695];
	}
	// end inline asm
	// begin inline asm
	{	
ld.global.ca.u64 %rd46699, [%rd46697];
	}
	// end inline asm
	// begin inline asm
	{	
ld.global.ca.u64 %rd46701, [%rd46699];
	}
	// end inline asm
	// begin inline asm
	{	
ld.global.ca.u64 %rd46703, [%rd46701];
	}
	// end inline asm
	// begin inline asm
	{	
ld.global.ca.u64 %rd46705, [%rd46703];
	}
	// end inline asm
	// begin inline asm
	{	
ld.global.ca.u64 %rd46707, [%rd46705];
	}
	// end inline asm
	// begin inline asm
	{	
ld.global.ca.u64 %rd46709, [%rd46707];
	}
	// end inline asm
	// begin inline asm
	{	
ld.global.ca.u64 %rd46711, [%rd46709];
	}
	// end inline asm
	// begin inline asm
	{	
ld.global.ca.u64 %rd46713, [%rd46711];
	}
	// end inline asm
	// begin inline asm
	{	
ld.global.ca.u64 %rd46715, [%rd46713];
	}
	// end inline asm
	// begin inline asm
	{	
ld.global.ca.u64 %rd46717, [%rd46715];
	}
	// end inline asm
	// begin inline asm
	{	
ld.global.ca.u64 %rd46719, [%rd46717];
	}
	// end inline asm
	// begin inline asm
	{	
ld.global.ca.u64 %rd46721, [%rd46719];
	}
	// end inline asm
	// begin inline asm
	{	
ld.global.ca.u64 %rd46723, [%rd46721];
	}
	// end inline asm
	// begin inline asm
	{	
ld.global.ca.u64 %rd46725, [%rd46723];
	}
	// end inline asm
	// begin inline asm
	{	
ld.global.ca.u64 %rd46727, [%rd46725];
	}
	// end inline asm
	// begin inline asm
	{	
ld.global.ca.u64 %rd46729, [%rd46727];
	}
	// end inline asm
	// begin inline asm
	{	
ld.global.ca.u64 %rd46731, [%rd46729];
	}
	// end inline asm
	// begin inline asm
	{	
ld.global.ca.u64 %rd46733, [%rd46731];
	}
	// end inline asm
	// begin inline asm
	{	
ld.global.ca.u64 %rd46735, [%rd46733];
	}
	// end inline asm
	// begin inline asm
	{	
ld.global.ca.u64 %rd46737, [%rd46735];
	}
	// end inline asm
	// begin inline asm
	{	
ld.global.ca.u64 %rd46739, [%rd46737];
	}
	// end inline asm
	// begin inline asm
	{	
ld.global.ca.u64 %rd46741, [%rd46739];
	}
	// end inline asm
	// begin inline asm
	{	
ld.global.ca.u64 %rd46743, [%rd46741];
	}
	// end inline asm
	// begin inline asm
	{	
ld.global.ca.u64 %rd46745, [%rd46743];
	}
	// end inline asm
	// begin inline asm
	{	
ld.global.ca.u64 %rd46747, [%rd46745];
	}
	// end inline asm
	// begin inline asm
	{	
ld.global.ca.u64 %rd46749, [%rd46747];
	}
	// end inline asm
	// begin inline asm
	{	
ld.global.ca.u64 %rd46751, [%rd46749];
	}
	// end inline asm
	// begin inline asm
	{	
ld.global.ca.u64 %rd46753, [%rd46751];
	}
	// end inline asm
	// begin inline asm
	{	
ld.global.ca.u64 %rd46755, [%rd46753];
	}
	// end inline asm
	// begin inline asm
	{	
ld.global.ca.u64 %rd46757, [%rd46755];
	}
	// end inline asm
	// begin inline asm
	{	
ld.global.ca.u64 %rd46759, [%rd46757];
	}
	// end inline asm
	// begin inline asm
	{	
ld.global.ca.u64 %rd46761, [%rd46759];
	}
	// end inline asm
	// begin inline asm
	{	
ld.global.ca.u64 %rd46763, [%rd46761];
	}
	// end inline asm
	// begin inline asm
	{	
ld.global.ca.u64 %rd46765, [%rd46763];
	}
	// end inline asm
	// begin inline asm
	{	
ld.global.ca.u64 %rd46767, [%rd46765];
	}
	// end inline asm
	// begin inline asm
	{	
ld.global.ca.u64 %rd46769, [%rd46767];
	}
	// end inline asm
	// begin inline asm
	{	
ld.global.ca.u64 %rd46771, [%rd46769];
	}
	// end inline asm
	// begin inline asm
	{	
ld.global.ca.u64 %rd46773, [%rd46771];
	}
	// end inline asm
	// begin inline asm
	{	
ld.global.ca.u64 %rd46775, [%rd46773];
	}
	// end inline asm
	// begin inline asm
	{	
ld.global.ca.u64 %rd46777, [%rd46775];
	}
	// end inline asm
	// begin inline asm
	{	
ld.global.ca.u64 %rd46779, [%rd46777];
	}
	// end inline asm
	// begin inline asm
	{	
ld.global.ca.u64 %rd46781, [%rd46779];
	}
	// end inline asm
	// begin inline asm
	{	
ld.global.ca.u64 %rd46783, [%rd46781];
	}
	// end inline asm
	// begin inline asm
	{	
ld.global.ca.u64 %rd46785, [%rd46783];
	}
	// end inline asm
	// begin inline asm
	{	
ld.global.ca.u64 %rd46787, [%rd46785];
	}
	// end inline asm
	// begin inline asm
	{	
ld.global.ca.u64 %rd46789, [%rd46787];
	}
	// end inline asm
	// begin inline asm
	{	
ld.global.ca.u64 %rd46791, [%rd46789];
	}
	// end inline asm
	// begin inline asm
	{	
ld.global.ca.u64 %rd46793, [%rd46791];
	}
	// end inline asm
	// begin inline asm
	{	
ld.global.ca.u64 %rd46795, [%rd46793];
	}
	// end inline asm
	// begin inline asm
	{	
ld.global.ca.u64 %rd46797, [%rd46795];
	}
	// end inline asm
	// begin inline asm
	{	
ld.global.ca.u64 %rd46799, [%rd46797];
	}
	// end inline asm
	// begin inline asm
	{	
ld.global.ca.u64 %rd46801, [%rd46799];
	}
	// end inline asm
	// begin inline asm
	{	
ld.global.ca.u64 %rd46803, [%rd46801];
	}
	// end inline asm
	// begin inline asm
	{	
ld.global.ca.u64 %rd46805, [%rd46803];
	}
	// end inline asm
	// begin inline asm
	{	
ld.global.ca.u64 %rd46807, [%rd46805];
	}
	// end inline asm
	// begin inline asm
	{	
ld.global.ca.u64 %rd46809, [%rd46807];
	}
	// end inline asm
	// begin inline asm
	{	
ld.global.ca.u64 %rd46811, [%rd46809];
	}
	// end inline asm
	// begin inline asm
	{	
ld.global.ca.u64 %rd46813, [%rd46811];
	}
	// end inline asm
	// begin inline asm
	{	
ld.global.ca.u64 %rd46815, [%rd46813];
	}
	// end inline asm
	// begin inline asm
	{	
ld.global.ca.u64 %rd46817, [%rd46815];
	}
	// end inline asm
	// begin inline asm
	{	
ld.global.ca.u64 %rd46819, [%rd46817];
	}
	// end inline asm
	// begin inline asm
	{	
ld.global.ca.u64 %rd46821, [%rd46819];
	}
	// end inline asm
	// begin inline asm
	{	
ld.global.ca.u64 %rd46823, [%rd46821];
	}
	// end inline asm
	// begin inline asm
	{	
ld.global.ca.u64 %rd46825, [%rd46823];
	}
	// end inline asm
	// begin inline asm
	{	
ld.global.ca.u64 %rd46827, [%rd46825];
	}
	// end inline asm
	// begin inline asm
	{	
ld.global.ca.u64 %rd46829, [%rd46827];
	}
	// end inline asm
	// begin inline asm
	{	
ld.global.ca.u64 %rd46831, [%rd46829];
	}
	// end inline asm
	// begin inline asm
	{	
ld.global.ca.u64 %rd46833, [%rd46831];
	}
	// end inline asm
	// begin inline asm
	{	
ld.global.ca.u64 %rd46835, [%rd46833];
	}
	// end inline asm
	// begin inline asm
	{	
ld.global.ca.u64 %rd46837, [%rd46835];
	}
	// end inline asm
	// begin inline asm
	{	
ld.global.ca.u64 %rd46839, [%rd46837];
	}
	// end inline asm
	// begin inline asm
	{	
ld.global.ca.u64 %rd46841, [%rd46839];
	}
	// end inline asm
	// begin inline asm
	{	
ld.global.ca.u64 %rd46843, [%rd46841];
	}
	// end inline asm
	// begin inline asm
	{	
ld.global.ca.u64 %rd46845, [%rd46843];
	}
	// end inline asm
	// begin inline asm
	{	
ld.global.ca.u64 %rd46847, [%rd46845];
	}
	// end inline asm
	// begin inline asm
	{	
ld.global.ca.u64 %rd46849, [%rd46847];
	}
	// end inline asm
	// begin inline asm
	{	
ld.global.ca.u64 %rd46851, [%rd46849];
	}
	// end inline asm
	// begin inline asm
	{	
ld.global.ca.u64 %rd46853, [%rd46851];
	}
	// end inline asm
	// begin inline asm
	{	
ld.global.ca.u64 %rd46855, [%rd46853];
	}
	// end inline asm
	// begin inline asm
	{	
ld.global.ca.u64 %rd46857, [%rd46855];
	}
	// end inline asm
	// begin inline asm
	{	
ld.global.ca.u64 %rd46859, [%rd46857];
	}
	// end inline asm
	// begin inline asm
	{	
ld.global.ca.u64 %rd46861, [%rd46859];
	}
	// end inline asm
	// begin inline asm
	{	
ld.global.ca.u64 %rd46863, [%rd46861];
	}
	// end inline asm
	// begin inline asm
	{	
ld.global.ca.u64 %rd46865, [%rd46863];
	}
	// end inline asm
	// begin inline asm
	{	
ld.global.ca.u64 %rd46867, [%rd46865];
	}
	// end inline asm
	// begin inline asm
	{	
ld.global.ca.u64 %rd46869, [%rd46867];
	}
	// end inline asm
	// begin inline asm
	{	
ld.global.ca.u64 %rd46871, [%rd46869];
	}
	// end inline asm
	// begin inline asm
	{	
ld.global.ca.u64 %rd46873, [%rd46871];
	}
	// end inline asm
	// begin inline asm
	{	
ld.global.ca.u64 %rd46875, [%rd46873];
	}
	// end inline asm
	// begin inline asm
	{	
ld.global.ca.u64 %rd46877, [%rd46875];
	}
	// end inline asm
	// begin inline asm
	{	
ld.global.ca.u64 %rd46879, [%rd46877];
	}
	// end inline asm
	// begin inline asm
	{	
ld.global.ca.u64 %rd46881, [%rd46879];
	}
	// end inline asm
	// begin inline asm
	{	
ld.global.ca.u64 %rd46883, [%rd46881];
	}
	// end inline asm
	// begin inline asm
	{	
ld.global.ca.u64 %rd46885, [%rd46883];
	}
	// end inline asm
	// begin inline asm
	{	
ld.global.ca.u64 %rd46887, [%rd46885];
	}
	// end inline asm
	// begin inline asm
	{	
ld.global.ca.u64 %rd46889, [%rd46887];
	}
	// end inline asm
	// begin inline asm
	{	
ld.global.ca.u64 %rd46891, [%rd46889];
	}
	// end inline asm
	// begin inline asm
	{	
ld.global.ca.u64 %rd46893, [%rd46891];
	}
	// end inline asm
	// begin inline asm
	{	
ld.global.ca.u64 %rd46895, [%rd46893];
	}
	// end inline asm
	// begin inline asm
	{	
ld.global.ca.u64 %rd46897, [%rd46895];
	}
	// end inline asm
	// begin inline asm
	{	
ld.global.ca.u64 %rd46899, [%rd46897];
	}
	// end inline asm
	// begin inline asm
	{	
ld.global.ca.u64 %rd46901, [%rd46899];
	}
	// end inline asm
	// begin inline asm
	{	
ld.global.ca.u64 %rd46903, [%rd46901];
	}
	// end inline asm
	// begin inline asm
	{	
ld.global.ca.u64 %rd46905, [%rd46903];
	}
	// end inline asm
	// begin inline asm
	{	
ld.global.ca.u64 %rd46907, [%rd46905];
	}
	// end inline asm
	// begin inline asm
	{	
ld.global.ca.u64 %rd46909, [%rd46907];
	}
	// end inline asm
	// begin inline asm
	{	
ld.global.ca.u64 %rd46911, [%rd46909];
	}
	// end inline asm
	// begin inline asm
	{	
ld.global.ca.u64 %rd46913, [%rd46911];
	}
	// end inline asm
	// begin inline asm
	{	
ld.global.ca.u64 %rd46915, [%rd46913];
	}
	// end inline asm
	// begin inline asm
	{	
ld.global.ca.u64 %rd46917, [%rd46915];
	}
	// end inline asm
	// begin inline asm
	{	
ld.global.ca.u64 %rd46919, [%rd46917];
	}
	// end inline asm
	// begin inline asm
	{	
ld.global.ca.u64 %rd46921, [%rd46919];
	}
	// end inline asm
	// begin inline asm
	{	
ld.global.ca.u64 %rd46923, [%rd46921];
	}
	// end inline asm
	// begin inline asm
	{	
ld.global.ca.u64 %rd46925, [%rd46923];
	}
	// end inline asm
	// begin inline asm
	{	
ld.global.ca.u64 %rd46927, [%rd46925];
	}
	// end inline asm
	// begin inline asm
	{	
ld.global.ca.u64 %rd46929, [%rd46927];
	}
	// end inline asm
	// begin inline asm
	{	
ld.global.ca.u64 %rd46931, [%rd46929];
	}
	// end inline asm
	// begin inline asm
	{	
ld.global.ca.u64 %rd46933, [%rd46931];
	}
	// end inline asm
	// begin inline asm
	{	
ld.global.ca.u64 %rd46935, [%rd46933];
	}
	// end inline asm
	// begin inline asm
	{	
ld.global.ca.u64 %rd46937, [%rd46935];
	}
	// end inline asm
	// begin inline asm
	{	
ld.global.ca.u64 %rd46939, [%rd46937];
	}
	// end inline asm
	// begin inline asm
	{	
ld.global.ca.u64 %rd46941, [%rd46939];
	}
	// end inline asm
	// begin inline asm
	{	
ld.global.ca.u64 %rd46943, [%rd46941];
	}
	// end inline asm
	// begin inline asm
	{	
ld.global.ca.u64 %rd46945, [%rd46943];
	}
	// end inline asm
	// begin inline asm
	{	
ld.global.ca.u64 %rd46947, [%rd46945];
	}
	// end inline asm
	// begin inline asm
	{	
ld.global.ca.u64 %rd46949, [%rd46947];
	}
	// end inline asm
	// begin inline asm
	{	
ld.global.ca.u64 %rd46951, [%rd46949];
	}
	// end inline asm
	// begin inline asm
	{	
ld.global.ca.u64 %rd46953, [%rd46951];
	}
	// end inline asm
	// begin inline asm
	{	
ld.global.ca.u64 %rd46955, [%rd46953];
	}
	// end inline asm
	// begin inline asm
	{	
ld.global.ca.u64 %rd46957, [%rd46955];
	}
	// end inline asm
	// begin inline asm
	{	
ld.global.ca.u64 %rd46959, [%rd46957];
	}
	// end inline asm
	// begin inline asm
	{	
ld.global.ca.u64 %rd46961, [%rd46959];
	}
	// end inline asm
	// begin inline asm
	{	
ld.global.ca.u64 %rd46963, [%rd46961];
	}
	// end inline asm
	// begin inline asm
	{	
ld.global.ca.u64 %rd46965, [%rd46963];
	}
	// end inline asm
	// begin inline asm
	{	
ld.global.ca.u64 %rd46967, [%rd46965];
	}
	// end inline asm
	// begin inline asm
	{	
ld.global.ca.u64 %rd46969, [%rd46967];
	}
	// end inline asm
	// begin inline asm
	{	
ld.global.ca.u64 %rd46971, [%rd46969];
	}
	// end inline asm
	// begin inline asm
	{	
ld.global.ca.u64 %rd46973, [%rd46971];
	}
	// end inline asm
	// begin inline asm
	{	
ld.global.ca.u64 %rd46975, [%rd46973];
	}
	// end inline asm
	// begin inline asm
	{	
ld.global.ca.u64 %rd46977, [%rd46975];
	}
	// end inline asm
	// begin inline asm
	{	
ld.global.ca.u64 %rd46979, [%rd46977];
	}
	// end inline asm
	// begin inline asm
	{	
ld.global.ca.u64 %rd46981, [%rd46979];
	}
	// end inline asm
	// begin inline asm
	{	
ld.global.ca.u64 %rd46983, [%rd46981];
	}
	// end inline asm
	// begin inline asm
	{	
ld.global.ca.u64 %rd46985, [%rd46983];
	}
	// end inline asm
	// begin inline asm
	{	
ld.global.ca.u64 %rd46987, [%rd46985];
	}
	// end inline asm
	// begin inline asm
	{	
ld.global.ca.u64 %rd46989, [%rd46987];
	}
	// end inline asm
	// begin inline asm
	{	
ld.global.ca.u64 %rd46991, [%rd46989];
	}
	// end inline asm
	// begin inline asm
	{	
ld.global.ca.u64 %rd46993, [%rd46991];
	}
	// end inline asm
	// begin inline asm
	{	
ld.global.ca.u64 %rd46995, [%rd46993];
	}
	// end inline asm
	// begin inline asm
	{	
ld.global.ca.u64 %rd46997, [%rd46995];
	}
	// end inline asm
	// begin inline asm
	{	
ld.global.ca.u64 %rd46999, [%rd46997];
	}
	// end inline asm
	// begin inline asm
	{	
ld.global.ca.u64 %rd47001, [%rd46999];
	}
	// end inline asm
	// begin inline asm
	{	
ld.global.ca.u64 %rd47003, [%rd47001];
	}
	// end inline asm
	// begin inline asm
	{	
ld.global.ca.u64 %rd47005, [%rd47003];
	}
	// end inline asm
	// begin inline asm
	{	
ld.global.ca.u64 %rd47007, [%rd47005];
	}
	// end inline asm
	// begin inline asm
	{	
ld.global.ca.u64 %rd47009, [%rd47007];
	}
	// end inline asm
	// begin inline asm
	{	
ld.global.ca.u64 %rd47011, [%rd47009];
	}
	// end inline asm
	// begin inline asm
	{	
ld.global.ca.u64 %rd47013, [%rd47011];
	}
	// end inline asm
	// begin inline asm
	{	
ld.global.ca.u64 %rd47015, [%rd47013];
	}
	// end inline asm
	// begin inline asm
	{	
ld.global.ca.u64 %rd47017, [%rd47015];
	}
	// end inline asm
	// begin inline asm
	{	
ld.global.ca.u64 %rd47019, [%rd47017];
	}
	// end inline asm
	// begin inline asm
	{	
ld.global.ca.u64 %rd47021, [%rd47019];
	}
	// end inline asm
	// begin inline asm
	{	
ld.global.ca.u64 %rd47023, [%rd47021];
	}
	// end inline asm
	// begin inline asm
	{	
ld.global.ca.u64 %rd47025, [%rd47023];
	}
	// end inline asm
	// begin inline asm
	{	
ld.global.ca.u64 %rd47027, [%rd47025];
	}
	// end inline asm
	// begin inline asm
	{	
ld.global.ca.u64 %rd47029, [%rd47027];
	}
	// end inline asm
	// begin inline asm
	{	
ld.global.ca.u64 %rd47031, [%rd47029];
	}
	// end inline asm
	// begin inline asm
	{	
ld.global.ca.u64 %rd47033, [%rd47031];
	}
	// end inline asm
	// begin inline asm
	{	
ld.global.ca.u64 %rd47035, [%rd47033];
	}
	// end inline asm
	// begin inline asm
	{	
ld.global.ca.u64 %rd47037, [%rd47035];
	}
	// end inline asm
	// begin inline asm
	{	
ld.global.ca.u64 %rd47039, [%rd47037];
	}
	// end inline asm
	// begin inline asm
	{	
ld.global.ca.u64 %rd47041, [%rd47039];
	}
	// end inline asm
	// begin inline asm
	{	
ld.global.ca.u64 %rd47043, [%rd47041];
	}
	// end inline asm
	// begin inline asm
	{	
ld.global.ca.u64 %rd47045, [%rd47043];
	}
	// end inline asm
	// begin inline asm
	{	
ld.global.ca.u64 %rd47047, [%rd47045];
	}
	// end inline asm
	// begin inline asm
	{	
ld.global.ca.u64 %rd47049, [%rd47047];
	}
	// end inline asm
	// begin inline asm
	{	
ld.global.ca.u64 %rd47051, [%rd47049];
	}
	// end inline asm
	// begin inline asm
	{	
ld.global.ca.u64 %rd47053, [%rd47051];
	}
	// end inline asm
	// begin inline asm
	{	
ld.global.ca.u64 %rd47055, [%rd47053];
	}
	// end inline asm
	// begin inline asm
	{	
ld.global.ca.u64 %rd47057, [%rd47055];
	}
	// end inline asm
	// begin inline asm
	{	
ld.global.ca.u64 %rd47059, [%rd47057];
	}
	// end inline asm
	// begin inline asm
	{	
ld.global.ca.u64 %rd47061, [%rd47059];
	}
	// end inline asm
	// begin inline asm
	{	
ld.global.ca.u64 %rd47063, [%rd47061];
	}
	// end inline asm
	// begin inline asm
	{	
ld.global.ca.u64 %rd47065, [%rd47063];
	}
	// end inline asm
	// begin inline asm
	{	
ld.global.ca.u64 %rd47067, [%rd47065];
	}
	// end inline asm
	// begin inline asm
	{	
ld.global.ca.u64 %rd47069, [%rd47067];
	}
	// end inline asm
	// begin inline asm
	{	
ld.global.ca.u64 %rd47071, [%rd47069];
	}
	// end inline asm
	// begin inline asm
	{	
ld.global.ca.u64 %rd47073, [%rd47071];
	}
	// end inline asm
	// begin inline asm
	{	
ld.global.ca.u64 %rd47075, [%rd47073];
	}
	// end inline asm
	// begin inline asm
	{	
ld.global.ca.u64 %rd47077, [%rd47075];
	}
	// end inline asm
	// begin inline asm
	{	
ld.global.ca.u64 %rd47079, [%rd47077];
	}
	// end inline asm
	// begin inline asm
	{	
ld.global.ca.u64 %rd47081, [%rd47079];
	}
	// end inline asm
	// begin inline asm
	{	
ld.global.ca.u64 %rd47083, [%rd47081];
	}
	// end inline asm
	// begin inline asm
	{	
ld.global.ca.u64 %rd47085, [%rd47083];
	}
	// end inline asm
	// begin inline asm
	{	
ld.global.ca.u64 %rd47087, [%rd47085];
	}
	// end inline asm
	// begin inline asm
	{	
ld.global.ca.u64 %rd47089, [%rd47087];
	}
	// end inline asm
	// begin inline asm
	{	
ld.global.ca.u64 %rd47091, [%rd47089];
	}
	// end inline asm
	// begin inline asm
	{	
ld.global.ca.u64 %rd47093, [%rd47091];
	}
	// end inline asm
	// begin inline asm
	{	
ld.global.ca.u64 %rd47095, [%rd47093];
	}
	// end inline asm
	// begin inline asm
	{	
ld.global.ca.u64 %rd47097, [%rd47095];
	}
	// end inline asm
	// begin inline asm
	{	
ld.global.ca.u64 %rd47099, [%rd47097];
	}
	// end inline asm
	// begin inline asm
	{	
ld.global.ca.u64 %rd47101, [%rd47099];
	}
	// end inline asm
	// begin inline asm
	{	
ld.global.ca.u64 %rd47103, [%rd47101];
	}
	// end inline asm
	// begin inline asm
	{	
ld.global.ca.u64 %rd47105, [%rd47103];
	}
	// end inline asm
	// begin inline asm
	{	
ld.global.ca.u64 %rd47107, [%rd47105];
	}
	// end inline asm
	// begin inline asm
	{	
ld.global.ca.u64 %rd47109, [%rd47107];
	}
	// end inline asm
	// begin inline asm
	{	
ld.global.ca.u64 %rd47111, [%rd47109];
	}
	// end inline asm
	// begin inline asm
	{	
ld.global.ca.u64 %rd47113, [%rd47111];
	}
	// end inline asm
	// begin inline asm
	{	
ld.global.ca.u64 %rd47115, [%rd47113];
	}
	// end inline asm
	// begin inline asm
	{	
ld.global.ca.u64 %rd47117, [%rd47115];
	}
	// end inline asm
	// begin inline asm
	{	
ld.global.ca.u64 %rd47119, [%rd47117];
	}
	// end inline asm
	// begin inline asm
	{	
ld.global.ca.u64 %rd47121, [%rd47119];
	}
	// end inline asm
	// begin inline asm
	{	
ld.global.ca.u64 %rd47123, [%rd47121];
	}
	// end inline asm
	// begin inline asm
	{	
ld.global.ca.u64 %rd47125, [%rd47123];
	}
	// end inline asm
	// begin inline asm
	{	
ld.global.ca.u64 %rd47127, [%rd47125];
	}
	// end inline asm
	// begin inline asm
	{	
ld.global.ca.u64 %rd47129, [%rd47127];
	}
	// end inline asm
	// begin inline asm
	{	
ld.global.ca.u64 %rd47131, [%rd47129];
	}
	// end inline asm
	// begin inline asm
	{	
ld.global.ca.u64 %rd47133, [%rd47131];
	}
	// end inline asm
	// begin inline asm
	{	
ld.global.ca.u64 %rd47135, [%rd47133];
	}
	// end inline asm
	// begin inline asm
	{	
ld.global.ca.u64 %rd47137, [%rd47135];
	}
	// end inline asm
	// begin inline asm
	{	
ld.global.ca.u64 %rd47139, [%rd47137];
	}
	// end inline asm
	// begin inline asm
	{	
ld.global.ca.u64 %rd47141, [%rd47139];
	}
	// end inline asm
	// begin inline asm
	{	
ld.global.ca.u64 %rd47143, [%rd47141];
	}
	// end inline asm
	// begin inline asm
	{	
ld.global.ca.u64 %rd47145, [%rd47143];
	}
	// end inline asm
	// begin inline asm
	{	
ld.global.ca.u64 %rd47147, [%rd47145];
	}
	// end inline asm
	// begin inline asm
	{	
ld.global.ca.u64 %rd47149, [%rd47147];
	}
	// end inline asm
	// begin inline asm
	{	
ld.global.ca.u64 %rd47151, [%rd47149];
	}
	// end inline asm
	// begin inline asm
	{	
ld.global.ca.u64 %rd47153, [%rd47151];
	}
	// end inline asm
	// begin inline asm
	{	
ld.global.ca.u64 %rd47155, [%rd47153];
	}
	// end inline asm
	// begin inline asm
	{	
ld.global.ca.u64 %rd47157, [%rd47155];
	}
	// end inline asm
	// begin inline asm
	{	
ld.global.ca.u64 %rd47159, [%rd47157];
	}
	// end inline asm
	// begin inline asm
	{	
ld.global.ca.u64 %rd47161, [%rd47159];
	}
	// end inline asm
	// begin inline asm
	{	
ld.global.ca.u64 %rd47163, [%rd47161];
	}
	// end inline asm
	// begin inline asm
	{	
ld.global.ca.u64 %rd47165, [%rd47163];
	}
	// end inline asm
	// begin inline asm
	{	
ld.global.ca.u64 %rd47167, [%rd47165];
	}
	// end inline asm
	// begin inline asm
	{	
ld.global.ca.u64 %rd47169, [%rd47167];
	}
	// end inline asm
	// begin inline asm
	{	
ld.global.ca.u64 %rd47171, [%rd47169];
	}
	// end inline asm
	// begin inline asm
	{	
ld.global.ca.u64 %rd47173, [%rd47171];
	}
	// end inline asm
	// begin inline asm
	{	
ld.global.ca.u64 %rd47175, [%rd47173];
	}
	// end inline asm
	// begin inline asm
	{	
ld.global.ca.u64 %rd47177, [%rd47175];
	}
	// end inline asm
	// begin inline asm
	{	
ld.global.ca.u64 %rd47179, [%rd47177];
	}
	// end inline asm
	// begin inline asm
	{	
ld.global.ca.u64 %rd47181, [%rd47179];
	}
	// end inline asm
	// begin inline asm
	{	
ld.global.ca.u64 %rd47183, [%rd47181];
	}
	// end inline asm
	// begin inline asm
	{	
ld.global.ca.u64 %rd47185, [%rd47183];
	}
	// end inline asm
	// begin inline asm
	{	
ld.global.ca.u64 %rd47187, [%rd47185];
	}
	// end inline asm
	// begin inline asm
	{	
ld.global.ca.u64 %rd47189, [%rd47187];
	}
	// end inline asm
	// begin inline asm
	{	
ld.global.ca.u64 %rd47191, [%rd47189];
	}
	// end inline asm
	// begin inline asm
	{	
ld.global.ca.u64 %rd47193, [%rd47191];
	}
	// end inline asm
	// begin inline asm
	{	
ld.global.ca.u64 %rd47195, [%rd47193];
	}
	// end inline asm
	// begin inline asm
	{	
ld.global.ca.u64 %rd47197, [%rd47195];
	}
	// end inline asm
	// begin inline asm
	{	
ld.global.ca.u64 %rd47199, [%rd47197];
	}
	// end inline asm
	// begin inline asm
	{	
ld.global.ca.u64 %rd47201, [%rd47199];
	}
	// end inline asm
	// begin inline asm
	{	
ld.global.ca.u64 %rd47203, [%rd47201];
	}
	// end inline asm
	// begin inline asm
	{	
ld.global.ca.u64 %rd47205, [%rd47203];
	}
	// end inline asm
	// begin inline asm
	{	
ld.global.ca.u64 %rd47207, [%rd47205];
	}
	// end inline asm
	// begin inline asm
	{	
ld.global.ca.u64 %rd47209, [%rd47207];
	}
	// end inline asm
	// begin inline asm
	{	
ld.global.ca.u64 %rd47211, [%rd47209];
	}
	// end inline asm
	// begin inline asm
	{	
ld.global.ca.u64 %rd47213, [%rd47211];
	}
	// end inline asm
	// begin inline asm
	{	
ld.global.ca.u64 %rd47215, [%rd47213];
	}
	// end inline asm
	// begin inline asm
	{	
ld.global.ca.u64 %rd47217, [%rd47215];
	}
	// end inline asm
	// begin inline asm
	{	
ld.global.ca.u64 %rd47219, [%rd47217];
	}
	// end inline asm
	// begin inline asm
	{	
ld.global.ca.u64 %rd47221, [%rd47219];
	}
	// end inline asm
	// begin inline asm
	{	
ld.global.ca.u64 %rd47223, [%rd47221];
	}
	// end inline asm
	// begin inline asm
	{	
ld.global.ca.u64 %rd47225, [%rd47223];
	}
	// end inline asm
	// begin inline asm
	{	
ld.global.ca.u64 %rd47227, [%rd47225];
	}
	// end inline asm
	// begin inline asm
	{	
ld.global.ca.u64 %rd47229, [%rd47227];
	}
	// end inline asm
	// begin inline asm
	{	
ld.global.ca.u64 %rd47231, [%rd47229];
	}
	// end inline asm
	// begin inline asm
	{	
ld.global.ca.u64 %rd47233, [%rd47231];
	}
	// end inline asm
	// begin inline asm
	{	
ld.global.ca.u64 %rd47235, [%rd47233];
	}
	// end inline asm
	// begin inline asm
	{	
ld.global.ca.u64 %rd47237, [%rd47235];
	}
	// end inline asm
	// begin inline asm
	{	
ld.global.ca.u64 %rd47239, [%rd47237];
	}
	// end inline asm
	// begin inline asm
	{	
ld.global.ca.u64 %rd47241, [%rd47239];
	}
	// end inline asm
	// begin inline asm
	{	
ld.global.ca.u64 %rd47243, [%rd47241];
	}
	// end inline asm
	// begin inline asm
	{	
ld.global.ca.u64 %rd47245, [%rd47243];
	}
	// end inline asm
	// begin inline asm
	{	
ld.global.ca.u64 %rd47247, [%rd47245];
	}
	// end inline asm
	// begin inline asm
	{	
ld.global.ca.u64 %rd47249, [%rd47247];
	}
	// end inline asm
	// begin inline asm
	{	
ld.global.ca.u64 %rd47251, [%rd47249];
	}
	// end inline asm
	// begin inline asm
	{	
ld.global.ca.u64 %rd47253, [%rd47251];
	}
	// end inline asm
	// begin inline asm
	{	
ld.global.ca.u64 %rd47255, [%rd47253];
	}
	// end inline asm
	// begin inline asm
	{	
ld.global.ca.u64 %rd47257, [%rd47255];
	}
	// end inline asm
	// begin inline asm
	{	
ld.global.ca.u64 %rd47259, [%rd47257];
	}
	// end inline asm
	// begin inline asm
	{	
ld.global.ca.u64 %rd47261, [%rd47259];
	}
	// end inline asm
	// begin inline asm
	{	
ld.global.ca.u64 %rd47263, [%rd47261];
	}
	// end inline asm
	// begin inline asm
	{	
ld.global.ca.u64 %rd47265, [%rd47263];
	}
	// end inline asm
	// begin inline asm
	{	
ld.global.ca.u64 %rd47267, [%rd47265];
	}
	// end inline asm
	// begin inline asm
	{	
ld.global.ca.u64 %rd47269, [%rd47267];
	}
	// end inline asm
	// begin inline asm
	{	
ld.global.ca.u64 %rd47271, [%rd47269];
	}
	// end inline asm
	// begin inline asm
	{	
ld.global.ca.u64 %rd47273, [%rd47271];
	}
	// end inline asm
	// begin inline asm
	{	
ld.global.ca.u64 %rd47275, [%rd47273];
	}
	// end inline asm
	// begin inline asm
	{	
ld.global.ca.u64 %rd47277, [%rd47275];
	}
	// end inline asm
	// begin inline asm
	{	
ld.global.ca.u64 %rd47279, [%rd47277];
	}
	// end inline asm
	// begin inline asm
	{	
ld.global.ca.u64 %rd47281, [%rd47279];
	}
	// end inline asm
	// begin inline asm
	{	
ld.global.ca.u64 %rd47283, [%rd47281];
	}
	// end inline asm
	// begin inline asm
	{	
ld.global.ca.u64 %rd47285, [%rd47283];
	}
	// end inline asm
	// begin inline asm
	{	
ld.global.ca.u64 %rd47287, [%rd47285];
	}
	// end inline asm
	// begin inline asm
	{	
ld.global.ca.u64 %rd47289, [%rd47287];
	}
	// end inline asm
	// begin inline asm
	{	
ld.global.ca.u64 %rd47291, [%rd47289];
	}
	// end inline asm
	// begin inline asm
	{	
ld.global.ca.u64 %rd47293, [%rd47291];
	}
	// end inline asm
	// begin inline asm
	{	
ld.global.ca.u64 %rd47295, [%rd47293];
	}
	// end inline asm
	// begin inline asm
	{	
ld.global.ca.u64 %rd47297, [%rd47295];
	}
	// end inline asm
	// begin inline asm
	{	
ld.global.ca.u64 %rd47299, [%rd47297];
	}
	// end inline asm
	// begin inline asm
	{	
ld.global.ca.u64 %rd47301, [%rd47299];
	}
	// end inline asm
	// begin inline asm
	{	
ld.global.ca.u64 %rd47303, [%rd47301];
	}
	// end inline asm
	// begin inline asm
	{	
ld.global.ca.u64 %rd47305, [%rd47303];
	}
	// end inline asm
	// begin inline asm
	{	
ld.global.ca.u64 %rd47307, [%rd47305];
	}
	// end inline asm
	// begin inline asm
	{	
ld.global.ca.u64 %rd47309, [%rd47307];
	}
	// end inline asm
	// begin inline asm
	{	
ld.global.ca.u64 %rd47311, [%rd47309];
	}
	// end inline asm
	// begin inline asm
	{	
ld.global.ca.u64 %rd47313, [%rd47311];
	}
	// end inline asm
	// begin inline asm
	{	
ld.global.ca.u64 %rd47315, [%rd47313];
	}
	// end inline asm
	// begin inline asm
	{	
ld.global.ca.u64 %rd47317, [%rd47315];
	}
	// end inline asm
	// begin inline asm
	{	
ld.global.ca.u64 %rd47319, [%rd47317];
	}
	// end inline asm
	// begin inline asm
	{	
ld.global.ca.u64 %rd47321, [%rd47319];
	}
	// end inline asm
	// begin inline asm
	{	
ld.global.ca.u64 %rd47323, [%rd47321];
	}
	// end inline asm
	// begin inline asm
	{	
ld.global.ca.u64 %rd47325, [%rd47323];
	}
	// end inline asm
	// begin inline asm
	{	
ld.global.ca.u64 %rd47327, [%rd47325];
	}
	// end inline asm
	// begin inline asm
	{	
ld.global.ca.u64 %rd47329, [%rd47327];
	}
	// end inline asm
	// begin inline asm
	{	
ld.global.ca.u64 %rd47331, [%rd47329];
	}
	// end inline asm
	// begin inline asm
	{	
ld.global.ca.u64 %rd47333, [%rd47331];
	}
	// end inline asm
	// begin inline asm
	{	
ld.global.ca.u64 %rd47335, [%rd47333];
	}
	// end inline asm
	// begin inline asm
	{	
ld.global.ca.u64 %rd47337, [%rd47335];
	}
	// end inline asm
	// begin inline asm
	{	
ld.global.ca.u64 %rd47339, [%rd47337];
	}
	// end inline asm
	// begin inline asm
	{	
ld.global.ca.u64 %rd47341, [%rd47339];
	}
	// end inline asm
	// begin inline asm
	{	
ld.global.ca.u64 %rd47343, [%rd47341];
	}
	// end inline asm
	// begin inline asm
	{	
ld.global.ca.u64 %rd47345, [%rd47343];
	}
	// end inline asm
	// begin inline asm
	{	
ld.global.ca.u64 %rd47347, [%rd47345];
	}
	// end inline asm
	// begin inline asm
	{	
ld.global.ca.u64 %rd47349, [%rd47347];
	}
	// end inline asm
	// begin inline asm
	{	
ld.global.ca.u64 %rd47351, [%rd47349];
	}
	// end inline asm
	// begin inline asm
	{	
ld.global.ca.u64 %rd47353, [%rd47351];
	}
	// end inline asm
	// begin inline asm
	{	
ld.global.ca.u64 %rd47355, [%rd47353];
	}
	// end inline asm
	// begin inline asm
	{	
ld.global.ca.u64 %rd47357, [%rd47355];
	}
	// end inline asm
	// begin inline asm
	{	
ld.global.ca.u64 %rd47359, [%rd47357];
	}
	// end inline asm
	// begin inline asm
	{	
ld.global.ca.u64 %rd47361, [%rd47359];
	}
	// end inline asm
	// begin inline asm
	{	
ld.global.ca.u64 %rd47363, [%rd47361];
	}
	// end inline asm
	// begin inline asm
	{	
ld.global.ca.u64 %rd47365, [%rd47363];
	}
	// end inline asm
	// begin inline asm
	{	
ld.global.ca.u64 %rd47367, [%rd47365];
	}
	// end inline asm
	// begin inline asm
	{	
ld.global.ca.u64 %rd47369, [%rd47367];
	}
	// end inline asm
	// begin inline asm
	{	
ld.global.ca.u64 %rd47371, [%rd47369];
	}
	// end inline asm
	// begin inline asm
	{	
ld.global.ca.u64 %rd47373, [%rd47371];
	}
	// end inline asm
	// begin inline asm
	{	
ld.global.ca.u64 %rd47375, [%rd47373];
	}
	// end inline asm
	// begin inline asm
	{	
ld.global.ca.u64 %rd47377, [%rd47375];
	}
	// end inline asm
	// begin inline asm
	{	
ld.global.ca.u64 %rd47379, [%rd47377];
	}
	// end inline asm
	// begin inline asm
	{	
ld.global.ca.u64 %rd47381, [%rd47379];
	}
	// end inline asm
	// begin inline asm
	{	
ld.global.ca.u64 %rd47383, [%rd47381];
	}
	// end inline asm
	// begin inline asm
	{	
ld.global.ca.u64 %rd47385, [%rd47383];
	}
	// end inline asm
	// begin inline asm
	{	
ld.global.ca.u64 %rd47387, [%rd47385];
	}
	// end inline asm
	// begin inline asm
	{	
ld.global.ca.u64 %rd47389, [%rd47387];
	}
	// end inline asm
	// begin inline asm
	{	
ld.global.ca.u64 %rd47391, [%rd47389];
	}
	// end inline asm
	// begin inline asm
	{	
ld.global.ca.u64 %rd47393, [%rd47391];
	}
	// end inline asm
	// begin inline asm
	{	
ld.global.ca.u64 %rd47395, [%rd47393];
	}
	// end inline asm
	// begin inline asm
	{	
ld.global.ca.u64 %rd47397, [%rd47395];
	}
	// end inline asm
	// begin inline asm
	{	
ld.global.ca.u64 %rd47399, [%rd47397];
	}
	// end inline asm
	// begin inline asm
	{	
ld.global.ca.u64 %rd47401, [%rd47399];
	}
	// end inline asm
	// begin inline asm
	{	
ld.global.ca.u64 %rd47403, [%rd47401];
	}
	// end inline asm
	// begin inline asm
	{	
ld.global.ca.u64 %rd47405, [%rd47403];
	}
	// end inline asm
	// begin inline asm
	{	
ld.global.ca.u64 %rd47407, [%rd47405];
	}
	// end inline asm
	// begin inline asm
	{	
ld.global.ca.u64 %rd47409, [%rd47407];
	}
	// end inline asm
	// begin inline asm
	{	
ld.global.ca.u64 %rd47411, [%rd47409];
	}
	// end inline asm
	// begin inline asm
	{	
ld.global.ca.u64 %rd47413, [%rd47411];
	}
	// end inline asm
	// begin inline asm
	{	
ld.global.ca.u64 %rd47415, [%rd47413];
	}
	// end inline asm
	// begin inline asm
	{	
ld.global.ca.u64 %rd47417, [%rd47415];
	}
	// end inline asm
	// begin inline asm
	{	
ld.global.ca.u64 %rd47419, [%rd47417];
	}
	// end inline asm
	// begin inline asm
	{	
ld.global.ca.u64 %rd47421, [%rd47419];
	}
	// end inline asm
	// begin inline asm
	{	
ld.global.ca.u64 %rd47423, [%rd47421];
	}
	// end inline asm
	// begin inline asm
	{	
ld.global.ca.u64 %rd47425, [%rd47423];
	}
	// end inline asm
	// begin inline asm
	{	
ld.global.ca.u64 %rd47427, [%rd47425];
	}
	// end inline asm
	// begin inline asm
	{	
ld.global.ca.u64 %rd47429, [%rd47427];
	}
	// end inline asm
	// begin inline asm
	{	
ld.global.ca.u64 %rd47431, [%rd47429];
	}
	// end inline asm
	// begin inline asm
	{	
ld.global.ca.u64 %rd47433, [%rd47431];
	}
	// end inline asm
	// begin inline asm
	{	
ld.global.ca.u64 %rd47435, [%rd47433];
	}
	// end inline asm
	// begin inline asm
	{	
ld.global.ca.u64 %rd47437, [%rd47435];
	}
	// end inline asm
	// begin inline asm
	{	
ld.global.ca.u64 %rd47439, [%rd47437];
	}
	// end inline asm
	// begin inline asm
	{	
ld.global.ca.u64 %rd47441, [%rd47439];
	}
	// end inline asm
	// begin inline asm
	{	
ld.global.ca.u64 %rd47443, [%rd47441];
	}
	// end inline asm
	// begin inline asm
	{	
ld.global.ca.u64 %rd47445, [%rd47443];
	}
	// end inline asm
	// begin inline asm
	{	
ld.global.ca.u64 %rd47447, [%rd47445];
	}
	// end inline asm
	// begin inline asm
	{	
ld.global.ca.u64 %rd47449, [%rd47447];
	}
	// end inline asm
	// begin inline asm
	{	
ld.global.ca.u64 %rd47451, [%rd47449];
	}
	// end inline asm
	// begin inline asm
	{	
ld.global.ca.u64 %rd47453, [%rd47451];
	}
	// end inline asm
	// begin inline asm
	{	
ld.global.ca.u64 %rd47455, [%rd47453];
	}
	// end inline asm
	// begin inline asm
	{	
ld.global.ca.u64 %rd47457, [%rd47455];
	}
	// end inline asm
	// begin inline asm
	{	
ld.global.ca.u64 %rd47459, [%rd47457];
	}
	// end inline asm
	// begin inline asm
	{	
ld.global.ca.u64 %rd47461, [%rd47459];
	}
	// end inline asm
	// begin inline asm
	{	
ld.global.ca.u64 %rd47463, [%rd47461];
	}
	// end inline asm
	// begin inline asm
	{	
ld.global.ca.u64 %rd47465, [%rd47463];
	}
	// end inline asm
	// begin inline asm
	{	
ld.global.ca.u64 %rd47467, [%rd47465];
	}
	// end inline asm
	// begin inline asm
	{	
ld.global.ca.u64 %rd47469, [%rd47467];
	}
	// end inline asm
	// begin inline asm
	{	
ld.global.ca.u64 %rd47471, [%rd47469];
	}
	// end inline asm
	// begin inline asm
	{	
ld.global.ca.u64 %rd47473, [%rd47471];
	}
	// end inline asm
	// begin inline asm
	{	
ld.global.ca.u64 %rd47475, [%rd47473];
	}
	// end inline asm
	// begin inline asm
	{	
ld.global.ca.u64 %rd47477, [%rd47475];
	}
	// end inline asm
	// begin inline asm
	{	
ld.global.ca.u64 %rd47479, [%rd47477];
	}
	// end inline asm
	// begin inline asm
	{	
ld.global.ca.u64 %rd47481, [%rd47479];
	}
	// end inline asm
	// begin inline asm
	{	
ld.global.ca.u64 %rd47483, [%rd47481];
	}
	// end inline asm
	// begin inline asm
	{	
ld.global.ca.u64 %rd47485, [%rd47483];
	}
	// end inline asm
	// begin inline asm
	{	
ld.global.ca.u64 %rd47487, [%rd47485];
	}
	// end inline asm
	// begin inline asm
	{	
ld.global.ca.u64 %rd47489, [%rd47487];
	}
	// end inline asm
	// begin inline asm
	{	
ld.global.ca.u64 %rd47491, [%rd47489];
	}
	// end inline asm
	// begin inline asm
	{	
ld.global.ca.u64 %rd47493, [%rd47491];
	}
	// end inline asm
	// begin inline asm
	{	
ld.global.ca.u64 %rd47495, [%rd47493];
	}
	// end inline asm
	// begin inline asm
	{	
ld.global.ca.u64 %rd47497, [%rd47495];
	}
	// end inline asm
	// begin inline asm
	{	
ld.global.ca.u64 %rd47499, [%rd47497];
	}
	// end inline asm
	// begin inline asm
	{	
ld.global.ca.u64 %rd47501, [%rd47499];
	}
	// end inline asm
	// begin inline asm
	{	
ld.global.ca.u64 %rd47503, [%rd47501];
	}
	// end inline asm
	// begin inline asm
	{	
ld.global.ca.u64 %rd47505, [%rd47503];
	}
	// end inline asm
	// begin inline asm
	{	
ld.global.ca.u64 %rd47507, [%rd47505];
	}
	// end inline asm
	// begin inline asm
	{	
ld.global.ca.u64 %rd47509, [%rd47507];
	}
	// end inline asm
	// begin inline asm
	{	
ld.global.ca.u64 %rd47511, [%rd47509];
	}
	// end inline asm
	// begin inline asm
	{	
ld.global.ca.u64 %rd47513, [%rd47511];
	}
	// end inline asm
	// begin inline asm
	{	
ld.global.ca.u64 %rd47515, [%rd47513];
	}
	// end inline asm
	// begin inline asm
	{	
ld.global.ca.u64 %rd47517, [%rd47515];
	}
	// end inline asm
	// begin inline asm
	{	
ld.global.ca.u64 %rd47519, [%rd47517];
	}
	// end inline asm
	// begin inline asm
	{	
ld.global.ca.u64 %rd47521, [%rd47519];
	}
	// end inline asm
	// begin inline asm
	{	
ld.global.ca.u64 %rd47523, [%rd47521];
	}
	// end inline asm
	// begin inline asm
	{	
ld.global.ca.u64 %rd47525, [%rd47523];
	}
	// end inline asm
	// begin inline asm
	{	
ld.global.ca.u64 %rd47527, [%rd47525];
	}
	// end inline asm
	// begin inline asm
	{	
ld.global.ca.u64 %rd47529, [%rd47527];
	}
	// end inline asm
	// begin inline asm
	{	
ld.global.ca.u64 %rd47531, [%rd47529];
	}
	// end inline asm
	// begin inline asm
	{	
ld.global.ca.u64 %rd47533, [%rd47531];
	}
	// end inline asm
	// begin inline asm
	{	
ld.global.ca.u64 %rd47535, [%rd47533];
	}
	// end inline asm
	// begin inline asm
	{	
ld.global.ca.u64 %rd47537, [%rd47535];
	}
	// end inline asm
	// begin inline asm
	{	
ld.global.ca.u64 %rd47539, [%rd47537];
	}
	// end inline asm
	// begin inline asm
	{	
ld.global.ca.u64 %rd47541, [%rd47539];
	}
	// end inline asm
	// begin inline asm
	{	
ld.global.ca.u64 %rd47543, [%rd47541];
	}
	// end inline asm
	// begin inline asm
	{	
ld.global.ca.u64 %rd47545, [%rd47543];
	}
	// end inline asm
	// begin inline asm
	{	
ld.global.ca.u64 %rd47547, [%rd47545];
	}
	// end inline asm
	// begin inline asm
	{	
ld.global.ca.u64 %rd47549, [%rd47547];
	}
	// end inline asm
	// begin inline asm
	{	
ld.global.ca.u64 %rd47551, [%rd47549];
	}
	// end inline asm
	// begin inline asm
	{	
ld.global.ca.u64 %rd47553, [%rd47551];
	}
	// end inline asm
	// begin inline asm
	{	
ld.global.ca.u64 %rd47555, [%rd47553];
	}
	// end inline asm
	// begin inline asm
	{	
ld.global.ca.u64 %rd47557, [%rd47555];
	}
	// end inline asm
	// begin inline asm
	{	
ld.global.ca.u64 %rd47559, [%rd47557];
	}
	// end inline asm
	// begin inline asm
	{	
ld.global.ca.u64 %rd47561, [%rd47559];
	}
	// end inline asm
	// begin inline asm
	{	
ld.global.ca.u64 %rd47563, [%rd47561];
	}
	// end inline asm
	// begin inline asm
	{	
ld.global.ca.u64 %rd47565, [%rd47563];
	}
	// end inline asm
	// begin inline asm
	{	
ld.global.ca.u64 %rd47567, [%rd47565];
	}
	// end inline asm
	// begin inline asm
	{	
ld.global.ca.u64 %rd47569, [%rd47567];
	}
	// end inline asm
	// begin inline asm
	{	
ld.global.ca.u64 %rd47571, [%rd47569];
	}
	// end inline asm
	// begin inline asm
	{	
ld.global.ca.u64 %rd47573, [%rd47571];
	}
	// end inline asm
	// begin inline asm
	{	
ld.global.ca.u64 %rd47575, [%rd47573];
	}
	// end inline asm
	// begin inline asm
	{	
ld.global.ca.u64 %rd47577, [%rd47575];
	}
	// end inline asm
	// begin inline asm
	{	
ld.global.ca.u64 %rd47579, [%rd47577];
	}
	// end inline asm
	// begin inline asm
	{	
ld.global.ca.u64 %rd47581, [%rd47579];
	}
	// end inline asm
	// begin inline asm
	{	
ld.global.ca.u64 %rd47583, [%rd47581];
	}
	// end inline asm
	// begin inline asm
	{	
ld.global.ca.u64 %rd47585, [%rd47583];
	}
	// end inline asm
	// begin inline asm
	{	
ld.global.ca.u64 %rd47587, [%rd47585];
	}
	// end inline asm
	// begin inline asm
	{	
ld.global.ca.u64 %rd47589, [%rd47587];
	}
	// end inline asm
	// begin inline asm
	{	
ld.global.ca.u64 %rd47591, [%rd47589];
	}
	// end inline asm
	// begin inline asm
	{	
ld.global.ca.u64 %rd47593, [%rd47591];
	}
	// end inline asm
	// begin inline asm
	{	
ld.global.ca.u64 %rd47595, [%rd47593];
	}
	// end inline asm
	// begin inline asm
	{	
ld.global.ca.u64 %rd47597, [%rd47595];
	}
	// end inline asm
	// begin inline asm
	{	
ld.global.ca.u64 %rd47599, [%rd47597];
	}
	// end inline asm
	// begin inline asm
	{	
ld.global.ca.u64 %rd47601, [%rd47599];
	}
	// end inline asm
	// begin inline asm
	{	
ld.global.ca.u64 %rd47603, [%rd47601];
	}
	// end inline asm
	// begin inline asm
	{	
ld.global.ca.u64 %rd47605, [%rd47603];
	}
	// end inline asm
	// begin inline asm
	{	
ld.global.ca.u64 %rd47607, [%rd47605];
	}
	// end inline asm
	// begin inline asm
	{	
ld.global.ca.u64 %rd47609, [%rd47607];
	}
	// end inline asm
	// begin inline asm
	{	
ld.global.ca.u64 %rd47611, [%rd47609];
	}
	// end inline asm
	// begin inline asm
	{	
ld.global.ca.u64 %rd47613, [%rd47611];
	}
	// end inline asm
	// begin inline asm
	{	
ld.global.ca.u64 %rd47615, [%rd47613];
	}
	// end inline asm
	// begin inline asm
	{	
ld.global.ca.u64 %rd47617, [%rd47615];
	}
	// end inline asm
	// begin inline asm
	{	
ld.global.ca.u64 %rd47619, [%rd47617];
	}
	// end inline asm
	// begin inline asm
	{	
ld.global.ca.u64 %rd47621, [%rd47619];
	}
	// end inline asm
	// begin inline asm
	{	
ld.global.ca.u64 %rd47623, [%rd47621];
	}
	// end inline asm
	// begin inline asm
	{	
ld.global.ca.u64 %rd47625, [%rd47623];
	}
	// end inline asm
	// begin inline asm
	{	
ld.global.ca.u64 %rd47627, [%rd47625];
	}
	// end inline asm
	// begin inline asm
	{	
ld.global.ca.u64 %rd47629, [%rd47627];
	}
	// end inline asm
	// begin inline asm
	{	
ld.global.ca.u64 %rd47631, [%rd47629];
	}
	// end inline asm
	// begin inline asm
	{	
ld.global.ca.u64 %rd47633, [%rd47631];
	}
	// end inline asm
	// begin inline asm
	{	
ld.global.ca.u64 %rd47635, [%rd47633];
	}
	// end inline asm
	// begin inline asm
	{	
ld.global.ca.u64 %rd47637, [%rd47635];
	}
	// end inline asm
	// begin inline asm
	{	
ld.global.ca.u64 %rd47639, [%rd47637];
	}
	// end inline asm
	// begin inline asm
	{	
ld.global.ca.u64 %rd47641, [%rd47639];
	}
	// end inline asm
	// begin inline asm
	{	
ld.global.ca.u64 %rd47643, [%rd47641];
	}
	// end inline asm
	// begin inline asm
	{	
ld.global.ca.u64 %rd47645, [%rd47643];
	}
	// end inline asm
	// begin inline asm
	{	
ld.global.ca.u64 %rd47647, [%rd47645];
	}
	// end inline asm
	// begin inline asm
	{	
ld.global.ca.u64 %rd47649, [%rd47647];
	}
	// end inline asm
	// begin inline asm
	{	
ld.global.ca.u64 %rd47651, [%rd47649];
	}
	// end inline asm
	// begin inline asm
	{	
ld.global.ca.u64 %rd47653, [%rd47651];
	}
	// end inline asm
	// begin inline asm
	{	
ld.global.ca.u64 %rd47655, [%rd47653];
	}
	// end inline asm
	// begin inline asm
	{	
ld.global.ca.u64 %rd47657, [%rd47655];
	}
	// end inline asm
	// begin inline asm
	{	
ld.global.ca.u64 %rd47659, [%rd47657];
	}
	// end inline asm
	// begin inline asm
	{	
ld.global.ca.u64 %rd47661, [%rd47659];
	}
	// end inline asm
	// begin inline asm
	{	
ld.global.ca.u64 %rd47663, [%rd47661];
	}
	// end inline asm
	// begin inline asm
	{	
ld.global.ca.u64 %rd47665, [%rd47663];
	}
	// end inline asm
	// begin inline asm
	{	
ld.global.ca.u64 %rd47667, [%rd47665];
	}
	// end inline asm
	// begin inline asm
	{	
ld.global.ca.u64 %rd47669, [%rd47667];
	}
	// end inline asm
	// begin inline asm
	{	
ld.global.ca.u64 %rd47671, [%rd47669];
	}
	// end inline asm
	// begin inline asm
	{	
ld.global.ca.u64 %rd47673, [%rd47671];
	}
	// end inline asm
	// begin inline asm
	{	
ld.global.ca.u64 %rd47675, [%rd47673];
	}
	// end inline asm
	// begin inline asm
	{	
ld.global.ca.u64 %rd47677, [%rd47675];
	}
	// end inline asm
	// begin inline asm
	{	
ld.global.ca.u64 %rd47679, [%rd47677];
	}
	// end inline asm
	// begin inline asm
	{	
ld.global.ca.u64 %rd47681, [%rd47679];
	}
	// end inline asm
	// begin inline asm
	{	
ld.global.ca.u64 %rd47683, [%rd47681];
	}
	// end inline asm
	// begin inline asm
	{	
ld.global.ca.u64 %rd47685, [%rd47683];
	}
	// end inline asm
	// begin inline asm
	{	
ld.global.ca.u64 %rd47687, [%rd47685];
	}
	// end inline asm
	// begin inline asm
	{	
ld.global.ca.u64 %rd47689, [%rd47687];
	}
	// end inline asm
	// begin inline asm
	{	
ld.global.ca.u64 %rd47691, [%rd47689];
	}
	// end inline asm
	// begin inline asm
	{	
ld.global.ca.u64 %rd47693, [%rd47691];
	}
	// end inline asm
	// begin inline asm
	{	
ld.global.ca.u64 %rd47695, [%rd47693];
	}
	// end inline asm
	// begin inline asm
	{	
ld.global.ca.u64 %rd47697, [%rd47695];
	}
	// end inline asm
	// begin inline asm
	{	
ld.global.ca.u64 %rd47699, [%rd47697];
	}
	// end inline asm
	// begin inline asm
	{	
ld.global.ca.u64 %rd47701, [%rd47699];
	}
	// end inline asm
	// begin inline asm
	{	
ld.global.ca.u64 %rd47703, [%rd47701];
	}
	// end inline asm
	// begin inline asm
	{	
ld.global.ca.u64 %rd47705, [%rd47703];
	}
	// end inline asm
	// begin inline asm
	{	
ld.global.ca.u64 %rd47707, [%rd47705];
	}
	// end inline asm
	// begin inline asm
	{	
ld.global.ca.u64 %rd47709, [%rd47707];
	}
	// end inline asm
	// begin inline asm
	{	
ld.global.ca.u64 %rd47711, [%rd47709];
	}
	// end inline asm
	// begin inline asm
	{	
ld.global.ca.u64 %rd47713, [%rd47711];
	}
	// end inline asm
	// begin inline asm
	{	
ld.global.ca.u64 %rd47715, [%rd47713];
	}
	// end inline asm
	// begin inline asm
	{	
ld.global.ca.u64 %rd47717, [%rd47715];
	}
	// end inline asm
	// begin inline asm
	{	
ld.global.ca.u64 %rd47719, [%rd47717];
	}
	// end inline asm
	// begin inline asm
	{	
ld.global.ca.u64 %rd47721, [%rd47719];
	}
	// end inline asm
	// begin inline asm
	{	
ld.global.ca.u64 %rd47723, [%rd47721];
	}
	// end inline asm
	// begin inline asm
	{	
ld.global.ca.u64 %rd47725, [%rd47723];
	}
	// end inline asm
	// begin inline asm
	{	
ld.global.ca.u64 %rd47727, [%rd47725];
	}
	// end inline asm
	// begin inline asm
	{	
ld.global.ca.u64 %rd47729, [%rd47727];
	}
	// end inline asm
	// begin inline asm
	{	
ld.global.ca.u64 %rd47731, [%rd47729];
	}
	// end inline asm
	// begin inline asm
	{	
ld.global.ca.u64 %rd47733, [%rd47731];
	}
	// end inline asm
	// begin inline asm
	{	
ld.global.ca.u64 %rd47735, [%rd47733];
	}
	// end inline asm
	// begin inline asm
	{	
ld.global.ca.u64 %rd47737, [%rd47735];
	}
	// end inline asm
	// begin inline asm
	{	
ld.global.ca.u64 %rd47739, [%rd47737];
	}
	// end inline asm
	// begin inline asm
	{	
ld.global.ca.u64 %rd47741, [%rd47739];
	}
	// end inline asm
	// begin inline asm
	{	
ld.global.ca.u64 %rd47743, [%rd47741];
	}
	// end inline asm
	// begin inline asm
	{	
ld.global.ca.u64 %rd47745, [%rd47743];
	}
	// end inline asm
	// begin inline asm
	{	
ld.global.ca.u64 %rd47747, [%rd47745];
	}
	// end inline asm
	// begin inline asm
	{	
ld.global.ca.u64 %rd47749, [%rd47747];
	}
	// end inline asm
	// begin inline asm
	{	
ld.global.ca.u64 %rd47751, [%rd47749];
	}
	// end inline asm
	// begin inline asm
	{	
ld.global.ca.u64 %rd47753, [%rd47751];
	}
	// end inline asm
	// begin inline asm
	{	
ld.global.ca.u64 %rd47755, [%rd47753];
	}
	// end inline asm
	// begin inline asm
	{	
ld.global.ca.u64 %rd47757, [%rd47755];
	}
	// end inline asm
	// begin inline asm
	{	
ld.global.ca.u64 %rd47759, [%rd47757];
	}
	// end inline asm
	// begin inline asm
	{	
ld.global.ca.u64 %rd47761, [%rd47759];
	}
	// end inline asm
	// begin inline asm
	{	
ld.global.ca.u64 %rd47763, [%rd47761];
	}
	// end inline asm
	// begin inline asm
	{	
ld.global.ca.u64 %rd47765, [%rd47763];
	}
	// end inline asm
	// begin inline asm
	{	
ld.global.ca.u64 %rd47767, [%rd47765];
	}
	// end inline asm
	// begin inline asm
	{	
ld.global.ca.u64 %rd47769, [%rd47767];
	}
	// end inline asm
	// begin inline asm
	{	
ld.global.ca.u64 %rd47771, [%rd47769];
	}
	// end inline asm
	// begin inline asm
	{	
ld.global.ca.u64 %rd47773, [%rd47771];
	}
	// end inline asm
	// begin inline asm
	{	
ld.global.ca.u64 %rd47775, [%rd47773];
	}
	// end inline asm
	// begin inline asm
	{	
ld.global.ca.u64 %rd47777, [%rd47775];
	}
	// end inline asm
	// begin inline asm
	{	
ld.global.ca.u64 %rd47779, [%rd47777];
	}
	// end inline asm
	// begin inline asm
	{	
ld.global.ca.u64 %rd47781, [%rd47779];
	}
	// end inline asm
	// begin inline asm
	{	
ld.global.ca.u64 %rd47783, [%rd47781];
	}
	// end inline asm
	// begin inline asm
	{	
ld.global.ca.u64 %rd47785, [%rd47783];
	}
	// end inline asm
	// begin inline asm
	{	
ld.global.ca.u64 %rd47787, [%rd47785];
	}
	// end inline asm
	// begin inline asm
	{	
ld.global.ca.u64 %rd47789, [%rd47787];
	}
	// end inline asm
	// begin inline asm
	{	
ld.global.ca.u64 %rd47791, [%rd47789];
	}
	// end inline asm
	// begin inline asm
	{	
ld.global.ca.u64 %rd47793, [%rd47791];
	}
	// end inline asm
	// begin inline asm
	{	
ld.global.ca.u64 %rd47795, [%rd47793];
	}
	// end inline asm
	// begin inline asm
	{	
ld.global.ca.u64 %rd47797, [%rd47795];
	}
	// end inline asm
	// begin inline asm
	{	
ld.global.ca.u64 %rd47799, [%rd47797];
	}
	// end inline asm
	// begin inline asm
	{	
ld.global.ca.u64 %rd47801, [%rd47799];
	}
	// end inline asm
	// begin inline asm
	{	
ld.global.ca.u64 %rd47803, [%rd47801];
	}
	// end inline asm
	// begin inline asm
	{	
ld.global.ca.u64 %rd47805, [%rd47803];
	}
	// end inline asm
	// begin inline asm
	{	
ld.global.ca.u64 %rd47807, [%rd47805];
	}
	// end inline asm
	// begin inline asm
	{	
ld.global.ca.u64 %rd47809, [%rd47807];
	}
	// end inline asm
	// begin inline asm
	{	
ld.global.ca.u64 %rd47811, [%rd47809];
	}
	// end inline asm
	// begin inline asm
	{	
ld.global.ca.u64 %rd47813, [%rd47811];
	}
	// end inline asm
	// begin inline asm
	{	
ld.global.ca.u64 %rd47815, [%rd47813];
	}
	// end inline asm
	// begin inline asm
	{	
ld.global.ca.u64 %rd47817, [%rd47815];
	}
	// end inline asm
	// begin inline asm
	{	
ld.global.ca.u64 %rd47819, [%rd47817];
	}
	// end inline asm
	// begin inline asm
	{	
ld.global.ca.u64 %rd47821, [%rd47819];
	}
	// end inline asm
	// begin inline asm
	{	
ld.global.ca.u64 %rd47823, [%rd47821];
	}
	// end inline asm
	// begin inline asm
	{	
ld.global.ca.u64 %rd47825, [%rd47823];
	}
	// end inline asm
	// begin inline asm
	{	
ld.global.ca.u64 %rd47827, [%rd47825];
	}
	// end inline asm
	// begin inline asm
	{	
ld.global.ca.u64 %rd47829, [%rd47827];
	}
	// end inline asm
	// begin inline asm
	{	
ld.global.ca.u64 %rd47831, [%rd47829];
	}
	// end inline asm
	// begin inline asm
	{	
ld.global.ca.u64 %rd47833, [%rd47831];
	}
	// end inline asm
	// begin inline asm
	{	
ld.global.ca.u64 %rd47835, [%rd47833];
	}
	// end inline asm
	// begin inline asm
	{	
ld.global.ca.u64 %rd47837, [%rd47835];
	}
	// end inline asm
	// begin inline asm
	{	
ld.global.ca.u64 %rd47839, [%rd47837];
	}
	// end inline asm
	// begin inline asm
	{	
ld.global.ca.u64 %rd47841, [%rd47839];
	}
	// end inline asm
	// begin inline asm
	{	
ld.global.ca.u64 %rd47843, [%rd47841];
	}
	// end inline asm
	// begin inline asm
	{	
ld.global.ca.u64 %rd47845, [%rd47843];
	}
	// end inline asm
	// begin inline asm
	{	
ld.global.ca.u64 %rd47847, [%rd47845];
	}
	// end inline asm
	// begin inline asm
	{	
ld.global.ca.u64 %rd47849, [%rd47847];
	}
	// end inline asm
	// begin inline asm
	{	
ld.global.ca.u64 %rd47851, [%rd47849];
	}
	// end inline asm
	// begin inline asm
	{	
ld.global.ca.u64 %rd47853, [%rd47851];
	}
	// end inline asm
	// begin inline asm
	{	
ld.global.ca.u64 %rd47855, [%rd47853];
	}
	// end inline asm
	// begin inline asm
	{	
ld.global.ca.u64 %rd47857, [%rd47855];
	}
	// end inline asm
	// begin inline asm
	{	
ld.global.ca.u64 %rd47859, [%rd47857];
	}
	// end inline asm
	// begin inline asm
	{	
ld.global.ca.u64 %rd47861, [%rd47859];
	}
	// end inline asm
	// begin inline asm
	{	
ld.global.ca.u64 %rd47863, [%rd47861];
	}
	// end inline asm
	// begin inline asm
	{	
ld.global.ca.u64 %rd47865, [%rd47863];
	}
	// end inline asm
	// begin inline asm
	{	
ld.global.ca.u64 %rd47867, [%rd47865];
	}
	// end inline asm
	// begin inline asm
	{	
ld.global.ca.u64 %rd47869, [%rd47867];
	}
	// end inline asm
	// begin inline asm
	{	
ld.global.ca.u64 %rd47871, [%rd47869];
	}
	// end inline asm
	// begin inline asm
	{	
ld.global.ca.u64 %rd47873, [%rd47871];
	}
	// end inline asm
	// begin inline asm
	{	
ld.global.ca.u64 %rd47875, [%rd47873];
	}
	// end inline asm
	// begin inline asm
	{	
ld.global.ca.u64 %rd47877, [%rd47875];
	}
	// end inline asm
	// begin inline asm
	{	
ld.global.ca.u64 %rd47879, [%rd47877];
	}
	// end inline asm
	// begin inline asm
	{	
ld.global.ca.u64 %rd47881, [%rd47879];
	}
	// end inline asm
	// begin inline asm
	{	
ld.global.ca.u64 %rd47883, [%rd47881];
	}
	// end inline asm
	// begin inline asm
	{	
ld.global.ca.u64 %rd47885, [%rd47883];
	}
	// end inline asm
	// begin inline asm
	{	
ld.global.ca.u64 %rd47887, [%rd47885];
	}
	// end inline asm
	// begin inline asm
	{	
ld.global.ca.u64 %rd47889, [%rd47887];
	}
	// end inline asm
	// begin inline asm
	{	
ld.global.ca.u64 %rd47891, [%rd47889];
	}
	// end inline asm
	// begin inline asm
	{	
ld.global.ca.u64 %rd47893, [%rd47891];
	}
	// end inline asm
	// begin inline asm
	{	
ld.global.ca.u64 %rd47895, [%rd47893];
	}
	// end inline asm
	// begin inline asm
	{	
ld.global.ca.u64 %rd47897, [%rd47895];
	}
	// end inline asm
	// begin inline asm
	{	
ld.global.ca.u64 %rd47899, [%rd47897];
	}
	// end inline asm
	// begin inline asm
	{	
ld.global.ca.u64 %rd47901, [%rd47899];
	}
	// end inline asm
	// begin inline asm
	{	
ld.global.ca.u64 %rd47903, [%rd47901];
	}
	// end inline asm
	// begin inline asm
	{	
ld.global.ca.u64 %rd47905, [%rd47903];
	}
	// end inline asm
	// begin inline asm
	{	
ld.global.ca.u64 %rd47907, [%rd47905];
	}
	// end inline asm
	// begin inline asm
	{	
ld.global.ca.u64 %rd47909, [%rd47907];
	}
	// end inline asm
	// begin inline asm
	{	
ld.global.ca.u64 %rd47911, [%rd47909];
	}
	// end inline asm
	// begin inline asm
	{	
ld.global.ca.u64 %rd47913, [%rd47911];
	}
	// end inline asm
	// begin inline asm
	{	
ld.global.ca.u64 %rd47915, [%rd47913];
	}
	// end inline asm
	// begin inline asm
	{	
ld.global.ca.u64 %rd47917, [%rd47915];
	}
	// end inline asm
	// begin inline asm
	{	
ld.global.ca.u64 %rd47919, [%rd47917];
	}
	// end inline asm
	// begin inline asm
	{	
ld.global.ca.u64 %rd47921, [%rd47919];
	}
	// end inline asm
	// begin inline asm
	{	
ld.global.ca.u64 %rd47923, [%rd47921];
	}
	// end inline asm
	// begin inline asm
	{	
ld.global.ca.u64 %rd47925, [%rd47923];
	}
	// end inline asm
	// begin inline asm
	{	
ld.global.ca.u64 %rd47927, [%rd47925];
	}
	// end inline asm
	// begin inline asm
	{	
ld.global.ca.u64 %rd47929, [%rd47927];
	}
	// end inline asm
	// begin inline asm
	{	
ld.global.ca.u64 %rd47931, [%rd47929];
	}
	// end inline asm
	// begin inline asm
	{	
ld.global.ca.u64 %rd47933, [%rd47931];
	}
	// end inline asm
	// begin inline asm
	{	
ld.global.ca.u64 %rd47935, [%rd47933];
	}
	// end inline asm
	// begin inline asm
	{	
ld.global.ca.u64 %rd47937, [%rd47935];
	}
	// end inline asm
	// begin inline asm
	{	
ld.global.ca.u64 %rd47939, [%rd47937];
	}
	// end inline asm
	// begin inline asm
	{	
ld.global.ca.u64 %rd47941, [%rd47939];
	}
	// end inline asm
	// begin inline asm
	{	
ld.global.ca.u64 %rd47943, [%rd47941];
	}
	// end inline asm
	// begin inline asm
	{	
ld.global.ca.u64 %rd47945, [%rd47943];
	}
	// end inline asm
	// begin inline asm
	{	
ld.global.ca.u64 %rd47947, [%rd47945];
	}
	// end inline asm
	// begin inline asm
	{	
ld.global.ca.u64 %rd47949, [%rd47947];
	}
	// end inline asm
	// begin inline asm
	{	
ld.global.ca.u64 %rd47951, [%rd47949];
	}
	// end inline asm
	// begin inline asm
	{	
ld.global.ca.u64 %rd47953, [%rd47951];
	}
	// end inline asm
	// begin inline asm
	{	
ld.global.ca.u64 %rd47955, [%rd47953];
	}
	// end inline asm
	// begin inline asm
	{	
ld.global.ca.u64 %rd47957, [%rd47955];
	}
	// end inline asm
	// begin inline asm
	{	
ld.global.ca.u64 %rd47959, [%rd47957];
	}
	// end inline asm
	// begin inline asm
	{	
ld.global.ca.u64 %rd47961, [%rd47959];
	}
	// end inline asm
	// begin inline asm
	{	
ld.global.ca.u64 %rd47963, [%rd47961];
	}
	// end inline asm
	// begin inline asm
	{	
ld.global.ca.u64 %rd47965, [%rd47963];
	}
	// end inline asm
	// begin inline asm
	{	
ld.global.ca.u64 %rd47967, [%rd47965];
	}
	// end inline asm
	// begin inline asm
	{	
ld.global.ca.u64 %rd47969, [%rd47967];
	}
	// end inline asm
	// begin inline asm
	{	
ld.global.ca.u64 %rd47971, [%rd47969];
	}
	// end inline asm
	// begin inline asm
	{	
ld.global.ca.u64 %rd47973, [%rd47971];
	}
	// end inline asm
	// begin inline asm
	{	
ld.global.ca.u64 %rd47975, [%rd47973];
	}
	// end inline asm
	// begin inline asm
	{	
ld.global.ca.u64 %rd47977, [%rd47975];
	}
	// end inline asm
	// begin inline asm
	{	
ld.global.ca.u64 %rd47979, [%rd47977];
	}
	// end inline asm
	// begin inline asm
	{	
ld.global.ca.u64 %rd47981, [%rd47979];
	}
	// end inline asm
	// begin inline asm
	{	
ld.global.ca.u64 %rd47983, [%rd47981];
	}
	// end inline asm
	// begin inline asm
	{	
ld.global.ca.u64 %rd47985, [%rd47983];
	}
	// end inline asm
	// begin inline asm
	{	
ld.global.ca.u64 %rd47987, [%rd47985];
	}
	// end inline asm
	// begin inline asm
	{	
ld.global.ca.u64 %rd47989, [%rd47987];
	}
	// end inline asm
	// begin inline asm
	{	
ld.global.ca.u64 %rd47991, [%rd47989];
	}
	// end inline asm
	// begin inline asm
	{	
ld.global.ca.u64 %rd47993, [%rd47991];
	}
	// end inline asm
	// begin inline asm
	{	
ld.global.ca.u64 %rd47995, [%rd47993];
	}
	// end inline asm
	// begin inline asm
	{	
ld.global.ca.u64 %rd47997, [%rd47995];
	}
	// end inline asm
	// begin inline asm
	{	
ld.global.ca.u64 %rd47999, [%rd47997];
	}
	// end inline asm
	// begin inline asm
	{	
ld.global.ca.u64 %rd48001, [%rd47999];
	}
	// end inline asm
	// begin inline asm
	{	
ld.global.ca.u64 %rd48003, [%rd48001];
	}
	// end inline asm
	// begin inline asm
	{	
ld.global.ca.u64 %rd48005, [%rd48003];
	}
	// end inline asm
	// begin inline asm
	{	
ld.global.ca.u64 %rd48007, [%rd48005];
	}
	// end inline asm
	// begin inline asm
	{	
ld.global.ca.u64 %rd48009, [%rd48007];
	}
	// end inline asm
	// begin inline asm
	{	
ld.global.ca.u64 %rd48011, [%rd48009];
	}
	// end inline asm
	// begin inline asm
	{	
ld.global.ca.u64 %rd48013, [%rd48011];
	}
	// end inline asm
	// begin inline asm
	{	
ld.global.ca.u64 %rd48015, [%rd48013];
	}
	// end inline asm
	// begin inline asm
	{	
ld.global.ca.u64 %rd48017, [%rd48015];
	}
	// end inline asm
	// begin inline asm
	{	
ld.global.ca.u64 %rd48019, [%rd48017];
	}
	// end inline asm
	// begin inline asm
	{	
ld.global.ca.u64 %rd48021, [%rd48019];
	}
	// end inline asm
	// begin inline asm
	{	
ld.global.ca.u64 %rd48023, [%rd48021];
	}
	// end inline asm
	// begin inline asm
	{	
ld.global.ca.u64 %rd48025, [%rd48023];
	}
	// end inline asm
	// begin inline asm
	{	
ld.global.ca.u64 %rd48027, [%rd48025];
	}
	// end inline asm
	// begin inline asm
	{	
ld.global.ca.u64 %rd48029, [%rd48027];
	}
	// end inline asm
	// begin inline asm
	{	
ld.global.ca.u64 %rd48031, [%rd48029];
	}
	// end inline asm
	// begin inline asm
	{	
ld.global.ca.u64 %rd48033, [%rd48031];
	}
	// end inline asm
	// begin inline asm
	{	
ld.global.ca.u64 %rd48035, [%rd48033];
	}
	// end inline asm
	// begin inline asm
	{	
ld.global.ca.u64 %rd48037, [%rd48035];
	}
	// end inline asm
	// begin inline asm
	{	
ld.global.ca.u64 %rd48039, [%rd48037];
	}
	// end inline asm
	// begin inline asm
	{	
ld.global.ca.u64 %rd48041, [%rd48039];
	}
	// end inline asm
	// begin inline asm
	{	
ld.global.ca.u64 %rd48043, [%rd48041];
	}
	// end inline asm
	// begin inline asm
	{	
ld.global.ca.u64 %rd48045, [%rd48043];
	}
	// end inline asm
	// begin inline asm
	{	
ld.global.ca.u64 %rd48047, [%rd48045];
	}
	// end inline asm
	// begin inline asm
	{	
ld.global.ca.u64 %rd48049, [%rd48047];
	}
	// end inline asm
	// begin inline asm
	{	
ld.global.ca.u64 %rd48051, [%rd48049];
	}
	// end inline asm
	// begin inline asm
	{	
ld.global.ca.u64 %rd48053, [%rd48051];
	}
	// end inline asm
	// begin inline asm
	{	
ld.global.ca.u64 %rd48055, [%rd48053];
	}
	// end inline asm
	// begin inline asm
	{	
ld.global.ca.u64 %rd48057, [%rd48055];
	}
	// end inline asm
	// begin inline asm
	{	
ld.global.ca.u64 %rd48059, [%rd48057];
	}
	// end inline asm
	// begin inline asm
	{	
ld.global.ca.u64 %rd48061, [%rd48059];
	}
	// end inline asm
	// begin inline asm
	{	
ld.global.ca.u64 %rd48063, [%rd48061];
	}
	// end inline asm
	// begin inline asm
	{	
ld.global.ca.u64 %rd48065, [%rd48063];
	}
	// end inline asm
	// begin inline asm
	{	
ld.global.ca.u64 %rd48067, [%rd48065];
	}
	// end inline asm
	// begin inline asm
	{	
ld.global.ca.u64 %rd48069, [%rd48067];
	}
	// end inline asm
	// begin inline asm
	{	
ld.global.ca.u64 %rd48071, [%rd48069];
	}
	// end inline asm
	// begin inline asm
	{	
ld.global.ca.u64 %rd48073, [%rd48071];
	}
	// end inline asm
	// begin inline asm
	{	
ld.global.ca.u64 %rd48075, [%rd48073];
	}
	// end inline asm
	// begin inline asm
	{	
ld.global.ca.u64 %rd48077, [%rd48075];
	}
	// end inline asm
	// begin inline asm
	{	
ld.global.ca.u64 %rd48079, [%rd48077];
	}
	// end inline asm
	// begin inline asm
	{	
ld.global.ca.u64 %rd48081, [%rd48079];
	}
	// end inline asm
	// begin inline asm
	{	
ld.global.ca.u64 %rd48083, [%rd48081];
	}
	// end inline asm
	// begin inline asm
	{	
ld.global.ca.u64 %rd48085, [%rd48083];
	}
	// end inline asm
	// begin inline asm
	{	
ld.global.ca.u64 %rd48087, [%rd48085];
	}
	// end inline asm
	// begin inline asm
	{	
ld.global.ca.u64 %rd48089, [%rd48087];
	}
	// end inline asm
	// begin inline asm
	{	
ld.global.ca.u64 %rd48091, [%rd48089];
	}
	// end inline asm
	// begin inline asm
	{	
ld.global.ca.u64 %rd48093, [%rd48091];
	}
	// end inline asm
	// begin inline asm
	{	
ld.global.ca.u64 %rd48095, [%rd48093];
	}
	// end inline asm
	// begin inline asm
	{	
ld.global.ca.u64 %rd48097, [%rd48095];
	}
	// end inline asm
	// begin inline asm
	{	
ld.global.ca.u64 %rd48099, [%rd48097];
	}
	// end inline asm
	// begin inline asm
	{	
ld.global.ca.u64 %rd48101, [%rd48099];
	}
	// end inline asm
	// begin inline asm
	{	
ld.global.ca.u64 %rd48103, [%rd48101];
	}
	// end inline asm
	// begin inline asm
	{	
ld.global.ca.u64 %rd48105, [%rd48103];
	}
	// end inline asm
	// begin inline asm
	{	
ld.global.ca.u64 %rd48107, [%rd48105];
	}
	// end inline asm
	// begin inline asm
	{	
ld.global.ca.u64 %rd48109, [%rd48107];
	}
	// end inline asm
	// begin inline asm
	{	
ld.global.ca.u64 %rd48111, [%rd48109];
	}
	// end inline asm
	// begin inline asm
	{	
ld.global.ca.u64 %rd48113, [%rd48111];
	}
	// end inline asm
	// begin inline asm
	{	
ld.global.ca.u64 %rd48115, [%rd48113];
	}
	// end inline asm
	// begin inline asm
	{	
ld.global.ca.u64 %rd48117, [%rd48115];
	}
	// end inline asm
	// begin inline asm
	{	
ld.global.ca.u64 %rd48119, [%rd48117];
	}
	// end inline asm
	// begin inline asm
	{	
ld.global.ca.u64 %rd48121, [%rd48119];
	}
	// end inline asm
	// begin inline asm
	{	
ld.global.ca.u64 %rd48123, [%rd48121];
	}
	// end inline asm
	// begin inline asm
	{	
ld.global.ca.u64 %rd48125, [%rd48123];
	}
	// end inline asm
	// begin inline asm
	{	
ld.global.ca.u64 %rd48127, [%rd48125];
	}
	// end inline asm
	// begin inline asm
	{	
ld.global.ca.u64 %rd48129, [%rd48127];
	}
	// end inline asm
	// begin inline asm
	{	
ld.global.ca.u64 %rd48131, [%rd48129];
	}
	// end inline asm
	// begin inline asm
	{	
ld.global.ca.u64 %rd48133, [%rd48131];
	}
	// end inline asm
	// begin inline asm
	{	
ld.global.ca.u64 %rd48135, [%rd48133];
	}
	// end inline asm
	// begin inline asm
	{	
ld.global.ca.u64 %rd48137, [%rd48135];
	}
	// end inline asm
	// begin inline asm
	{	
ld.global.ca.u64 %rd48139, [%rd48137];
	}
	// end inline asm
	// begin inline asm
	{	
ld.global.ca.u64 %rd48141, [%rd48139];
	}
	// end inline asm
	// begin inline asm
	{	
ld.global.ca.u64 %rd48143, [%rd48141];
	}
	// end inline asm
	// begin inline asm
	{	
ld.global.ca.u64 %rd48145, [%rd48143];
	}
	// end inline asm
	// begin inline asm
	{	
ld.global.ca.u64 %rd48147, [%rd48145];
	}
	// end inline asm
	// begin inline asm
	{	
ld.global.ca.u64 %rd48149, [%rd48147];
	}
	// end inline asm
	// begin inline asm
	{	
ld.global.ca.u64 %rd48151, [%rd48149];
	}
	// end inline asm
	// begin inline asm
	{	
ld.global.ca.u64 %rd48153, [%rd48151];
	}
	// end inline asm
	// begin inline asm
	{	
ld.global.ca.u64 %rd48155, [%rd48153];
	}
	// end inline asm
	// begin inline asm
	{	
ld.global.ca.u64 %rd48157, [%rd48155];
	}
	// end inline asm
	// begin inline asm
	{	
ld.global.ca.u64 %rd48159, [%rd48157];
	}
	// end inline asm
	// begin inline asm
	{	
ld.global.ca.u64 %rd48161, [%rd48159];
	}
	// end inline asm
	// begin inline asm
	{	
ld.global.ca.u64 %rd48163, [%rd48161];
	}
	// end inline asm
	// begin inline asm
	{	
ld.global.ca.u64 %rd48165, [%rd48163];
	}
	// end inline asm
	// begin inline asm
	{	
ld.global.ca.u64 %rd48167, [%rd48165];
	}
	// end inline asm
	// begin inline asm
	{	
ld.global.ca.u64 %rd48169, [%rd48167];
	}
	// end inline asm
	// begin inline asm
	{	
ld.global.ca.u64 %rd48171, [%rd48169];
	}
	// end inline asm
	// begin inline asm
	{	
ld.global.ca.u64 %rd48173, [%rd48171];
	}
	// end inline asm
	// begin inline asm
	{	
ld.global.ca.u64 %rd48175, [%rd48173];
	}
	// end inline asm
	// begin inline asm
	{	
ld.global.ca.u64 %rd48177, [%rd48175];
	}
	// end inline asm
	// begin inline asm
	{	
ld.global.ca.u64 %rd48179, [%rd48177];
	}
	// end inline asm
	// begin inline asm
	{	
ld.global.ca.u64 %rd48181, [%rd48179];
	}
	// end inline asm
	// begin inline asm
	{	
ld.global.ca.u64 %rd48183, [%rd48181];
	}
	// end inline asm
	// begin inline asm
	{	
ld.global.ca.u64 %rd48185, [%rd48183];
	}
	// end inline asm
	// begin inline asm
	{	
ld.global.ca.u64 %rd48187, [%rd48185];
	}
	// end inline asm
	// begin inline asm
	{	
ld.global.ca.u64 %rd48189, [%rd48187];
	}
	// end inline asm
	// begin inline asm
	{	
ld.global.ca.u64 %rd48191, [%rd48189];
	}
	// end inline asm
	// begin inline asm
	{	
ld.global.ca.u64 %rd48193, [%rd48191];
	}
	// end inline asm
	// begin inline asm
	{	
ld.global.ca.u64 %rd48195, [%rd48193];
	}
	// end inline asm
	// begin inline asm
	{	
ld.global.ca.u64 %rd48197, [%rd48195];
	}
	// end inline asm
	// begin inline asm
	{	
ld.global.ca.u64 %rd48199, [%rd48197];
	}
	// end inline asm
	// begin inline asm
	{	
ld.global.ca.u64 %rd48201, [%rd48199];
	}
	// end inline asm
	// begin inline asm
	{	
ld.global.ca.u64 %rd48203, [%rd48201];
	}
	// end inline asm
	// begin inline asm
	{	
ld.global.ca.u64 %rd48205, [%rd48203];
	}
	// end inline asm
	// begin inline asm
	{	
ld.global.ca.u64 %rd48207, [%rd48205];
	}
	// end inline asm
	// begin inline asm
	{	
ld.global.ca.u64 %rd48209, [%rd48207];
	}
	// end inline asm
	// begin inline asm
	{	
ld.global.ca.u64 %rd48211, [%rd48209];
	}
	// end inline asm
	// begin inline asm
	{	
ld.global.ca.u64 %rd48213, [%rd48211];
	}
	// end inline asm
	// begin inline asm
	{	
ld.global.ca.u64 %rd48215, [%rd48213];
	}
	// end inline asm
	// begin inline asm
	{	
ld.global.ca.u64 %rd48217, [%rd48215];
	}
	// end inline asm
	// begin inline asm
	{	
ld.global.ca.u64 %rd48219, [%rd48217];
	}
	// end inline asm
	// begin inline asm
	{	
ld.global.ca.u64 %rd48221, [%rd48219];
	}
	// end inline asm
	// begin inline asm
	{	
ld.global.ca.u64 %rd48223, [%rd48221];
	}
	// end inline asm
	// begin inline asm
	{	
ld.global.ca.u64 %rd48225, [%rd48223];
	}
	// end inline asm
	// begin inline asm
	{	
ld.global.ca.u64 %rd48227, [%rd48225];
	}
	// end inline asm
	// begin inline asm
	{	
ld.global.ca.u64 %rd48229, [%rd48227];
	}
	// end inline asm
	// begin inline asm
	{	
ld.global.ca.u64 %rd48231, [%rd48229];
	}
	// end inline asm
	// begin inline asm
	{	
ld.global.ca.u64 %rd48233, [%rd48231];
	}
	// end inline asm
	// begin inline asm
	{	
ld.global.ca.u64 %rd48235, [%rd48233];
	}
	// end inline asm
	// begin inline asm
	{	
ld.global.ca.u64 %rd48237, [%rd48235];
	}
	// end inline asm
	// begin inline asm
	{	
ld.global.ca.u64 %rd48239, [%rd48237];
	}
	// end inline asm
	// begin inline asm
	{	
ld.global.ca.u64 %rd48241, [%rd48239];
	}
	// end inline asm
	// begin inline asm
	{	
ld.global.ca.u64 %rd48243, [%rd48241];
	}
	// end inline asm
	// begin inline asm
	{	
ld.global.ca.u64 %rd48245, [%rd48243];
	}
	// end inline asm
	// begin inline asm
	{	
ld.global.ca.u64 %rd48247, [%rd48245];
	}
	// end inline asm
	// begin inline asm
	{	
ld.global.ca.u64 %rd48249, [%rd48247];
	}
	// end inline asm
	// begin inline asm
	{	
ld.global.ca.u64 %rd48251, [%rd48249];
	}
	// end inline asm
	// begin inline asm
	{	
ld.global.ca.u64 %rd48253, [%rd48251];
	}
	// end inline asm
	// begin inline asm
	{	
ld.global.ca.u64 %rd48255, [%rd48253];
	}
	// end inline asm
	// begin inline asm
	{	
ld.global.ca.u64 %rd48257, [%rd48255];
	}
	// end inline asm
	// begin inline asm
	{	
ld.global.ca.u64 %rd48259, [%rd48257];
	}
	// end inline asm
	// begin inline asm
	{	
ld.global.ca.u64 %rd48261, [%rd48259];
	}
	// end inline asm
	// begin inline asm
	{	
ld.global.ca.u64 %rd48263, [%rd48261];
	}
	// end inline asm
	// begin inline asm
	{	
ld.global.ca.u64 %rd48265, [%rd48263];
	}
	// end inline asm
	// begin inline asm
	{	
ld.global.ca.u64 %rd48267, [%rd48265];
	}
	// end inline asm
	// begin inline asm
	{	
ld.global.ca.u64 %rd48269, [%rd48267];
	}
	// end inline asm
	// begin inline asm
	{	
ld.global.ca.u64 %rd48271, [%rd48269];
	}
	// end inline asm
	// begin inline asm
	{	
ld.global.ca.u64 %rd48273, [%rd48271];
	}
	// end inline asm
	// begin inline asm
	{	
ld.global.ca.u64 %rd48275, [%rd48273];
	}
	// end inline asm
	// begin inline asm
	{	
ld.global.ca.u64 %rd48277, [%rd48275];
	}
	// end inline asm
	// begin inline asm
	{	
ld.global.ca.u64 %rd48279, [%rd48277];
	}
	// end inline asm
	// begin inline asm
	{	
ld.global.ca.u64 %rd48281, [%rd48279];
	}
	// end inline asm
	// begin inline asm
	{	
ld.global.ca.u64 %rd48283, [%rd48281];
	}
	// end inline asm
	// begin inline asm
	{	
ld.global.ca.u64 %rd48285, [%rd48283];
	}
	// end inline asm
	// begin inline asm
	{	
ld.global.ca.u64 %rd48287, [%rd48285];
	}
	// end inline asm
	// begin inline asm
	{	
ld.global.ca.u64 %rd48289, [%rd48287];
	}
	// end inline asm
	// begin inline asm
	{	
ld.global.ca.u64 %rd48291, [%rd48289];
	}
	// end inline asm
	// begin inline asm
	{	
ld.global.ca.u64 %rd48293, [%rd48291];
	}
	// end inline asm
	// begin inline asm
	{	
ld.global.ca.u64 %rd48295, [%rd48293];
	}
	// end inline asm
	// begin inline asm
	{	
ld.global.ca.u64 %rd48297, [%rd48295];
	}
	// end inline asm
	// begin inline asm
	{	
ld.global.ca.u64 %rd48299, [%rd48297];
	}
	// end inline asm
	// begin inline asm
	{	
ld.global.ca.u64 %rd48301, [%rd48299];
	}
	// end inline asm
	// begin inline asm
	{	
ld.global.ca.u64 %rd48303, [%rd48301];
	}
	// end inline asm
	// begin inline asm
	{	
ld.global.ca.u64 %rd48305, [%rd48303];
	}
	// end inline asm
	// begin inline asm
	{	
ld.global.ca.u64 %rd48307, [%rd48305];
	}
	// end inline asm
	// begin inline asm
	{	
ld.global.ca.u64 %rd48309, [%rd48307];
	}
	// end inline asm
	// begin inline asm
	{	
ld.global.ca.u64 %rd48311, [%rd48309];
	}
	// end inline asm
	// begin inline asm
	{	
ld.global.ca.u64 %rd48313, [%rd48311];
	}
	// end inline asm
	// begin inline asm
	{	
ld.global.ca.u64 %rd48315, [%rd48313];
	}
	// end inline asm
	// begin inline asm
	{	
ld.global.ca.u64 %rd48317, [%rd48315];
	}
	// end inline asm
	// begin inline asm
	{	
ld.global.ca.u64 %rd48319, [%rd48317];
	}
	// end inline asm
	// begin inline asm
	{	
ld.global.ca.u64 %rd48321, [%rd48319];
	}
	// end inline asm
	// begin inline asm
	{	
ld.global.ca.u64 %rd48323, [%rd48321];
	}
	// end inline asm
	// begin inline asm
	{	
ld.global.ca.u64 %rd48325, [%rd48323];
	}
	// end inline asm
	// begin inline asm
	{	
ld.global.ca.u64 %rd48327, [%rd48325];
	}
	// end inline asm
	// begin inline asm
	{	
ld.global.ca.u64 %rd48329, [%rd48327];
	}
	// end inline asm
	// begin inline asm
	{	
ld.global.ca.u64 %rd48331, [%rd48329];
	}
	// end inline asm
	// begin inline asm
	{	
ld.global.ca.u64 %rd48333, [%rd48331];
	}
	// end inline asm
	// begin inline asm
	{	
ld.global.ca.u64 %rd48335, [%rd48333];
	}
	// end inline asm
	// begin inline asm
	{	
ld.global.ca.u64 %rd48337, [%rd48335];
	}
	// end inline asm
	// begin inline asm
	{	
ld.global.ca.u64 %rd48339, [%rd48337];
	}
	// end inline asm
	// begin inline asm
	{	
ld.global.ca.u64 %rd48341, [%rd48339];
	}
	// end inline asm
	// begin inline asm
	{	
ld.global.ca.u64 %rd48343, [%rd48341];
	}
	// end inline asm
	// begin inline asm
	{	
ld.global.ca.u64 %rd48345, [%rd48343];
	}
	// end inline asm
	// begin inline asm
	{	
ld.global.ca.u64 %rd48347, [%rd48345];
	}
	// end inline asm
	// begin inline asm
	{	
ld.global.ca.u64 %rd48349, [%rd48347];
	}
	// end inline asm
	// begin inline asm
	{	
ld.global.ca.u64 %rd48351, [%rd48349];
	}
	// end inline asm
	// begin inline asm
	{	
ld.global.ca.u64 %rd48353, [%rd48351];
	}
	// end inline asm
	// begin inline asm
	{	
ld.global.ca.u64 %rd48355, [%rd48353];
	}
	// end inline asm
	// begin inline asm
	{	
ld.global.ca.u64 %rd48357, [%rd48355];
	}
	// end inline asm
	// begin inline asm
	{	
ld.global.ca.u64 %rd48359, [%rd48357];
	}
	// end inline asm
	// begin inline asm
	{	
ld.global.ca.u64 %rd48361, [%rd48359];
	}
	// end inline asm
	// begin inline asm
	{	
ld.global.ca.u64 %rd48363, [%rd48361];
	}
	// end inline asm
	// begin inline asm
	{	
ld.global.ca.u64 %rd48365, [%rd48363];
	}
	// end inline asm
	// begin inline asm
	{	
ld.global.ca.u64 %rd48367, [%rd48365];
	}
	// end inline asm
	// begin inline asm
	{	
ld.global.ca.u64 %rd48369, [%rd48367];
	}
	// end inline asm
	// begin inline asm
	{	
ld.global.ca.u64 %rd48371, [%rd48369];
	}
	// end inline asm
	// begin inline asm
	{	
ld.global.ca.u64 %rd48373, [%rd48371];
	}
	// end inline asm
	// begin inline asm
	{	
ld.global.ca.u64 %rd48375, [%rd48373];
	}
	// end inline asm
	// begin inline asm
	{	
ld.global.ca.u64 %rd48377, [%rd48375];
	}
	// end inline asm
	// begin inline asm
	{	
ld.global.ca.u64 %rd48379, [%rd48377];
	}
	// end inline asm
	// begin inline asm
	{	
ld.global.ca.u64 %rd48381, [%rd48379];
	}
	// end inline asm
	// begin inline asm
	{	
ld.global.ca.u64 %rd48383, [%rd48381];
	}
	// end inline asm
	// begin inline asm
	{	
ld.global.ca.u64 %rd48385, [%rd48383];
	}
	// end inline asm
	// begin inline asm
	{	
ld.global.ca.u64 %rd48387, [%rd48385];
	}
	// end inline asm
	// begin inline asm
	{	
ld.global.ca.u64 %rd48389, [%rd48387];
	}
	// end inline asm
	// begin inline asm
	{	
ld.global.ca.u64 %rd48391, [%rd48389];
	}
	// end inline asm
	// begin inline asm
	{	
ld.global.ca.u64 %rd48393, [%rd48391];
	}
	// end inline asm
	// begin inline asm
	{	
ld.global.ca.u64 %rd48395, [%rd48393];
	}
	// end inline asm
	// begin inline asm
	{	
ld.global.ca.u64 %rd48397, [%rd48395];
	}
	// end inline asm
	// begin inline asm
	{	
ld.global.ca.u64 %rd48399, [%rd48397];
	}
	// end inline asm
	// begin inline asm
	{	
ld.global.ca.u64 %rd48401, [%rd48399];
	}
	// end inline asm
	// begin inline asm
	{	
ld.global.ca.u64 %rd48403, [%rd48401];
	}
	// end inline asm
	// begin inline asm
	{	
ld.global.ca.u64 %rd48405, [%rd48403];
	}
	// end inline asm
	// begin inline asm
	{	
ld.global.ca.u64 %rd48407, [%rd48405];
	}
	// end inline asm
	// begin inline asm
	{	
ld.global.ca.u64 %rd48409, [%rd48407];
	}
	// end inline asm
	// begin inline asm
	{	
ld.global.ca.u64 %rd48411, [%rd48409];
	}
	// end inline asm
	// begin inline asm
	{	
ld.global.ca.u64 %rd48413, [%rd48411];
	}
	// end inline asm
	// begin inline asm
	{	
ld.global.ca.u64 %rd48415, [%rd48413];
	}
	// end inline asm
	// begin inline asm
	{	
ld.global.ca.u64 %rd48417, [%rd48415];
	}
	// end inline asm
	// begin inline asm
	{	
ld.global.ca.u64 %rd48419, [%rd48417];
	}
	// end inline asm
	// begin inline asm
	{	
ld.global.ca.u64 %rd48421, [%rd48419];
	}
	// end inline asm
	// begin inline asm
	{	
ld.global.ca.u64 %rd48423, [%rd48421];
	}
	// end inline asm
	// begin inline asm
	{	
ld.global.ca.u64 %rd48425, [%rd48423];
	}
	// end inline asm
	// begin inline asm
	{	
ld.global.ca.u64 %rd48427, [%rd48425];
	}
	// end inline asm
	// begin inline asm
	{	
ld.global.ca.u64 %rd48429, [%rd48427];
	}
	// end inline asm
	// begin inline asm
	{	
ld.global.ca.u64 %rd48431, [%rd48429];
	}
	// end inline asm
	// begin inline asm
	{	
ld.global.ca.u64 %rd48433, [%rd48431];
	}
	// end inline asm
	// begin inline asm
	{	
ld.global.ca.u64 %rd48435, [%rd48433];
	}
	// end inline asm
	// begin inline asm
	{	
ld.global.ca.u64 %rd48437, [%rd48435];
	}
	// end inline asm
	// begin inline asm
	{	
ld.global.ca.u64 %rd48439, [%rd48437];
	}
	// end inline asm
	// begin inline asm
	{	
ld.global.ca.u64 %rd48441, [%rd48439];
	}
	// end inline asm
	// begin inline asm
	{	
ld.global.ca.u64 %rd48443, [%rd48441];
	}
	// end inline asm
	// begin inline asm
	{	
ld.global.ca.u64 %rd48445, [%rd48443];
	}
	// end inline asm
	// begin inline asm
	{	
ld.global.ca.u64 %rd48447, [%rd48445];
	}
	// end inline asm
	// begin inline asm
	{	
ld.global.ca.u64 %rd48449, [%rd48447];
	}
	// end inline asm
	// begin inline asm
	{	
ld.global.ca.u64 %rd48451, [%rd48449];
	}
	// end inline asm
	// begin inline asm
	{	
ld.global.ca.u64 %rd48453, [%rd48451];
	}
	// end inline asm
	// begin inline asm
	{	
ld.global.ca.u64 %rd48455, [%rd48453];
	}
	// end inline asm
	// begin inline asm
	{	
ld.global.ca.u64 %rd48457, [%rd48455];
	}
	// end inline asm
	// begin inline asm
	{	
ld.global.ca.u64 %rd48459, [%rd48457];
	}
	// end inline asm
	// begin inline asm
	{	
ld.global.ca.u64 %rd48461, [%rd48459];
	}
	// end inline asm
	// begin inline asm
	{	
ld.global.ca.u64 %rd48463, [%rd48461];
	}
	// end inline asm
	// begin inline asm
	{	
ld.global.ca.u64 %rd48465, [%rd48463];
	}
	// end inline asm
	// begin inline asm
	{	
ld.global.ca.u64 %rd48467, [%rd48465];
	}
	// end inline asm
	// begin inline asm
	{	
ld.global.ca.u64 %rd48469, [%rd48467];
	}
	// end inline asm
	// begin inline asm
	{	
ld.global.ca.u64 %rd48471, [%rd48469];
	}
	// end inline asm
	// begin inline asm
	{	
ld.global.ca.u64 %rd48473, [%rd48471];
	}
	// end inline asm
	// begin inline asm
	{	
ld.global.ca.u64 %rd48475, [%rd48473];
	}
	// end inline asm
	// begin inline asm
	{	
ld.global.ca.u64 %rd48477, [%rd48475];
	}
	// end inline asm
	// begin inline asm
	{	
ld.global.ca.u64 %rd48479, [%rd48477];
	}
	// end inline asm
	// begin inline asm
	{	
ld.global.ca.u64 %rd48481, [%rd48479];
	}
	// end inline asm
	// begin inline asm
	{	
ld.global.ca.u64 %rd48483, [%rd48481];
	}
	// end inline asm
	// begin inline asm
	{	
ld.global.ca.u64 %rd48485, [%rd48483];
	}
	// end inline asm
	// begin inline asm
	{	
ld.global.ca.u64 %rd48487, [%rd48485];
	}
	// end inline asm
	// begin inline asm
	{	
ld.global.ca.u64 %rd48489, [%rd48487];
	}
	// end inline asm
	// begin inline asm
	{	
ld.global.ca.u64 %rd48491, [%rd48489];
	}
	// end inline asm
	// begin inline asm
	{	
ld.global.ca.u64 %rd48493, [%rd48491];
	}
	// end inline asm
	// begin inline asm
	{	
ld.global.ca.u64 %rd48495, [%rd48493];
	}
	// end inline asm
	// begin inline asm
	{	
ld.global.ca.u64 %rd48497, [%rd48495];
	}
	// end inline asm
	// begin inline asm
	{	
ld.global.ca.u64 %rd48499, [%rd48497];
	}
	// end inline asm
	// begin inline asm
	{	
ld.global.ca.u64 %rd48501, [%rd48499];
	}
	// end inline asm
	// begin inline asm
	{	
ld.global.ca.u64 %rd48503, [%rd48501];
	}
	// end inline asm
	// begin inline asm
	{	
ld.global.ca.u64 %rd48505, [%rd48503];
	}
	// end inline asm
	// begin inline asm
	{	
ld.global.ca.u64 %rd48507, [%rd48505];
	}
	// end inline asm
	// begin inline asm
	{	
ld.global.ca.u64 %rd48509, [%rd48507];
	}
	// end inline asm
	// begin inline asm
	{	
ld.global.ca.u64 %rd48511, [%rd48509];
	}
	// end inline asm
	// begin inline asm
	{	
ld.global.ca.u64 %rd48513, [%rd48511];
	}
	// end inline asm
	// begin inline asm
	{	
ld.global.ca.u64 %rd48515, [%rd48513];
	}
	// end inline asm
	// begin inline asm
	{	
ld.global.ca.u64 %rd48517, [%rd48515];
	}
	// end inline asm
	// begin inline asm
	{	
ld.global.ca.u64 %rd48519, [%rd48517];
	}
	// end inline asm
	// begin inline asm
	{	
ld.global.ca.u64 %rd48521, [%rd48519];
	}
	// end inline asm
	// begin inline asm
	{	
ld.global.ca.u64 %rd48523, [%rd48521];
	}
	// end inline asm
	// begin inline asm
	{	
ld.global.ca.u64 %rd48525, [%rd48523];
	}
	// end inline asm
	// begin inline asm
	{	
ld.global.ca.u64 %rd48527, [%rd48525];
	}
	// end inline asm
	// begin inline asm
	{	
ld.global.ca.u64 %rd48529, [%rd48527];
	}
	// end inline asm
	// begin inline asm
	{	
ld.global.ca.u64 %rd48531, [%rd48529];
	}
	// end inline asm
	// begin inline asm
	{	
ld.global.ca.u64 %rd48533, [%rd48531];
	}
	// end inline asm
	// begin inline asm
	{	
ld.global.ca.u64 %rd48535, [%rd48533];
	}
	// end inline asm
	// begin inline asm
	{	
ld.global.ca.u64 %rd48537, [%rd48535];
	}
	// end inline asm
	// begin inline asm
	{	
ld.global.ca.u64 %rd48539, [%rd48537];
	}
	// end inline asm
	// begin inline asm
	{	
ld.global.ca.u64 %rd48541, [%rd48539];
	}
	// end inline asm
	// begin inline asm
	{	
ld.global.ca.u64 %rd48543, [%rd48541];
	}
	// end inline asm
	// begin inline asm
	{	
ld.global.ca.u64 %rd48545, [%rd48543];
	}
	// end inline asm
	// begin inline asm
	{	
ld.global.ca.u64 %rd48547, [%rd48545];
	}
	// end inline asm
	// begin inline asm
	{	
ld.global.ca.u64 %rd48549, [%rd48547];
	}
	// end inline asm
	// begin inline asm
	{	
ld.global.ca.u64 %rd48551, [%rd48549];
	}
	// end inline asm
	// begin inline asm
	{	
ld.global.ca.u64 %rd48553, [%rd48551];
	}
	// end inline asm
	// begin inline asm
	{	
ld.global.ca.u64 %rd48555, [%rd48553];
	}
	// end inline asm
	// begin inline asm
	{	
ld.global.ca.u64 %rd48557, [%rd48555];
	}
	// end inline asm
	// begin inline asm
	{	
ld.global.ca.u64 %rd48559, [%rd48557];
	}
	// end inline asm
	// begin inline asm
	{	
ld.global.ca.u64 %rd48561, [%rd48559];
	}
	// end inline asm
	// begin inline asm
	{	
ld.global.ca.u64 %rd48563, [%rd48561];
	}
	// end inline asm
	// begin inline asm
	{	
ld.global.ca.u64 %rd48565, [%rd48563];
	}
	// end inline asm
	// begin inline asm
	{	
ld.global.ca.u64 %rd48567, [%rd48565];
	}
	// end inline asm
	// begin inline asm
	{	
ld.global.ca.u64 %rd48569, [%rd48567];
	}
	// end inline asm
	// begin inline asm
	{	
ld.global.ca.u64 %rd48571, [%rd48569];
	}
	// end inline asm
	// begin inline asm
	{	
ld.global.ca.u64 %rd48573, [%rd48571];
	}
	// end inline asm
	// begin inline asm
	{	
ld.global.ca.u64 %rd48575, [%rd48573];
	}
	// end inline asm
	// begin inline asm
	{	
ld.global.ca.u64 %rd48577, [%rd48575];
	}
	// end inline asm
	// begin inline asm
	{	
ld.global.ca.u64 %rd48579, [%rd48577];
	}
	// end inline asm
	// begin inline asm
	{	
ld.global.ca.u64 %rd48581, [%rd48579];
	}
	// end inline asm
	// begin inline asm
	{	
ld.global.ca.u64 %rd48583, [%rd48581];
	}
	// end inline asm
	// begin inline asm
	{	
ld.global.ca.u64 %rd48585, [%rd48583];
	}
	// end inline asm
	// begin inline asm
	{	
ld.global.ca.u64 %rd48587, [%rd48585];
	}
	// end inline asm
	// begin inline asm
	{	
ld.global.ca.u64 %rd48589, [%rd48587];
	}
	// end inline asm
	// begin inline asm
	{	
ld.global.ca.u64 %rd48591, [%rd48589];
	}
	// end inline asm
	// begin inline asm
	{	
ld.global.ca.u64 %rd48593, [%rd48591];
	}
	// end inline asm
	// begin inline asm
	{	
ld.global.ca.u64 %rd48595, [%rd48593];
	}
	// end inline asm
	// begin inline asm
	{	
ld.global.ca.u64 %rd48597, [%rd48595];
	}
	// end inline asm
	// begin inline asm
	{	
ld.global.ca.u64 %rd48599, [%rd48597];
	}
	// end inline asm
	// begin inline asm
	{	
ld.global.ca.u64 %rd48601, [%rd48599];
	}
	// end inline asm
	// begin inline asm
	{	
ld.global.ca.u64 %rd48603, [%rd48601];
	}
	// end inline asm
	// begin inline asm
	{	
ld.global.ca.u64 %rd48605, [%rd48603];
	}
	// end inline asm
	// begin inline asm
	{	
ld.global.ca.u64 %rd48607, [%rd48605];
	}
	// end inline asm
	// begin inline asm
	{	
ld.global.ca.u64 %rd48609, [%rd48607];
	}
	// end inline asm
	// begin inline asm
	{	
ld.global.ca.u64 %rd48611, [%rd48609];
	}
	// end inline asm
	// begin inline asm
	{	
ld.global.ca.u64 %rd48613, [%rd48611];
	}
	// end inline asm
	// begin inline asm
	{	
ld.global.ca.u64 %rd48615, [%rd48613];
	}
	// end inline asm
	// begin inline asm
	{	
ld.global.ca.u64 %rd48617, [%rd48615];
	}
	// end inline asm
	// begin inline asm
	{	
ld.global.ca.u64 %rd48619, [%rd48617];
	}
	// end inline asm
	// begin inline asm
	{	
ld.global.ca.u64 %rd48621, [%rd48619];
	}
	// end inline asm
	// begin inline asm
	{	
ld.global.ca.u64 %rd48623, [%rd48621];
	}
	// end inline asm
	// begin inline asm
	{	
ld.global.ca.u64 %rd48625, [%rd48623];
	}
	// end inline asm
	// begin inline asm
	{	
ld.global.ca.u64 %rd48627, [%rd48625];
	}
	// end inline asm
	// begin inline asm
	{	
ld.global.ca.u64 %rd48629, [%rd48627];
	}
	// end inline asm
	// begin inline asm
	{	
ld.global.ca.u64 %rd48631, [%rd48629];
	}
	// end inline asm
	// begin inline asm
	{	
ld.global.ca.u64 %rd48633, [%rd48631];
	}
	// end inline asm
	// begin inline asm
	{	
ld.global.ca.u64 %rd48635, [%rd48633];
	}
	// end inline asm
	// begin inline asm
	{	
ld.global.ca.u64 %rd48637, [%rd48635];
	}
	// end inline asm
	// begin inline asm
	{	
ld.global.ca.u64 %rd48639, [%rd48637];
	}
	// end inline asm
	// begin inline asm
	{	
ld.global.ca.u64 %rd48641, [%rd48639];
	}
	// end inline asm
	// begin inline asm
	{	
ld.global.ca.u64 %rd48643, [%rd48641];
	}
	// end inline asm
	// begin inline asm
	{	
ld.global.ca.u64 %rd48645, [%rd48643];
	}
	// end inline asm
	// begin inline asm
	{	
ld.global.ca.u64 %rd48647, [%rd48645];
	}
	// end inline asm
	// begin inline asm
	{	
ld.global.ca.u64 %rd48649, [%rd48647];
	}
	// end inline asm
	// begin inline asm
	{	
ld.global.ca.u64 %rd48651, [%rd48649];
	}
	// end inline asm
	// begin inline asm
	{	
ld.global.ca.u64 %rd48653, [%rd48651];
	}
	// end inline asm
	// begin inline asm
	{	
ld.global.ca.u64 %rd48655, [%rd48653];
	}
	// end inline asm
	// begin inline asm
	{	
ld.global.ca.u64 %rd48657, [%rd48655];
	}
	// end inline asm
	// begin inline asm
	{	
ld.global.ca.u64 %rd48659, [%rd48657];
	}
	// end inline asm
	// begin inline asm
	{	
ld.global.ca.u64 %rd48661, [%rd48659];
	}
	// end inline asm
	// begin inline asm
	{	
ld.global.ca.u64 %rd48663, [%rd48661];
	}
	// end inline asm
	// begin inline asm
	{	
ld.global.ca.u64 %rd48665, [%rd48663];
	}
	// end inline asm
	// begin inline asm
	{	
ld.global.ca.u64 %rd48667, [%rd48665];
	}
	// end inline asm
	// begin inline asm
	{	
ld.global.ca.u64 %rd48669, [%rd48667];
	}
	// end inline asm
	// begin inline asm
	{	
ld.global.ca.u64 %rd48671, [%rd48669];
	}
	// end inline asm
	// begin inline asm
	{	
ld.global.ca.u64 %rd48673, [%rd48671];
	}
	// end inline asm
	// begin inline asm
	{	
ld.global.ca.u64 %rd48675, [%rd48673];
	}
	// end inline asm
	// begin inline asm
	{	
ld.global.ca.u64 %rd48677, [%rd48675];
	}
	// end inline asm
	// begin inline asm
	{	
ld.global.ca.u64 %rd48679, [%rd48677];
	}
	// end inline asm
	// begin inline asm
	{	
ld.global.ca.u64 %rd48681, [%rd48679];
	}
	// end inline asm
	// begin inline asm
	{	
ld.global.ca.u64 %rd48683, [%rd48681];
	}
	// end inline asm
	// begin inline asm
	{	
ld.global.ca.u64 %rd48685, [%rd48683];
	}
	// end inline asm
	// begin inline asm
	{	
ld.global.ca.u64 %rd48687, [%rd48685];
	}
	// end inline asm
	// begin inline asm
	{	
ld.global.ca.u64 %rd48689, [%rd48687];
	}
	// end inline asm
	// begin inline asm
	{	
ld.global.ca.u64 %rd48691, [%rd48689];
	}
	// end inline asm
	// begin inline asm
	{	
ld.global.ca.u64 %rd48693, [%rd48691];
	}
	// end inline asm
	// begin inline asm
	{	
ld.global.ca.u64 %rd48695, [%rd48693];
	}
	// end inline asm
	// begin inline asm
	{	
ld.global.ca.u64 %rd48697, [%rd48695];
	}
	// end inline asm
	// begin inline asm
	{	
ld.global.ca.u64 %rd48699, [%rd48697];
	}
	// end inline asm
	// begin inline asm
	{	
ld.global.ca.u64 %rd48701, [%rd48699];
	}
	// end inline asm
	// begin inline asm
	{	
ld.global.ca.u64 %rd48703, [%rd48701];
	}
	// end inline asm
	// begin inline asm
	{	
ld.global.ca.u64 %rd48705, [%rd48703];
	}
	// end inline asm
	// begin inline asm
	{	
ld.global.ca.u64 %rd48707, [%rd48705];
	}
	// end inline asm
	// begin inline asm
	{	
ld.global.ca.u64 %rd48709, [%rd48707];
	}
	// end inline asm
	// begin inline asm
	{	
ld.global.ca.u64 %rd48711, [%rd48709];
	}
	// end inline asm
	// begin inline asm
	{	
ld.global.ca.u64 %rd48713, [%rd48711];
	}
	// end inline asm
	// begin inline asm
	{	
ld.global.ca.u64 %rd48715, [%rd48713];
	}
	// end inline asm
	// begin inline asm
	{	
ld.global.ca.u64 %rd48717, [%rd48715];
	}
	// end inline asm
	// begin inline asm
	{	
ld.global.ca.u64 %rd48719, [%rd48717];
	}
	// end inline asm
	// begin inline asm
	{	
ld.global.ca.u64 %rd48721, [%rd48719];
	}
	// end inline asm
	// begin inline asm
	{	
ld.global.ca.u64 %rd48723, [%rd48721];
	}
	// end inline asm
	// begin inline asm
	{	
ld.global.ca.u64 %rd48725, [%rd48723];
	}
	// end inline asm
	// begin inline asm
	{	
ld.global.ca.u64 %rd48727, [%rd48725];
	}
	// end inline asm
	// begin inline asm
	{	
ld.global.ca.u64 %rd48729, [%rd48727];
	}
	// end inline asm
	// begin inline asm
	{	
ld.global.ca.u64 %rd48731, [%rd48729];
	}
	// end inline asm
	// begin inline asm
	{	
ld.global.ca.u64 %rd48733, [%rd48731];
	}
	// end inline asm
	// begin inline asm
	{	
ld.global.ca.u64 %rd48735, [%rd48733];
	}
	// end inline asm
	// begin inline asm
	{	
ld.global.ca.u64 %rd48737, [%rd48735];
	}
	// end inline asm
	// begin inline asm
	{	
ld.global.ca.u64 %rd48739, [%rd48737];
	}
	// end inline asm
	// begin inline asm
	{	
ld.global.ca.u64 %rd48741, [%rd48739];
	}
	// end inline asm
	// begin inline asm
	{	
ld.global.ca.u64 %rd48743, [%rd48741];
	}
	// end inline asm
	// begin inline asm
	{	
ld.global.ca.u64 %rd48745, [%rd48743];
	}
	// end inline asm
	// begin inline asm
	{	
ld.global.ca.u64 %rd48747, [%rd48745];
	}
	// end inline asm
	// begin inline asm
	{	
ld.global.ca.u64 %rd48749, [%rd48747];
	}
	// end inline asm
	// begin inline asm
	{	
ld.global.ca.u64 %rd48751, [%rd48749];
	}
	// end inline asm
	// begin inline asm
	{	
ld.global.ca.u64 %rd48753, [%rd48751];
	}
	// end inline asm
	// begin inline asm
	{	
ld.global.ca.u64 %rd48755, [%rd48753];
	}
	// end inline asm
	// begin inline asm
	{	
ld.global.ca.u64 %rd48757, [%rd48755];
	}
	// end inline asm
	// begin inline asm
	{	
ld.global.ca.u64 %rd48759, [%rd48757];
	}
	// end inline asm
	// begin inline asm
	{	
ld.global.ca.u64 %rd48761, [%rd48759];
	}
	// end inline asm
	// begin inline asm
	{	
ld.global.ca.u64 %rd48763, [%rd48761];
	}
	// end inline asm
	// begin inline asm
	{	
ld.global.ca.u64 %rd48765, [%rd48763];
	}
	// end inline asm
	// begin inline asm
	{	
ld.global.ca.u64 %rd48767, [%rd48765];
	}
	// end inline asm
	// begin inline asm
	{	
ld.global.ca.u64 %rd48769, [%rd48767];
	}
	// end inline asm
	// begin inline asm
	{	
ld.global.ca.u64 %rd48771, [%rd48769];
	}
	// end inline asm
	// begin inline asm
	{	
ld.global.ca.u64 %rd48773, [%rd48771];
	}
	// end inline asm
	// begin inline asm
	{	
ld.global.ca.u64 %rd48775, [%rd48773];
	}
	// end inline asm
	// begin inline asm
	{	
ld.global.ca.u64 %rd48777, [%rd48775];
	}
	// end inline asm
	// begin inline asm
	{	
ld.global.ca.u64 %rd48779, [%rd48777];
	}
	// end inline asm
	// begin inline asm
	{	
ld.global.ca.u64 %rd48781, [%rd48779];
	}
	// end inline asm
	// begin inline asm
	{	
ld.global.ca.u64 %rd48783, [%rd48781];
	}
	// end inline asm
	// begin inline asm
	{	
ld.global.ca.u64 %rd48785, [%rd48783];
	}
	// end inline asm
	// begin inline asm
	{	
ld.global.ca.u64 %rd48787, [%rd48785];
	}
	// end inline asm
	// begin inline asm
	{	
ld.global.ca.u64 %rd48789, [%rd48787];
	}
	// end inline asm
	// begin inline asm
	{	
ld.global.ca.u64 %rd48791, [%rd48789];
	}
	// end inline asm
	// begin inline asm
	{	
ld.global.ca.u64 %rd48793, [%rd48791];
	}
	// end inline asm
	// begin inline asm
	{	
ld.global.ca.u64 %rd48795, [%rd48793];
	}
	// end inline asm
	// begin inline asm
	{	
ld.global.ca.u64 %rd48797, [%rd48795];
	}
	// end inline asm
	// begin inline asm
	{	
ld.global.ca.u64 %rd48799, [%rd48797];
	}
	// end inline asm
	// begin inline asm
	{	
ld.global.ca.u64 %rd48801, [%rd48799];
	}
	// end inline asm
	// begin inline asm
	{	
ld.global.ca.u64 %rd48803, [%rd48801];
	}
	// end inline asm
	// begin inline asm
	{	
ld.global.ca.u64 %rd48805, [%rd48803];
	}
	// end inline asm
	// begin inline asm
	{	
ld.global.ca.u64 %rd48807, [%rd48805];
	}
	// end inline asm
	// begin inline asm
	{	
ld.global.ca.u64 %rd48809, [%rd48807];
	}
	// end inline asm
	// begin inline asm
	{	
ld.global.ca.u64 %rd48811, [%rd48809];
	}
	// end inline asm
	// begin inline asm
	{	
ld.global.ca.u64 %rd48813, [%rd48811];
	}
	// end inline asm
	// begin inline asm
	{	
ld.global.ca.u64 %rd48815, [%rd48813];
	}
	// end inline asm
	// begin inline asm
	{	
ld.global.ca.u64 %rd48817, [%rd48815];
	}
	// end inline asm
	// begin inline asm
	{	
ld.global.ca.u64 %rd48819, [%rd48817];
	}
	// end inline asm
	// begin inline asm
	{	
ld.global.ca.u64 %rd48821, [%rd48819];
	}
	// end inline asm
	// begin inline asm
	{	
ld.global.ca.u64 %rd48823, [%rd48821];
	}
	// end inline asm
	// begin inline asm
	{	
ld.global.ca.u64 %rd48825, [%rd48823];
	}
	// end inline asm
	// begin inline asm
	{	
ld.global.ca.u64 %rd48827, [%rd48825];
	}
	// end inline asm
	// begin inline asm
	{	
ld.global.ca.u64 %rd48829, [%rd48827];
	}
	// end inline asm
	// begin inline asm
	{	
ld.global.ca.u64 %rd48831, [%rd48829];
	}
	// end inline asm
	// begin inline asm
	{	
ld.global.ca.u64 %rd48833, [%rd48831];
	}
	// end inline asm
	// begin inline asm
	{	
ld.global.ca.u64 %rd48835, [%rd48833];
	}
	// end inline asm
	// begin inline asm
	{	
ld.global.ca.u64 %rd48837, [%rd48835];
	}
	// end inline asm
	// begin inline asm
	{	
ld.global.ca.u64 %rd48839, [%rd48837];
	}
	// end inline asm
	// begin inline asm
	{	
ld.global.ca.u64 %rd48841, [%rd48839];
	}
	// end inline asm
	// begin inline asm
	{	
ld.global.ca.u64 %rd48843, [%rd48841];
	}
	// end inline asm
	// begin inline asm
	{	
ld.global.ca.u64 %rd48845, [%rd48843];
	}
	// end inline asm
	// begin inline asm
	{	
ld.global.ca.u64 %rd48847, [%rd48845];
	}
	// end inline asm
	// begin inline asm
	{	
ld.global.ca.u64 %rd48849, [%rd48847];
	}
	// end inline asm
	// begin inline asm
	{	
ld.global.ca.u64 %rd48851, [%rd48849];
	}
	// end inline asm
	// begin inline asm
	{	
ld.global.ca.u64 %rd48853, [%rd48851];
	}
	// end inline asm
	// begin inline asm
	{	
ld.global.ca.u64 %rd48855, [%rd48853];
	}
	// end inline asm
	// begin inline asm
	{	
ld.global.ca.u64 %rd48857, [%rd48855];
	}
	// end inline asm
	// begin inline asm
	{	
ld.global.ca.u64 %rd48859, [%rd48857];
	}
	// end inline asm
	// begin inline asm
	{	
ld.global.ca.u64 %rd48861, [%rd48859];
	}
	// end inline asm
	// begin inline asm
	{	
ld.global.ca.u64 %rd48863, [%rd48861];
	}
	// end inline asm
	// begin inline asm
	{	
ld.global.ca.u64 %rd48865, [%rd48863];
	}
	// end inline asm
	// begin inline asm
	{	
ld.global.ca.u64 %rd48867, [%rd48865];
	}
	// end inline asm
	// begin inline asm
	{	
ld.global.ca.u64 %rd48869, [%rd48867];
	}
	// end inline asm
	// begin inline asm
	{	
ld.global.ca.u64 %rd48871, [%rd48869];
	}
	// end inline asm
	// begin inline asm
	{	
ld.global.ca.u64 %rd48873, [%rd48871];
	}
	// end inline asm
	// begin inline asm
	{	
ld.global.ca.u64 %rd48875, [%rd48873];
	}
	// end inline asm
	// begin inline asm
	{	
ld.global.ca.u64 %rd48877, [%rd48875];
	}
	// end inline asm
	// begin inline asm
	{	
ld.global.ca.u64 %rd48879, [%rd48877];
	}
	// end inline asm
	// begin inline asm
	{	
ld.global.ca.u64 %rd48881, [%rd48879];
	}
	// end inline asm
	// begin inline asm
	{	
ld.global.ca.u64 %rd48883, [%rd48881];
	}
	// end inline asm
	// begin inline asm
	{	
ld.global.ca.u64 %rd48885, [%rd48883];
	}
	// end inline asm
	// begin inline asm
	{	
ld.global.ca.u64 %rd48887, [%rd48885];
	}
	// end inline asm
	// begin inline asm
	{	
ld.global.ca.u64 %rd48889, [%rd48887];
	}
	// end inline asm
	// begin inline asm
	{	
ld.global.ca.u64 %rd48891, [%rd48889];
	}
	// end inline asm
	// begin inline asm
	{	
ld.global.ca.u64 %rd48893, [%rd48891];
	}
	// end inline asm
	// begin inline asm
	{	
ld.global.ca.u64 %rd48895, [%rd48893];
	}
	// end inline asm
	// begin inline asm
	{	
ld.global.ca.u64 %rd48897, [%rd48895];
	}
	// end inline asm
	// begin inline asm
	{	
ld.global.ca.u64 %rd48899, [%rd48897];
	}
	// end inline asm
	// begin inline asm
	{	
ld.global.ca.u64 %rd48901, [%rd48899];
	}
	// end inline asm
	// begin inline asm
	{	
ld.global.ca.u64 %rd48903, [%rd48901];
	}
	// end inline asm
	// begin inline asm
	{	
ld.global.ca.u64 %rd48905, [%rd48903];
	}
	// end inline asm
	// begin inline asm
	{	
ld.global.ca.u64 %rd48907, [%rd48905];
	}
	// end inline asm
	// begin inline asm
	{	
ld.global.ca.u64 %rd48909, [%rd48907];
	}
	// end inline asm
	// begin inline asm
	{	
ld.global.ca.u64 %rd48911, [%rd48909];
	}
	// end inline asm
	// begin inline asm
	{	
ld.global.ca.u64 %rd48913, [%rd48911];
	}
	// end inline asm
	// begin inline asm
	{	
ld.global.ca.u64 %rd48915, [%rd48913];
	}
	// end inline asm
	// begin inline asm
	{	
ld.global.ca.u64 %rd48917, [%rd48915];
	}
	// end inline asm
	// begin inline asm
	{	
ld.global.ca.u64 %rd48919, [%rd48917];
	}
	// end inline asm
	// begin inline asm
	{	
ld.global.ca.u64 %rd48921, [%rd48919];
	}
	// end inline asm
	// begin inline asm
	{	
ld.global.ca.u64 %rd48923, [%rd48921];
	}
	// end inline asm
	// begin inline asm
	{	
ld.global.ca.u64 %rd48925, [%rd48923];
	}
	// end inline asm
	// begin inline asm
	{	
ld.global.ca.u64 %rd48927, [%rd48925];
	}
	// end inline asm
	// begin inline asm
	{	
ld.global.ca.u64 %rd48929, [%rd48927];
	}
	// end inline asm
	// begin inline asm
	{	
ld.global.ca.u64 %rd48931, [%rd48929];
	}
	// end inline asm
	// begin inline asm
	{	
ld.global.ca.u64 %rd48933, [%rd48931];
	}
	// end inline asm
	// begin inline asm
	{	
ld.global.ca.u64 %rd48935, [%rd48933];
	}
	// end inline asm
	// begin inline asm
	{	
ld.global.ca.u64 %rd48937, [%rd48935];
	}
	// end inline asm
	// begin inline asm
	{	
ld.global.ca.u64 %rd48939, [%rd48937];
	}
	// end inline asm
	// begin inline asm
	{	
ld.global.ca.u64 %rd48941, [%rd48939];
	}
	// end inline asm
	// begin inline asm
	{	
ld.global.ca.u64 %rd48943, [%rd48941];
	}
	// end inline asm
	// begin inline asm
	{	
ld.global.ca.u64 %rd48945, [%rd48943];
	}
	// end inline asm
	// begin inline asm
	{	
ld.global.ca.u64 %rd48947, [%rd48945];
	}
	// end inline asm
	// begin inline asm
	{	
ld.global.ca.u64 %rd48949, [%rd48947];
	}
	// end inline asm
	// begin inline asm
	{	
ld.global.ca.u64 %rd48951, [%rd48949];
	}
	// end inline asm
	// begin inline asm
	{	
ld.global.ca.u64 %rd48953, [%rd48951];
	}
	// end inline asm
	// begin inline asm
	{	
ld.global.ca.u64 %rd48955, [%rd48953];
	}
	// end inline asm
	// begin inline asm
	{	
ld.global.ca.u64 %rd48957, [%rd48955];
	}
	// end inline asm
	// begin inline asm
	{	
ld.global.ca.u64 %rd48959, [%rd48957];
	}
	// end inline asm
	// begin inline asm
	{	
ld.global.ca.u64 %rd48961, [%rd48959];
	}
	// end inline asm
	// begin inline asm
	{	
ld.global.ca.u64 %rd48963, [%rd48961];
	}
	// end inline asm
	// begin inline asm
	{	
ld.global.ca.u64 %rd48965, [%rd48963];
	}
	// end inline asm
	// begin inline asm
	{	
ld.global.ca.u64 %rd48967, [%rd48965];
	}
	// end inline asm
	// begin inline asm
	{	
ld.global.ca.u64 %rd48969, [%rd48967];
	}
	// end inline asm
	// begin inline asm
	{	
ld.global.ca.u64 %rd48971, [%rd48969];
	}
	// end inline asm
	// begin inline asm
	{	
ld.global.ca.u64 %rd48973, [%rd48971];
	}
	// end inline asm
	// begin inline asm
	{	
ld.global.ca.u64 %rd48975, [%rd48973];
	}
	// end inline asm
	// begin inline asm
	{	
ld.global.ca.u64 %rd48977, [%rd48975];
	}
	// end inline asm
	// begin inline asm
	{	
ld.global.ca.u64 %rd48979, [%rd48977];
	}
	// end inline asm
	// begin inline asm
	{	
ld.global.ca.u64 %rd48981, [%rd48979];
	}
	// end inline asm
	// begin inline asm
	{	
ld.global.ca.u64 %rd48983, [%rd48981];
	}
	// end inline asm
	// begin inline asm
	{	
ld.global.ca.u64 %rd48985, [%rd48983];
	}
	// end inline asm
	// begin inline asm
	{	
ld.global.ca.u64 %rd48987, [%rd48985];
	}
	// end inline asm
	// begin inline asm
	{	
ld.global.ca.u64 %rd48989, [%rd48987];
	}
	// end inline asm
	// begin inline asm
	{	
ld.global.ca.u64 %rd48991, [%rd48989];
	}
	// end inline asm
	// begin inline asm
	{	
ld.global.ca.u64 %rd48993, [%rd48991];
	}
	// end inline asm
	// begin inline asm
	{	
ld.global.ca.u64 %rd48995, [%rd48993];
	}
	// end inline asm
	// begin inline asm
	{	
ld.global.ca.u64 %rd48997, [%rd48995];
	}
	// end inline asm
	// begin inline asm
	{	
ld.global.ca.u64 %rd48999, [%rd48997];
	}
	// end inline asm
	// begin inline asm
	{	
ld.global.ca.u64 %rd49001, [%rd48999];
	}
	// end inline asm
	// begin inline asm
	{	
ld.global.ca.u64 %rd49003, [%rd49001];
	}
	// end inline asm
	// begin inline asm
	{	
ld.global.ca.u64 %rd49005, [%rd49003];
	}
	// end inline asm
	// begin inline asm
	{	
ld.global.ca.u64 %rd49007, [%rd49005];
	}
	// end inline asm
	// begin inline asm
	{	
ld.global.ca.u64 %rd49009, [%rd49007];
	}
	// end inline asm
	// begin inline asm
	{	
ld.global.ca.u64 %rd49011, [%rd49009];
	}
	// end inline asm
	// begin inline asm
	{	
ld.global.ca.u64 %rd49013, [%rd49011];
	}
	// end inline asm
	// begin inline asm
	{	
ld.global.ca.u64 %rd49015, [%rd49013];
	}
	// end inline asm
	// begin inline asm
	{	
ld.global.ca.u64 %rd49017, [%rd49015];
	}
	// end inline asm
	// begin inline asm
	{	
ld.global.ca.u64 %rd49019, [%rd49017];
	}
	// end inline asm
	// begin inline asm
	{	
ld.global.ca.u64 %rd49021, [%rd49019];
	}
	// end inline asm
	// begin inline asm
	{	
ld.global.ca.u64 %rd49023, [%rd49021];
	}
	// end inline asm
	// begin inline asm
	{	
ld.global.ca.u64 %rd49025, [%rd49023];
	}
	// end inline asm
	// begin inline asm
	{	
ld.global.ca.u64 %rd49027, [%rd49025];
	}
	// end inline asm
	// begin inline asm
	{	
ld.global.ca.u64 %rd49029, [%rd49027];
	}
	// end inline asm
	// begin inline asm
	{	
ld.global.ca.u64 %rd49031, [%rd49029];
	}
	// end inline asm
	// begin inline asm
	{	
ld.global.ca.u64 %rd49033, [%rd49031];
	}
	// end inline asm
	// begin inline asm
	{	
ld.global.ca.u64 %rd49035, [%rd49033];
	}
	// end inline asm
	// begin inline asm
	{	
ld.global.ca.u64 %rd49037, [%rd49035];
	}
	// end inline asm
	// begin inline asm
	{	
ld.global.ca.u64 %rd49039, [%rd49037];
	}
	// end inline asm
	// begin inline asm
	{	
ld.global.ca.u64 %rd49041, [%rd49039];
	}
	// end inline asm
	// begin inline asm
	{	
ld.global.ca.u64 %rd49043, [%rd49041];
	}
	// end inline asm
	// begin inline asm
	{	
ld.global.ca.u64 %rd49045, [%rd49043];
	}
	// end inline asm
	// begin inline asm
	{	
ld.global.ca.u64 %rd49047, [%rd49045];
	}
	// end inline asm
	// begin inline asm
	{	
ld.global.ca.u64 %rd49049, [%rd49047];
	}
	// end inline asm
	// begin inline asm
	{	
ld.global.ca.u64 %rd49051, [%rd49049];
	}
	// end inline asm
	// begin inline asm
	{	
ld.global.ca.u64 %rd49053, [%rd49051];
	}
	// end inline asm
	// begin inline asm
	{	
ld.global.ca.u64 %rd49055, [%rd49053];
	}
	// end inline asm
	// begin inline asm
	{	
ld.global.ca.u64 %rd49057, [%rd49055];
	}
	// end inline asm
	// begin inline asm
	{	
ld.global.ca.u64 %rd49059, [%rd49057];
	}
	// end inline asm
	// begin inline asm
	{	
ld.global.ca.u64 %rd49061, [%rd49059];
	}
	// end inline asm
	// begin inline asm
	{	
ld.global.ca.u64 %rd49063, [%rd49061];
	}
	// end inline asm
	// begin inline asm
	{	
ld.global.ca.u64 %rd49065, [%rd49063];
	}
	// end inline asm
	// begin inline asm
	{	
ld.global.ca.u64 %rd49067, [%rd49065];
	}
	// end inline asm
	// begin inline asm
	{	
ld.global.ca.u64 %rd49069, [%rd49067];
	}
	// end inline asm
	// begin inline asm
	{	
ld.global.ca.u64 %rd49071, [%rd49069];
	}
	// end inline asm
	// begin inline asm
	{	
ld.global.ca.u64 %rd49073, [%rd49071];
	}
	// end inline asm
	// begin inline asm
	{	
ld.global.ca.u64 %rd49075, [%rd49073];
	}
	// end inline asm
	// begin inline asm
	{	
ld.global.ca.u64 %rd49077, [%rd49075];
	}
	// end inline asm
	// begin inline asm
	{	
ld.global.ca.u64 %rd49079, [%rd49077];
	}
	// end inline asm
	// begin inline asm
	{	
ld.global.ca.u64 %rd49081, [%rd49079];
	}
	// end inline asm
	// begin inline asm
	{	
ld.global.ca.u64 %rd49083, [%rd49081];
	}
	// end inline asm
	// begin inline asm
	{	
ld.global.ca.u64 %rd49085, [%rd49083];
	}
	// end inline asm
	// begin inline asm
	{	
ld.global.ca.u64 %rd49087, [%rd49085];
	}
	// end inline asm
	// begin inline asm
	{	
ld.global.ca.u64 %rd49089, [%rd49087];
	}
	// end inline asm
	// begin inline asm
	{	
ld.global.ca.u64 %rd49091, [%rd49089];
	}
	// end inline asm
	// begin inline asm
	{	
ld.global.ca.u64 %rd49093, [%rd49091];
	}
	// end inline asm
	// begin inline asm
	{	
ld.global.ca.u64 %rd49095, [%rd49093];
	}
	// end inline asm
	// begin inline asm
	{	
ld.global.ca.u64 %rd49097, [%rd49095];
	}
	// end inline asm
	// begin inline asm
	{	
ld.global.ca.u64 %rd49099, [%rd49097];
	}
	// end inline asm
	// begin inline asm
	{	
ld.global.ca.u64 %rd49101, [%rd49099];
	}
	// end inline asm
	// begin inline asm
	{	
ld.global.ca.u64 %rd49103, [%rd49101];
	}
	// end inline asm
	// begin inline asm
	{	
ld.global.ca.u64 %rd49105, [%rd49103];
	}
	// end inline asm
	// begin inline asm
	{	
ld.global.ca.u64 %rd49107, [%rd49105];
	}
	// end inline asm
	// begin inline asm
	{	
ld.global.ca.u64 %rd49109, [%rd49107];
	}
	// end inline asm
	// begin inline asm
	{	
ld.global.ca.u64 %rd49111, [%rd49109];
	}
	// end inline asm
	// begin inline asm
	{	
ld.global.ca.u64 %rd49113, [%rd49111];
	}
	// end inline asm
	// begin inline asm
	{	
ld.global.ca.u64 %rd49115, [%rd49113];
	}
	// end inline asm
	// begin inline asm
	{	
ld.global.ca.u64 %rd49117, [%rd49115];
	}
	// end inline asm
	// begin inline asm
	{	
ld.global.ca.u64 %rd49119, [%rd49117];
	}
	// end inline asm
	// begin inline asm
	{	
ld.global.ca.u64 %rd49121, [%rd49119];
	}
	// end inline asm
	// begin inline asm
	{	
ld.global.ca.u64 %rd49123, [%rd49121];
	}
	// end inline asm
	// begin inline asm
	{	
ld.global.ca.u64 %rd49125, [%rd49123];
	}
	// end inline asm
	// begin inline asm
	{	
ld.global.ca.u64 %rd49127, [%rd49125];
	}
	// end inline asm
	// begin inline asm
	{	
ld.global.ca.u64 %rd49129, [%rd49127];
	}
	// end inline asm
	// begin inline asm
	{	
ld.global.ca.u64 %rd49131, [%rd49129];
	}
	// end inline asm
	// begin inline asm
	{	
ld.global.ca.u64 %rd49133, [%rd49131];
	}
	// end inline asm
	// begin inline asm
	{	
ld.global.ca.u64 %rd49135, [%rd49133];
	}
	// end inline asm
	// begin inline asm
	{	
ld.global.ca.u64 %rd49137, [%rd49135];
	}
	// end inline asm
	// begin inline asm
	{	
ld.global.ca.u64 %rd49139, [%rd49137];
	}
	// end inline asm
	// begin inline asm
	{	
ld.global.ca.u64 %rd49141, [%rd49139];
	}
	// end inline asm
	// begin inline asm
	{	
ld.global.ca.u64 %rd49143, [%rd49141];
	}
	// end inline asm
	// begin inline asm
	{	
ld.global.ca.u64 %rd49145, [%rd49143];
	}
	// end inline asm
	// begin inline asm
	{	
ld.global.ca.u64 %rd49147, [%rd49145];
	}
	// end inline asm
	// begin inline asm
	{	
ld.global.ca.u64 %rd49149, [%rd49147];
	}
	// end inline asm
	// begin inline asm
	{	
ld.global.ca.u64 %rd49151, [%rd49149];
	}
	// end inline asm
	// begin inline asm
	{	
ld.global.ca.u64 %rd49153, [%rd49151];
	}
	// end inline asm
	// begin inline asm
	{	
ld.global.ca.u64 %rd49155, [%rd49153];
	}
	// end inline asm
	// begin inline asm
	{	
ld.global.ca.u64 %rd49157, [%rd49155];
	}
	// end inline asm
	// begin inline asm
	{	
ld.global.ca.u64 %rd49159, [%rd49157];
	}
	// end inline asm
	// begin inline asm
	{	
ld.global.ca.u64 %rd49161, [%rd49159];
	}
	// end inline asm
	// begin inline asm
	{	
ld.global.ca.u64 %rd49163, [%rd49161];
	}
	// end inline asm
	// begin inline asm
	{	
ld.global.ca.u64 %rd49165, [%rd49163];
	}
	// end inline asm
	// begin inline asm
	{	
ld.global.ca.u64 %rd49167, [%rd49165];
	}
	// end inline asm
	// begin inline asm
	{	
ld.global.ca.u64 %rd49169, [%rd49167];
	}
	// end inline asm
	// begin inline asm
	{	
ld.global.ca.u64 %rd49171, [%rd49169];
	}
	// end inline asm
	// begin inline asm
	{	
ld.global.ca.u64 %rd49173, [%rd49171];
	}
	// end inline asm
	// begin inline asm
	{	
ld.global.ca.u64 %rd49175, [%rd49173];
	}
	// end inline asm
	// begin inline asm
	{	
ld.global.ca.u64 %rd49177, [%rd49175];
	}
	// end inline asm
	// begin inline asm
	{	
ld.global.ca.u64 %rd49179, [%rd49177];
	}
	// end inline asm
	// begin inline asm
	{	
ld.global.ca.u64 %rd49181, [%rd49179];
	}
	// end inline asm
	// begin inline asm
	{	
ld.global.ca.u64 %rd49183, [%rd49181];
	}
	// end inline asm
	// begin inline asm
	{	
ld.global.ca.u64 %rd49185, [%rd49183];
	}
	// end inline asm
	// begin inline asm
	{	
ld.global.ca.u64 %rd49187, [%rd49185];
	}
	// end inline asm
	// begin inline asm
	{	
ld.global.ca.u64 %rd49189, [%rd49187];
	}
	// end inline asm
	// begin inline asm
	{	
ld.global.ca.u64 %rd49191, [%rd49189];
	}
	// end inline asm
	// begin inline asm
	{	
ld.global.ca.u64 %rd49193, [%rd49191];
	}
	// end inline asm
	// begin inline asm
	{	
ld.global.ca.u64 %rd49195, [%rd49193];
	}
	// end inline asm
	// begin inline asm
	{	
ld.global.ca.u64 %rd49197, [%rd49195];
	}
	// end inline asm
	// begin inline asm
	{	
ld.global.ca.u64 %rd49199, [%rd49197];
	}
	// end inline asm
	// begin inline asm
	{	
ld.global.ca.u64 %rd49201, [%rd49199];
	}
	// end inline asm
	// begin inline asm
	{	
ld.global.ca.u64 %rd49203, [%rd49201];
	}
	// end inline asm
	// begin inline asm
	{	
ld.global.ca.u64 %rd49205, [%rd49203];
	}
	// end inline asm
	// begin inline asm
	{	
ld.global.ca.u64 %rd49207, [%rd49205];
	}
	// end inline asm
	// begin inline asm
	{	
ld.global.ca.u64 %rd49209, [%rd49207];
	}
	// end inline asm
	// begin inline asm
	{	
ld.global.ca.u64 %rd49211, [%rd49209];
	}
	// end inline asm
	// begin inline asm
	{	
ld.global.ca.u64 %rd49213, [%rd49211];
	}
	// end inline asm
	// begin inline asm
	{	
ld.global.ca.u64 %rd49215, [%rd49213];
	}
	// end inline asm
	// begin inline asm
	{	
ld.global.ca.u64 %rd49217, [%rd49215];
	}
	// end inline asm
	// begin inline asm
	{	
ld.global.ca.u64 %rd49219, [%rd49217];
	}
	// end inline asm
	// begin inline asm
	{	
ld.global.ca.u64 %rd49221, [%rd49219];
	}
	// end inline asm
	// begin inline asm
	{	
ld.global.ca.u64 %rd49223, [%rd49221];
	}
	// end inline asm
	// begin inline asm
	{	
ld.global.ca.u64 %rd49225, [%rd49223];
	}
	// end inline asm
	// begin inline asm
	{	
ld.global.ca.u64 %rd49227, [%rd49225];
	}
	// end inline asm
	// begin inline asm
	{	
ld.global.ca.u64 %rd49229, [%rd49227];
	}
	// end inline asm
	// begin inline asm
	{	
ld.global.ca.u64 %rd49231, [%rd49229];
	}
	// end inline asm
	// begin inline asm
	{	
ld.global.ca.u64 %rd49233, [%rd49231];
	}
	// end inline asm
	// begin inline asm
	{	
ld.global.ca.u64 %rd49235, [%rd49233];
	}
	// end inline asm
	// begin inline asm
	{	
ld.global.ca.u64 %rd49237, [%rd49235];
	}
	// end inline asm
	// begin inline asm
	{	
ld.global.ca.u64 %rd49239, [%rd49237];
	}
	// end inline asm
	// begin inline asm
	{	
ld.global.ca.u64 %rd49241, [%rd49239];
	}
	// end inline asm
	// begin inline asm
	{	
ld.global.ca.u64 %rd49243, [%rd49241];
	}
	// end inline asm
	// begin inline asm
	{	
ld.global.ca.u64 %rd49245, [%rd49243];
	}
	// end inline asm
	// begin inline asm
	{	
ld.global.ca.u64 %rd49247, [%rd49245];
	}
	// end inline asm
	// begin inline asm
	{	
ld.global.ca.u64 %rd49249, [%rd49247];
	}
	// end inline asm
	// begin inline asm
	{	
ld.global.ca.u64 %rd49251, [%rd49249];
	}
	// end inline asm
	// begin inline asm
	{	
ld.global.ca.u64 %rd49253, [%rd49251];
	}
	// end inline asm
	// begin inline asm
	{	
ld.global.ca.u64 %rd49255, [%rd49253];
	}
	// end inline asm
	// begin inline asm
	{	
ld.global.ca.u64 %rd49257, [%rd49255];
	}
	// end inline asm
	// begin inline asm
	{	
ld.global.ca.u64 %rd49259, [%rd49257];
	}
	// end inline asm
	// begin inline asm
	{	
ld.global.ca.u64 %rd49261, [%rd49259];
	}
	// end inline asm
	// begin inline asm
	{	
ld.global.ca.u64 %rd49263, [%rd49261];
	}
	// end inline asm
	// begin inline asm
	{	
ld.global.ca.u64 %rd49265, [%rd49263];
	}
	// end inline asm
	// begin inline asm
	{	
ld.global.ca.u64 %rd49267, [%rd49265];
	}
	// end inline asm
	// begin inline asm
	{	
ld.global.ca.u64 %rd49269, [%rd49267];
	}
	// end inline asm
	// begin inline asm
	{	
ld.global.ca.u64 %rd49271, [%rd49269];
	}
	// end inline asm
	// begin inline asm
	{	
ld.global.ca.u64 %rd49273, [%rd49271];
	}
	// end inline asm
	// begin inline asm
	{	
ld.global.ca.u64 %rd49275, [%rd49273];
	}
	// end inline asm
	// begin inline asm
	{	
ld.global.ca.u64 %rd49277, [%rd49275];
	}
	// end inline asm
	// begin inline asm
	{	
ld.global.ca.u64 %rd49279, [%rd49277];
	}
	// end inline asm
	// begin inline asm
	{	
ld.global.ca.u64 %rd49281, [%rd49279];
	}
	// end inline asm
	// begin inline asm
	{	
ld.global.ca.u64 %rd49283, [%rd49281];
	}
	// end inline asm
	// begin inline asm
	{	
ld.global.ca.u64 %rd49285, [%rd49283];
	}
	// end inline asm
	// begin inline asm
	{	
ld.global.ca.u64 %rd49287, [%rd49285];
	}
	// end inline asm
	// begin inline asm
	{	
ld.global.ca.u64 %rd49289, [%rd49287];
	}
	// end inline asm
	// begin inline asm
	{	
ld.global.ca.u64 %rd49291, [%rd49289];
	}
	// end inline asm
	// begin inline asm
	{	
ld.global.ca.u64 %rd49293, [%rd49291];
	}
	// end inline asm
	// begin inline asm
	{	
ld.global.ca.u64 %rd49295, [%rd49293];
	}
	// end inline asm
	// begin inline asm
	{	
ld.global.ca.u64 %rd49297, [%rd49295];
	}
	// end inline asm
	// begin inline asm
	{	
ld.global.ca.u64 %rd49299, [%rd49297];
	}
	// end inline asm
	// begin inline asm
	{	
ld.global.ca.u64 %rd49301, [%rd49299];
	}
	// end inline asm
	// begin inline asm
	{	
ld.global.ca.u64 %rd49303, [%rd49301];
	}
	// end inline asm
	// begin inline asm
	{	
ld.global.ca.u64 %rd49305, [%rd49303];
	}
	// end inline asm
	// begin inline asm
	{	
ld.global.ca.u64 %rd49307, [%rd49305];
	}
	// end inline asm
	// begin inline asm
	{	
ld.global.ca.u64 %rd49309, [%rd49307];
	}
	// end inline asm
	// begin inline asm
	{	
ld.global.ca.u64 %rd49311, [%rd49309];
	}
	// end inline asm
	// begin inline asm
	{	
ld.global.ca.u64 %rd49313, [%rd49311];
	}
	// end inline asm
	// begin inline asm
	{	
ld.global.ca.u64 %rd49315, [%rd49313];
	}
	// end inline asm
	// begin inline asm
	{	
ld.global.ca.u64 %rd49317, [%rd49315];
	}
	// end inline asm
	// begin inline asm
	{	
ld.global.ca.u64 %rd49319, [%rd49317];
	}
	// end inline asm
	// begin inline asm
	{	
ld.global.ca.u64 %rd49321, [%rd49319];
	}
	// end inline asm
	// begin inline asm
	{	
ld.global.ca.u64 %rd49323, [%rd49321];
	}
	// end inline asm
	// begin inline asm
	{	
ld.global.ca.u64 %rd49325, [%rd49323];
	}
	// end inline asm
	// begin inline asm
	{	
ld.global.ca.u64 %rd49327, [%rd49325];
	}
	// end inline asm
	// begin inline asm
	{	
ld.global.ca.u64 %rd49329, [%rd49327];
	}
	// end inline asm
	// begin inline asm
	{	
ld.global.ca.u64 %rd49331, [%rd49329];
	}
	// end inline asm
	// begin inline asm
	{	
ld.global.ca.u64 %rd49333, [%rd49331];
	}
	// end inline asm
	// begin inline asm
	{	
ld.global.ca.u64 %rd49335, [%rd49333];
	}
	// end inline asm
	// begin inline asm
	{	
ld.global.ca.u64 %rd49337, [%rd49335];
	}
	// end inline asm
	// begin inline asm
	{	
ld.global.ca.u64 %rd49339, [%rd49337];
	}
	// end inline asm
	// begin inline asm
	{	
ld.global.ca.u64 %rd49341, [%rd49339];
	}
	// end inline asm
	// begin inline asm
	{	
ld.global.ca.u64 %rd49343, [%rd49341];
	}
	// end inline asm
	// begin inline asm
	{	
ld.global.ca.u64 %rd49345, [%rd49343];
	}
	// end inline asm
	// begin inline asm
	{	
ld.global.ca.u64 %rd49347, [%rd49345];
	}
	// end inline asm
	// begin inline asm
	{	
ld.global.ca.u64 %rd49349, [%rd49347];
	}
	// end inline asm
	// begin inline asm
	{	
ld.global.ca.u64 %rd49351, [%rd49349];
	}
	// end inline asm
	// begin inline asm
	{	
ld.global.ca.u64 %rd49353, [%rd49351];
	}
	// end inline asm
	// begin inline asm
	{	
ld.global.ca.u64 %rd49355, [%rd49353];
	}
	// end inline asm
	// begin inline asm
	{	
ld.global.ca.u64 %rd49357, [%rd49355];
	}
	// end inline asm
	// begin inline asm
	{	
ld.global.ca.u64 %rd49359, [%rd49357];
	}
	// end inline asm
	// begin inline asm
	{	
ld.global.ca.u64 %rd49361, [%rd49359];
	}
	// end inline asm
	// begin inline asm
	{	
ld.global.ca.u64 %rd49363, [%rd49361];
	}
	// end inline asm
	// begin inline asm
	{	
ld.global.ca.u64 %rd49365, [%rd49363];
	}
	// end inline asm
	// begin inline asm
	{	
ld.global.ca.u64 %rd49367, [%rd49365];
	}
	// end inline asm
	// begin inline asm
	{	
ld.global.ca.u64 %rd49369, [%rd49367];
	}
	// end inline asm
	// begin inline asm
	{	
ld.global.ca.u64 %rd49371, [%rd49369];
	}
	// end inline asm
	// begin inline asm
	{	
ld.global.ca.u64 %rd49373, [%rd49371];
	}
	// end inline asm
	// begin inline asm
	{	
ld.global.ca.u64 %rd49375, [%rd49373];
	}
	// end inline asm
	// begin inline asm
	{	
ld.global.ca.u64 %rd49377, [%rd49375];
	}
	// end inline asm
	// begin inline asm
	{	
ld.global.ca.u64 %rd49379, [%rd49377];
	}
	// end inline asm
	// begin inline asm
	{	
ld.global.ca.u64 %rd49381, [%rd49379];
	}
	// end inline asm
	// begin inline asm
	{	
ld.global.ca.u64 %rd49383, [%rd49381];
	}
	// end inline asm
	// begin inline asm
	{	
ld.global.ca.u64 %rd49385, [%rd49383];
	}
	// end inline asm
	// begin inline asm
	{	
ld.global.ca.u64 %rd49387, [%rd49385];
	}
	// end inline asm
	// begin inline asm
	{	
ld.global.ca.u64 %rd49389, [%rd49387];
	}
	// end inline asm
	// begin inline asm
	{	
ld.global.ca.u64 %rd49391, [%rd49389];
	}
	// end inline asm
	// begin inline asm
	{	
ld.global.ca.u64 %rd49393, [%rd49391];
	}
	// end inline asm
	// begin inline asm
	{	
ld.global.ca.u64 %rd49395, [%rd49393];
	}
	// end inline asm
	// begin inline asm
	{	
ld.global.ca.u64 %rd49397, [%rd49395];
	}
	// end inline asm
	// begin inline asm
	{	
ld.global.ca.u64 %rd49399, [%rd49397];
	}
	// end inline asm
	// begin inline asm
	{	
ld.global.ca.u64 %rd49401, [%rd49399];
	}
	// end inline asm
	// begin inline asm
	{	
ld.global.ca.u64 %rd49403, [%rd49401];
	}
	// end inline asm
	// begin inline asm
	{	
ld.global.ca.u64 %rd49405, [%rd49403];
	}
	// end inline asm
	// begin inline asm
	{	
ld.global.ca.u64 %rd49407, [%rd49405];
	}
	// end inline asm
	// begin inline asm
	{	
ld.global.ca.u64 %rd49409, [%rd49407];
	}
	// end inline asm
	// begin inline asm
	{	
ld.global.ca.u64 %rd49411, [%rd49409];
	}
	// end inline asm
	// begin inline asm
	{	
ld.global.ca.u64 %rd49413, [%rd49411];
	}
	// end inline asm
	// begin inline asm
	{	
ld.global.ca.u64 %rd49415, [%rd49413];
	}
	// end inline asm
	// begin inline asm
	{	
ld.global.ca.u64 %rd49417, [%rd49415];
	}
	// end inline asm
	// begin inline asm
	{	
ld.global.ca.u64 %rd49419, [%rd49417];
	}
	// end inline asm
	// begin inline asm
	{	
ld.global.ca.u64 %rd49421, [%rd49419];
	}
	// end inline asm
	// begin inline asm
	{	
ld.global.ca.u64 %rd49423, [%rd49421];
	}
	// end inline asm
	// begin inline asm
	{	
ld.global.ca.u64 %rd49425, [%rd49423];
	}
	// end inline asm
	// begin inline asm
	{	
ld.global.ca.u64 %rd49427, [%rd49425];
	}
	// end inline asm
	// begin inline asm
	{	
ld.global.ca.u64 %rd49429, [%rd49427];
	}
	// end inline asm
	// begin inline asm
	{	
ld.global.ca.u64 %rd49431, [%rd49429];
	}
	// end inline asm
	// begin inline asm
	{	
ld.global.ca.u64 %rd49433, [%rd49431];
	}
	// end inline asm
	// begin inline asm
	{	
ld.global.ca.u64 %rd49435, [%rd49433];
	}
	// end inline asm
	// begin inline asm
	{	
ld.global.ca.u64 %rd49437, [%rd49435];
	}
	// end inline asm
	// begin inline asm
	{	
ld.global.ca.u64 %rd49439, [%rd49437];
	}
	// end inline asm
	// begin inline asm
	{	
ld.global.ca.u64 %rd49441, [%rd49439];
	}
	// end inline asm
	// begin inline asm
	{	
ld.global.ca.u64 %rd49443, [%rd49441];
	}
	// end inline asm
	// begin inline asm
	{	
ld.global.ca.u64 %rd49445, [%rd49443];
	}
	// end inline asm
	// begin inline asm
	{	
ld.global.ca.u64 %rd49447, [%rd49445];
	}
	// end inline asm
	// begin inline asm
	{	
ld.global.ca.u64 %rd49449, [%rd49447];
	}
	// end inline asm
	// begin inline asm
	{	
ld.global.ca.u64 %rd49451, [%rd49449];
	}
	// end inline asm
	// begin inline asm
	{	
ld.global.ca.u64 %rd49453, [%rd49451];
	}
	// end inline asm
	// begin inline asm
	{	
ld.global.ca.u64 %rd49455, [%rd49453];
	}
	// end inline asm
	// begin inline asm
	{	
ld.global.ca.u64 %rd49457, [%rd49455];
	}
	// end inline asm
	// begin inline asm
	{	
ld.global.ca.u64 %rd49459, [%rd49457];
	}
	// end inline asm
	// begin inline asm
	{	
ld.global.ca.u64 %rd49461, [%rd49459];
	}
	// end inline asm
	// begin inline asm
	{	
ld.global.ca.u64 %rd49463, [%rd49461];
	}
	// end inline asm
	// begin inline asm
	{	
ld.global.ca.u64 %rd49465, [%rd49463];
	}
	// end inline asm
	// begin inline asm
	{	
ld.global.ca.u64 %rd49467, [%rd49465];
	}
	// end inline asm
	// begin inline asm
	{	
ld.global.ca.u64 %rd49469, [%rd49467];
	}
	// end inline asm
	// begin inline asm
	{	
ld.global.ca.u64 %rd49471, [%rd49469];
	}
	// end inline asm
	// begin inline asm
	{	
ld.global.ca.u64 %rd49473, [%rd49471];
	}
	// end inline asm
	// begin inline asm
	{	
ld.global.ca.u64 %rd49475, [%rd49473];
	}
	// end inline asm
	// begin inline asm
	{	
ld.global.ca.u64 %rd49477, [%rd49475];
	}
	// end inline asm
	// begin inline asm
	{	
ld.global.ca.u64 %rd49479, [%rd49477];
	}
	// end inline asm
	// begin inline asm
	{	
ld.global.ca.u64 %rd49481, [%rd49479];
	}
	// end inline asm
	// begin inline asm
	{	
ld.global.ca.u64 %rd49483, [%rd49481];
	}
	// end inline asm
	// begin inline asm
	{	
ld.global.ca.u64 %rd49485, [%rd49483];
	}
	// end inline asm
	// begin inline asm
	{	
ld.global.ca.u64 %rd49487, [%rd49485];
	}
	// end inline asm
	// begin inline asm
	{	
ld.global.ca.u64 %rd49489, [%rd49487];
	}
	// end inline asm
	// begin inline asm
	{	
ld.global.ca.u64 %rd49491, [%rd49489];
	}
	// end inline asm
	// begin inline asm
	{	
ld.global.ca.u64 %rd49493, [%rd49491];
	}
	// end inline asm
	// begin inline asm
	{	
ld.global.ca.u64 %rd49495, [%rd49493];
	}
	// end inline asm
	// begin inline asm
	{	
ld.global.ca.u64 %rd49497, [%rd49495];
	}
	// end inline asm
	// begin inline asm
	{	
ld.global.ca.u64 %rd49499, [%rd49497];
	}
	// end inline asm
	// begin inline asm
	{	
ld.global.ca.u64 %rd49501, [%rd49499];
	}
	// end inline asm
	// begin inline asm
	{	
ld.global.ca.u64 %rd49503, [%rd49501];
	}
	// end inline asm
	// begin inline asm
	{	
ld.global.ca.u64 %rd49505, [%rd49503];
	}
	// end inline asm
	// begin inline asm
	{	
ld.global.ca.u64 %rd49507, [%rd49505];
	}
	// end inline asm
	// begin inline asm
	{	
ld.global.ca.u64 %rd49509, [%rd49507];
	}
	// end inline asm
	// begin inline asm
	{	
ld.global.ca.u64 %rd49511, [%rd49509];
	}
	// end inline asm
	// begin inline asm
	{	
ld.global.ca.u64 %rd49513, [%rd49511];
	}
	// end inline asm
	// begin inline asm
	{	
ld.global.ca.u64 %rd49515, [%rd49513];
	}
	// end inline asm
	// begin inline asm
	{	
ld.global.ca.u64 %rd49517, [%rd49515];
	}
	// end inline asm
	// begin inline asm
	{	
ld.global.ca.u64 %rd49519, [%rd49517];
	}
	// end inline asm
	// begin inline asm
	{	
ld.global.ca.u64 %rd49521, [%rd49519];
	}
	// end inline asm
	// begin inline asm
	{	
ld.global.ca.u64 %rd49523, [%rd49521];
	}
	// end inline asm
	// begin inline asm
	{	
ld.global.ca.u64 %rd49525, [%rd49523];
	}
	// end inline asm
	// begin inline asm
	{	
ld.global.ca.u64 %rd49527, [%rd49525];
	}
	// end inline asm
	// begin inline asm
	{	
ld.global.ca.u64 %rd49529, [%rd49527];
	}
	// end inline asm
	// begin inline asm
	{	
ld.global.ca.u64 %rd49531, [%rd49529];
	}
	// end inline asm
	// begin inline asm
	{	
ld.global.ca.u64 %rd49533, [%rd49531];
	}
	// end inline asm
	// begin inline asm
	{	
ld.global.ca.u64 %rd49535, [%rd49533];
	}
	// end inline asm
	// begin inline asm
	{	
ld.global.ca.u64 %rd49537, [%rd49535];
	}
	// end inline asm
	// begin inline asm
	{	
ld.global.ca.u64 %rd49539, [%rd49537];
	}
	// end inline asm
	// begin inline asm
	{	
ld.global.ca.u64 %rd49541, [%rd49539];
	}
	// end inline asm
	// begin inline asm
	{	
ld.global.ca.u64 %rd49543, [%rd49541];
	}
	// end inline asm
	// begin inline asm
	{	
ld.global.ca.u64 %rd49545, [%rd49543];
	}
	// end inline asm
	// begin inline asm
	{	
ld.global.ca.u64 %rd49547, [%rd49545];
	}
	// end inline asm
	// begin inline asm
	{	
ld.global.ca.u64 %rd49549, [%rd49547];
	}
	// end inline asm
	// begin inline asm
	{	
ld.global.ca.u64 %rd49551, [%rd49549];
	}
	// end inline asm
	// begin inline asm
	{	
ld.global.ca.u64 %rd49553, [%rd49551];
	}
	// end inline asm
	// begin inline asm
	{	
ld.global.ca.u64 %rd49555, [%rd49553];
	}
	// end inline asm
	// begin inline asm
	{	
ld.global.ca.u64 %rd49557, [%rd49555];
	}
	// end inline asm
	// begin inline asm
	{	
ld.global.ca.u64 %rd49559, [%rd49557];
	}
	// end inline asm
	// begin inline asm
	{	
ld.global.ca.u64 %rd49561, [%rd49559];
	}
	// end inline asm
	// begin inline asm
	{	
ld.global.ca.u64 %rd49563, [%rd49561];
	}
	// end inline asm
	// begin inline asm
	{	
ld.global.ca.u64 %rd49565, [%rd49563];
	}
	// end inline asm
	// begin inline asm
	{	
ld.global.ca.u64 %rd49567, [%rd49565];
	}
	// end inline asm
	// begin inline asm
	{	
ld.global.ca.u64 %rd49569, [%rd49567];
	}
	// end inline asm
	// begin inline asm
	{	
ld.global.ca.u64 %rd49571, [%rd49569];
	}
	// end inline asm
	// begin inline asm
	{	
ld.global.ca.u64 %rd49573, [%rd49571];
	}
	// end inline asm
	// begin inline asm
	{	
ld.global.ca.u64 %rd49575, [%rd49573];
	}
	// end inline asm
	// begin inline asm
	{	
ld.global.ca.u64 %rd49577, [%rd49575];
	}
	// end inline asm
	// begin inline asm
	{	
ld.global.ca.u64 %rd49579, [%rd49577];
	}
	// end inline asm
	// begin inline asm
	{	
ld.global.ca.u64 %rd49581, [%rd49579];
	}
	// end inline asm
	// begin inline asm
	{	
ld.global.ca.u64 %rd49583, [%rd49581];
	}
	// end inline asm
	// begin inline asm
	{	
ld.global.ca.u64 %rd49585, [%rd49583];
	}
	// end inline asm
	// begin inline asm
	{	
ld.global.ca.u64 %rd49587, [%rd49585];
	}
	// end inline asm
	// begin inline asm
	{	
ld.global.ca.u64 %rd49589, [%rd49587];
	}
	// end inline asm
	// begin inline asm
	{	
ld.global.ca.u64 %rd49591, [%rd49589];
	}
	// end inline asm
	// begin inline asm
	{	
ld.global.ca.u64 %rd49593, [%rd49591];
	}
	// end inline asm
	// begin inline asm
	{	
ld.global.ca.u64 %rd49595, [%rd49593];
	}
	// end inline asm
	// begin inline asm
	{	
ld.global.ca.u64 %rd49597, [%rd49595];
	}
	// end inline asm
	// begin inline asm
	{	
ld.global.ca.u64 %rd49599, [%rd49597];
	}
	// end inline asm
	// begin inline asm
	{	
ld.global.ca.u64 %rd49601, [%rd49599];
	}
	// end inline asm
	// begin inline asm
	{	
ld.global.ca.u64 %rd49603, [%rd49601];
	}
	// end inline asm
	// begin inline asm
	{	
ld.global.ca.u64 %rd49605, [%rd49603];
	}
	// end inline asm
	// begin inline asm
	{	
ld.global.ca.u64 %rd49607, [%rd49605];
	}
	// end inline asm
	// begin inline asm
	{	
ld.global.ca.u64 %rd49609, [%rd49607];
	}
	// end inline asm
	// begin inline asm
	{	
ld.global.ca.u64 %rd49611, [%rd49609];
	}
	// end inline asm
	// begin inline asm
	{	
ld.global.ca.u64 %rd49613, [%rd49611];
	}
	// end inline asm
	// begin inline asm
	{	
ld.global.ca.u64 %rd49615, [%rd49613];
	}
	// end inline asm
	// begin inline asm
	{	
ld.global.ca.u64 %rd49617, [%rd49615];
	}
	// end inline asm
	// begin inline asm
	{	
ld.global.ca.u64 %rd49619, [%rd49617];
	}
	// end inline asm
	// begin inline asm
	{	
ld.global.ca.u64 %rd49621, [%rd49619];
	}
	// end inline asm
	// begin inline asm
	{	
ld.global.ca.u64 %rd49623, [%rd49621];
	}
	// end inline asm
	// begin inline asm
	{	
ld.global.ca.u64 %rd49625, [%rd49623];
	}
	// end inline asm
	// begin inline asm
	{	
ld.global.ca.u64 %rd49627, [%rd49625];
	}
	// end inline asm
	// begin inline asm
	{	
ld.global.ca.u64 %rd49629, [%rd49627];
	}
	// end inline asm
	// begin inline asm
	{	
ld.global.ca.u64 %rd49631, [%rd49629];
	}
	// end inline asm
	// begin inline asm
	{	
ld.global.ca.u64 %rd49633, [%rd49631];
	}
	// end inline asm
	// begin inline asm
	{	
ld.global.ca.u64 %rd49635, [%rd49633];
	}
	// end inline asm
	// begin inline asm
	{	
ld.global.ca.u64 %rd49637, [%rd49635];
	}
	// end inline asm
	// begin inline asm
	{	
ld.global.ca.u64 %rd49639, [%rd49637];
	}
	// end inline asm
	// begin inline asm
	{	
ld.global.ca.u64 %rd49641, [%rd49639];
	}
	// end inline asm
	// begin inline asm
	{	
ld.global.ca.u64 %rd49643, [%rd49641];
	}
	// end inline asm
	// begin inline asm
	{	
ld.global.ca.u64 %rd49645, [%rd49643];
	}
	// end inline asm
	// begin inline asm
	{	
ld.global.ca.u64 %rd49647, [%rd49645];
	}
	// end inline asm
	// begin inline asm
	{	
ld.global.ca.u64 %rd49649, [%rd49647];
	}
	// end inline asm
	// begin inline asm
	{	
ld.global.ca.u64 %rd49651, [%rd49649];
	}
	// end inline asm
	// begin inline asm
	{	
ld.global.ca.u64 %rd49653, [%rd49651];
	}
	// end inline asm
	// begin inline asm
	{	
ld.global.ca.u64 %rd49655, [%rd49653];
	}
	// end inline asm
	// begin inline asm
	{	
ld.global.ca.u64 %rd49657, [%rd49655];
	}
	// end inline asm
	// begin inline asm
	{	
ld.global.ca.u64 %rd49659, [%rd49657];
	}
	// end inline asm
	// begin inline asm
	{	
ld.global.ca.u64 %rd49661, [%rd49659];
	}
	// end inline asm
	// begin inline asm
	{	
ld.global.ca.u64 %rd49663, [%rd49661];
	}
	// end inline asm
	// begin inline asm
	{	
ld.global.ca.u64 %rd49665, [%rd49663];
	}
	// end inline asm
	// begin inline asm
	{	
ld.global.ca.u64 %rd49667, [%rd49665];
	}
	// end inline asm
	// begin inline asm
	{	
ld.global.ca.u64 %rd49669, [%rd49667];
	}
	// end inline asm
	// begin inline asm
	{	
ld.global.ca.u64 %rd49671, [%rd49669];
	}
	// end inline asm
	// begin inline asm
	{	
ld.global.ca.u64 %rd49673, [%rd49671];
	}
	// end inline asm
	// begin inline asm
	{	
ld.global.ca.u64 %rd49675, [%rd49673];
	}
	// end inline asm
	// begin inline asm
	{	
ld.global.ca.u64 %rd49677, [%rd49675];
	}
	// end inline asm
	// begin inline asm
	{	
ld.global.ca.u64 %rd49679, [%rd49677];
	}
	// end inline asm
	// begin inline asm
	{	
ld.global.ca.u64 %rd49681, [%rd49679];
	}
	// end inline asm
	// begin inline asm
	{	
ld.global.ca.u64 %rd49683, [%rd49681];
	}
	// end inline asm
	// begin inline asm
	{	
ld.global.ca.u64 %rd49685, [%rd49683];
	}
	// end inline asm
	// begin inline asm
	{	
ld.global.ca.u64 %rd49687, [%rd49685];
	}
	// end inline asm
	// begin inline asm
	{	
ld.global.ca.u64 %rd49689, [%rd49687];
	}
	// end inline asm
	// begin inline asm
	{	
ld.global.ca.u64 %rd49691, [%rd49689];
	}
	// end inline asm
	// begin inline asm
	{	
ld.global.ca.u64 %rd49693, [%rd49691];
	}
	// end inline asm
	// begin inline asm
	{	
ld.global.ca.u64 %rd49695, [%rd49693];
	}
	// end inline asm
	// begin inline asm
	{	
ld.global.ca.u64 %rd49697, [%rd49695];
	}
	// end inline asm
	// begin inline asm
	{	
ld.global.ca.u64 %rd49699, [%rd49697];
	}
	// end inline asm
	// begin inline asm
	{	
ld.global.ca.u64 %rd49701, [%rd49699];
	}
	// end inline asm
	// begin inline asm
	{	
ld.global.ca.u64 %rd49703, [%rd49701];
	}
	// end inline asm
	// begin inline asm
	{	
ld.global.ca.u64 %rd49705, [%rd49703];
	}
	// end inline asm
	// begin inline asm
	{	
ld.global.ca.u64 %rd49707, [%rd49705];
	}
	// end inline asm
	// begin inline asm
	{	
ld.global.ca.u64 %rd49709, [%rd49707];
	}
	// end inline asm
	// begin inline asm
	{	
ld.global.ca.u64 %rd49711, [%rd49709];
	}
	// end inline asm
	// begin inline asm
	{	
ld.global.ca.u64 %rd49713, [%rd49711];
	}
	// end inline asm
	// begin inline asm
	{	
ld.global.ca.u64 %rd49715, [%rd49713];
	}
	// end inline asm
	// begin inline asm
	{	
ld.global.ca.u64 %rd49717, [%rd49715];
	}
	// end inline asm
	// begin inline asm
	{	
ld.global.ca.u64 %rd49719, [%rd49717];
	}
	// end inline asm
	// begin inline asm
	{	
ld.global.ca.u64 %rd49721, [%rd49719];
	}
	// end inline asm
	// begin inline asm
	{	
ld.global.ca.u64 %rd49723, [%rd49721];
	}
	// end inline asm
	// begin inline asm
	{	
ld.global.ca.u64 %rd49725, [%rd49723];
	}
	// end inline asm
	// begin inline asm
	{	
ld.global.ca.u64 %rd49727, [%rd49725];
	}
	// end inline asm
	// begin inline asm
	{	
ld.global.ca.u64 %rd49729, [%rd49727];
	}
	// end inline asm
	// begin inline asm
	{	
ld.global.ca.u64 %rd49731, [%rd49729];
	}
	// end inline asm
	// begin inline asm
	{	
ld.global.ca.u64 %rd49733, [%rd49731];
	}
	// end inline asm
	// begin inline asm
	{	
ld.global.ca.u64 %rd49735, [%rd49733];
	}
	// end inline asm
	// begin inline asm
	{	
ld.global.ca.u64 %rd49737, [%rd49735];
	}
	// end inline asm
	// begin inline asm
	{	
ld.global.ca.u64 %rd49739, [%rd49737];
	}
	// end inline asm
	// begin inline asm
	{	
ld.global.ca.u64 %rd49741, [%rd49739];
	}
	// end inline asm
	// begin inline asm
	{	
ld.global.ca.u64 %rd49743, [%rd49741];
	}
	// end inline asm
	// begin inline asm
	{	
ld.global.ca.u64 %rd49745, [%rd49743];
	}
	// end inline asm
	// begin inline asm
	{	
ld.global.ca.u64 %rd49747, [%rd49745];
	}
	// end inline asm
	// begin inline asm
	{	
ld.global.ca.u64 %rd49749, [%rd49747];
	}
	// end inline asm
	// begin inline asm
	{	
ld.global.ca.u64 %rd49751, [%rd49749];
	}
	// end inline asm
	// begin inline asm
	{	
ld.global.ca.u64 %rd49753, [%rd49751];
	}
	// end inline asm
	// begin inline asm
	{	
ld.global.ca.u64 %rd49755, [%rd49753];
	}
	// end inline asm
	// begin inline asm
	{	
ld.global.ca.u64 %rd49757, [%rd49755];
	}
	// end inline asm
	// begin inline asm
	{	
ld.global.ca.u64 %rd49759, [%rd49757];
	}
	// end inline asm
	// begin inline asm
	{	
ld.global.ca.u64 %rd49761, [%rd49759];
	}
	// end inline asm
	// begin inline asm
	{	
ld.global.ca.u64 %rd49763, [%rd49761];
	}
	// end inline asm
	// begin inline asm
	{	
ld.global.ca.u64 %rd49765, [%rd49763];
	}
	// end inline asm
	// begin inline asm
	{	
ld.global.ca.u64 %rd49767, [%rd49765];
	}
	// end inline asm
	// begin inline asm
	{	
ld.global.ca.u64 %rd49769, [%rd49767];
	}
	// end inline asm
	// begin inline asm
	{	
ld.global.ca.u64 %rd49771, [%rd49769];
	}
	// end inline asm
	// begin inline asm
	{	
ld.global.ca.u64 %rd49773, [%rd49771];
	}
	// end inline asm
	// begin inline asm
	{	
ld.global.ca.u64 %rd49775, [%rd49773];
	}
	// end inline asm
	// begin inline asm
	{	
ld.global.ca.u64 %rd49777, [%rd49775];
	}
	// end inline asm
	// begin inline asm
	{	
ld.global.ca.u64 %rd49779, [%rd49777];
	}
	// end inline asm
	// begin inline asm
	{	
ld.global.ca.u64 %rd49781, [%rd49779];
	}
	// end inline asm
	// begin inline asm
	{	
ld.global.ca.u64 %rd49783, [%rd49781];
	}
	// end inline asm
	// begin inline asm
	{	
ld.global.ca.u64 %rd49785, [%rd49783];
	}
	// end inline asm
	// begin inline asm
	{	
ld.global.ca.u64 %rd49787, [%rd49785];
	}
	// end inline asm
	// begin inline asm
	{	
ld.global.ca.u64 %rd49789, [%rd49787];
	}
	// end inline asm
	// begin inline asm
	{	
ld.global.ca.u64 %rd49791, [%rd49789];
	}
	// end inline asm
	// begin inline asm
	{	
ld.global.ca.u64 %rd49793, [%rd49791];
	}
	// end inline asm
	// begin inline asm
	{	
ld.global.ca.u64 %rd49795, [%rd49793];
	}
	// end inline asm
	// begin inline asm
	{	
ld.global.ca.u64 %rd49797, [%rd49795];
	}
	// end inline asm
	// begin inline asm
	{	
ld.global.ca.u64 %rd49799, [%rd49797];
	}
	// end inline asm
	// begin inline asm
	{	
ld.global.ca.u64 %rd49801, [%rd49799];
	}
	// end inline asm
	// begin inline asm
	{	
ld.global.ca.u64 %rd49803, [%rd49801];
	}
	// end inline asm
	// begin inline asm
	{	
ld.global.ca.u64 %rd49805, [%rd49803];
	}
	// end inline asm
	// begin inline asm
	{	
ld.global.ca.u64 %rd49807, [%rd49805];
	}
	// end inline asm
	// begin inline asm
	{	
ld.global.ca.u64 %rd49809, [%rd49807];
	}
	// end inline asm
	// begin inline asm
	{	
ld.global.ca.u64 %rd49811, [%rd49809];
	}
	// end inline asm
	// begin inline asm
	{	
ld.global.ca.u64 %rd49813, [%rd49811];
	}
	// end inline asm
	// begin inline asm
	{	
ld.global.ca.u64 %rd49815, [%rd49813];
	}
	// end inline asm
	// begin inline asm
	{	
ld.global.ca.u64 %rd49817, [%rd49815];
	}
	// end inline asm
	// begin inline asm
	{	
ld.global.ca.u64 %rd49819, [%rd49817];
	}
	// end inline asm
	// begin inline asm
	{	
ld.global.ca.u64 %rd49821, [%rd49819];
	}
	// end inline asm
	// begin inline asm
	{	
ld.global.ca.u64 %rd49823, [%rd49821];
	}
	// end inline asm
	// begin inline asm
	{	
ld.global.ca.u64 %rd49825, [%rd49823];
	}
	// end inline asm
	// begin inline asm
	{	
ld.global.ca.u64 %rd49827, [%rd49825];
	}
	// end inline asm
	// begin inline asm
	{	
ld.global.ca.u64 %rd49829, [%rd49827];
	}
	// end inline asm
	// begin inline asm
	{	
ld.global.ca.u64 %rd49831, [%rd49829];
	}
	// end inline asm
	// begin inline asm
	{	
ld.global.ca.u64 %rd49833, [%rd49831];
	}
	// end inline asm
	// begin inline asm
	{	
ld.global.ca.u64 %rd49835, [%rd49833];
	}
	// end inline asm
	// begin inline asm
	{	
ld.global.ca.u64 %rd49837, [%rd49835];
	}
	// end inline asm
	// begin inline asm
	{	
ld.global.ca.u64 %rd49839, [%rd49837];
	}
	// end inline asm
	// begin inline asm
	{	
ld.global.ca.u64 %rd49841, [%rd49839];
	}
	// end inline asm
	// begin inline asm
	{	
ld.global.ca.u64 %rd49843, [%rd49841];
	}
	// end inline asm
	// begin inline asm
	{	
ld.global.ca.u64 %rd49845, [%rd49843];
	}
	// end inline asm
	// begin inline asm
	{	
ld.global.ca.u64 %rd49847, [%rd49845];
	}
	// end inline asm
	// begin inline asm
	{	
ld.global.ca.u64 %rd49849, [%rd49847];
	}
	// end inline asm
	// begin inline asm
	{	
ld.global.ca.u64 %rd49851, [%rd49849];
	}
	// end inline asm
	// begin inline asm
	{	
ld.global.ca.u64 %rd49853, [%rd49851];
	}
	// end inline asm
	// begin inline asm
	{	
ld.global.ca.u64 %rd49855, [%rd49853];
	}
	// end inline asm
	// begin inline asm
	{	
ld.global.ca.u64 %rd49857, [%rd49855];
	}
	// end inline asm
	// begin inline asm
	{	
ld.global.ca.u64 %rd49859, [%rd49857];
	}
	// end inline asm
	// begin inline asm
	{	
ld.global.ca.u64 %rd49861, [%rd49859];
	}
	// end inline asm
	// begin inline asm
	{	
ld.global.ca.u64 %rd49863, [%rd49861];
	}
	// end inline asm
	// begin inline asm
	{	
ld.global.ca.u64 %rd49865, [%rd49863];
	}
	// end inline asm
	// begin inline asm
	{	
ld.global.ca.u64 %rd49867, [%rd49865];
	}
	// end inline asm
	// begin inline asm
	{	
ld.global.ca.u64 %rd49869, [%rd49867];
	}
	// end inline asm
	// begin inline asm
	{	
ld.global.ca.u64 %rd49871, [%rd49869];
	}
	// end inline asm
	// begin inline asm
	{	
ld.global.ca.u64 %rd49873, [%rd49871];
	}
	// end inline asm
	// begin inline asm
	{	
ld.global.ca.u64 %rd49875, [%rd49873];
	}
	// end inline asm
	// begin inline asm
	{	
ld.global.ca.u64 %rd49877, [%rd49875];
	}
	// end inline asm
	// begin inline asm
	{	
ld.global.ca.u64 %rd49879, [%rd49877];
	}
	// end inline asm
	// begin inline asm
	{	
ld.global.ca.u64 %rd49881, [%rd49879];
	}
	// end inline asm
	// begin inline asm
	{	
ld.global.ca.u64 %rd49883, [%rd49881];
	}
	// end inline asm
	// begin inline asm
	{	
ld.global.ca.u64 %rd49885, [%rd49883];
	}
	// end inline asm
	// begin inline asm
	{	
ld.global.ca.u64 %rd49887, [%rd49885];
	}
	// end inline asm
	// begin inline asm
	{	
ld.global.ca.u64 %rd49889, [%rd49887];
	}
	// end inline asm
	// begin inline asm
	{	
ld.global.ca.u64 %rd49891, [%rd49889];
	}
	// end inline asm
	// begin inline asm
	{	
ld.global.ca.u64 %rd49893, [%rd49891];
	}
	// end inline asm
	// begin inline asm
	{	
ld.global.ca.u64 %rd49895, [%rd49893];
	}
	// end inline asm
	// begin inline asm
	{	
ld.global.ca.u64 %rd49897, [%rd49895];
	}
	// end inline asm
	// begin inline asm
	{	
ld.global.ca.u64 %rd49899, [%rd49897];
	}
	// end inline asm
	// begin inline asm
	{	
ld.global.ca.u64 %rd49901, [%rd49899];
	}
	// end inline asm
	// begin inline asm
	{	
ld.global.ca.u64 %rd49903, [%rd49901];
	}
	// end inline asm
	// begin inline asm
	{	
ld.global.ca.u64 %rd49905, [%rd49903];
	}
	// end inline asm
	// begin inline asm
	{	
ld.global.ca.u64 %rd49907, [%rd49905];
	}
	// end inline asm
	// begin inline asm
	{	
ld.global.ca.u64 %rd49909, [%rd49907];
	}
	// end inline asm
	// begin inline asm
	{	
ld.global.ca.u64 %rd49911, [%rd49909];
	}
	// end inline asm
	// begin inline asm
	{	
ld.global.ca.u64 %rd49913, [%rd49911];
	}
	// end inline asm
	// begin inline asm
	{	
ld.global.ca.u64 %rd49915, [%rd49913];
	}
	// end inline asm
	// begin inline asm
	{	
ld.global.ca.u64 %rd49917, [%rd49915];
	}
	// end inline asm
	// begin inline asm
	{	
ld.global.ca.u64 %rd49919, [%rd49917];
	}
	// end inline asm
	// begin inline asm
	{	
ld.global.ca.u64 %rd49921, [%rd49919];
	}
	// end inline asm
	// begin inline asm
	{	
ld.global.ca.u64 %rd49923, [%rd49921];
	}
	// end inline asm
	// begin inline asm
	{	
ld.global.ca.u64 %rd49925, [%rd49923];
	}
	// end inline asm
	// begin inline asm
	{	
ld.global.ca.u64 %rd49927, [%rd49925];
	}
	// end inline asm
	// begin inline asm
	{	
ld.global.ca.u64 %rd49929, [%rd49927];
	}
	// end inline asm
	// begin inline asm
	{	
ld.global.ca.u64 %rd49931, [%rd49929];
	}
	// end inline asm
	// begin inline asm
	{	
ld.global.ca.u64 %rd49933, [%rd49931];
	}
	// end inline asm
	// begin inline asm
	{	
ld.global.ca.u64 %rd49935, [%rd49933];
	}
	// end inline asm
	// begin inline asm
	{	
ld.global.ca.u64 %rd49937, [%rd49935];
	}
	// end inline asm
	// begin inline asm
	{	
ld.global.ca.u64 %rd49939, [%rd49937];
	}
	// end inline asm
	// begin inline asm
	{	
ld.global.ca.u64 %rd49941, [%rd49939];
	}
	// end inline asm
	// begin inline asm
	{	
ld.global.ca.u64 %rd49943, [%rd49941];
	}
	// end inline asm
	// begin inline asm
	{	
ld.global.ca.u64 %rd49945, [%rd49943];
	}
	// end inline asm
	// begin inline asm
	{	
ld.global.ca.u64 %rd49947, [%rd49945];
	}
	// end inline asm
	// begin inline asm
	{	
ld.global.ca.u64 %rd49949, [%rd49947];
	}
	// end inline asm
	// begin inline asm
	{	
ld.global.ca.u64 %rd49951, [%rd49949];
	}
	// end inline asm
	// begin inline asm
	{	
ld.global.ca.u64 %rd49953, [%rd49951];
	}
	// end inline asm
	// begin inline asm
	{	
ld.global.ca.u64 %rd49955, [%rd49953];
	}
	// end inline asm
	// begin inline asm
	{	
ld.global.ca.u64 %rd49957, [%rd49955];
	}
	// end inline asm
	// begin inline asm
	{	
ld.global.ca.u64 %rd49959, [%rd49957];
	}
	// end inline asm
	// begin inline asm
	{	
ld.global.ca.u64 %rd49961, [%rd49959];
	}
	// end inline asm
	// begin inline asm
	{	
ld.global.ca.u64 %rd49963, [%rd49961];
	}
	// end inline asm
	// begin inline asm
	{	
ld.global.ca.u64 %rd49965, [%rd49963];
	}
	// end inline asm
	// begin inline asm
	{	
ld.global.ca.u64 %rd49967, [%rd49965];
	}
	// end inline asm
	// begin inline asm
	{	
ld.global.ca.u64 %rd49969, [%rd49967];
	}
	// end inline asm
	// begin inline asm
	{	
ld.global.ca.u64 %rd49971, [%rd49969];
	}
	// end inline asm
	// begin inline asm
	{	
ld.global.ca.u64 %rd49973, [%rd49971];
	}
	// end inline asm
	// begin inline asm
	{	
ld.global.ca.u64 %rd49975, [%rd49973];
	}
	// end inline asm
	// begin inline asm
	{	
ld.global.ca.u64 %rd49977, [%rd49975];
	}
	// end inline asm
	// begin inline asm
	{	
ld.global.ca.u64 %rd49979, [%rd49977];
	}
	// end inline asm
	// begin inline asm
	{	
ld.global.ca.u64 %rd49981, [%rd49979];
	}
	// end inline asm
	// begin inline asm
	{	
ld.global.ca.u64 %rd49983, [%rd49981];
	}
	// end inline asm
	// begin inline asm
	{	
ld.global.ca.u64 %rd49985, [%rd49983];
	}
	// end inline asm
	// begin inline asm
	{	
ld.global.ca.u64 %rd49987, [%rd49985];
	}
	// end inline asm
	// begin inline asm
	{	
ld.global.ca.u64 %rd49989, [%rd49987];
	}
	// end inline asm
	// begin inline asm
	{	
ld.global.ca.u64 %rd49991, [%rd49989];
	}
	// end inline asm
	// begin inline asm
	{	
ld.global.ca.u64 %rd49993, [%rd49991];
	}
	// end inline asm
	// begin inline asm
	{	
ld.global.ca.u64 %rd49995, [%rd49993];
	}
	// end inline asm
	// begin inline asm
	{	
ld.global.ca.u64 %rd49997, [%rd49995];
	}
	// end inline asm
	// begin inline asm
	{	
ld.global.ca.u64 %rd49999, [%rd49997];
	}
	// end inline asm
	// begin inline asm
	{	
ld.global.ca.u64 %rd50001, [%rd49999];
	}
	// end inline asm
	// begin inline asm
	{	
ld.global.ca.u64 %rd50003, [%rd50001];
	}
	// end inline asm
	// begin inline asm
	{	
ld.global.ca.u64 %rd50005, [%rd50003];
	}
	// end inline asm
	// begin inline asm
	{	
ld.global.ca.u64 %rd50007, [%rd50005];
	}
	// end inline asm
	// begin inline asm
	{	
ld.global.ca.u64 %rd50009, [%rd50007];
	}
	// end inline asm
	// begin inline asm
	{	
ld.global.ca.u64 %rd50011, [%rd50009];
	}
	// end inline asm
	// begin inline asm
	{	
ld.global.ca.u64 %rd50013, [%rd50011];
	}
	// end inline asm
	// begin inline asm
	{	
ld.global.ca.u64 %rd50015, [%rd50013];
	}
	// end inline asm
	// begin inline asm
	{	
ld.global.ca.u64 %rd50017, [%rd50015];
	}
	// end inline asm
	// begin inline asm
	{	
ld.global.ca.u64 %rd50019, [%rd50017];
	}
	// end inline asm
	// begin inline asm
	{	
ld.global.ca.u64 %rd50021, [%rd50019];
	}
	// end inline asm
	// begin inline asm
	{	
ld.global.ca.u64 %rd50023, [%rd50021];
	}
	// end inline asm
	// begin inline asm
	{	
ld.global.ca.u64 %rd50025, [%rd50023];
	}
	// end inline asm
	// begin inline asm
	{	
ld.global.ca.u64 %rd50027, [%rd50025];
	}
	// end inline asm
	// begin inline asm
	{	
ld.global.ca.u64 %rd50029, [%rd50027];
	}
	// end inline asm
	// begin inline asm
	{	
ld.global.ca.u64 %rd50031, [%rd50029];
	}
	// end inline asm
	// begin inline asm
	{	
ld.global.ca.u64 %rd50033, [%rd50031];
	}
	// end inline asm
	// begin inline asm
	{	
ld.global.ca.u64 %rd50035, [%rd50033];
	}
	// end inline asm
	// begin inline asm
	{	
ld.global.ca.u64 %rd50037, [%rd50035];
	}
	// end inline asm
	// begin inline asm
	{	
ld.global.ca.u64 %rd50039, [%rd50037];
	}
	// end inline asm
	// begin inline asm
	{	
ld.global.ca.u64 %rd50041, [%rd50039];
	}
	// end inline asm
	// begin inline asm
	{	
ld.global.ca.u64 %rd50043, [%rd50041];
	}
	// end inline asm
	// begin inline asm
	{	
ld.global.ca.u64 %rd50045, [%rd50043];
	}
	// end inline asm
	// begin inline asm
	{	
ld.global.ca.u64 %rd50047, [%rd50045];
	}
	// end inline asm
	// begin inline asm
	{	
ld.global.ca.u64 %rd50049, [%rd50047];
	}
	// end inline asm
	// begin inline asm
	{	
ld.global.ca.u64 %rd50051, [%rd50049];
	}
	// end inline asm
	// begin inline asm
	{	
ld.global.ca.u64 %rd50053, [%rd50051];
	}
	// end inline asm
	// begin inline asm
	{	
ld.global.ca.u64 %rd50055, [%rd50053];
	}
	// end inline asm
	// begin inline asm
	{	
ld.global.ca.u64 %rd50057, [%rd50055];
	}
	// end inline asm
	// begin inline asm
	{	
ld.global.ca.u64 %rd50059, [%rd50057];
	}
	// end inline asm
	// begin inline asm
	{	
ld.global.ca.u64 %rd50061, [%rd50059];
	}
	// end inline asm
	// begin inline asm
	{	
ld.global.ca.u64 %rd50063, [%rd50061];
	}
	// end inline asm
	// begin inline asm
	{	
ld.global.ca.u64 %rd50065, [%rd50063];
	}
	// end inline asm
	// begin inline asm
	{	
ld.global.ca.u64 %rd50067, [%rd50065];
	}
	// end inline asm
	// begin inline asm
	{	
ld.global.ca.u64 %rd50069, [%rd50067];
	}
	// end inline asm
	// begin inline asm
	{	
ld.global.ca.u64 %rd50071, [%rd50069];
	}
	// end inline asm
	// begin inline asm
	{	
ld.global.ca.u64 %rd50073, [%rd50071];
	}
	// end inline asm
	// begin inline asm
	{	
ld.global.ca.u64 %rd50075, [%rd50073];
	}
	// end inline asm
	// begin inline asm
	{	
ld.global.ca.u64 %rd50077, [%rd50075];
	}
	// end inline asm
	// begin inline asm
	{	
ld.global.ca.u64 %rd50079, [%rd50077];
	}
	// end inline asm
	// begin inline asm
	{	
ld.global.ca.u64 %rd50081, [%rd50079];
	}
	// end inline asm
	// begin inline asm
	{	
ld.global.ca.u64 %rd50083, [%rd50081];
	}
	// end inline asm
	// begin inline asm
	{	
ld.global.ca.u64 %rd50085, [%rd50083];
	}
	// end inline asm
	// begin inline asm
	{	
ld.global.ca.u64 %rd50087, [%rd50085];
	}
	// end inline asm
	// begin inline asm
	{	
ld.global.ca.u64 %rd50089, [%rd50087];
	}
	// end inline asm
	// begin inline asm
	{	
ld.global.ca.u64 %rd50091, [%rd50089];
	}
	// end inline asm
	// begin inline asm
	{	
ld.global.ca.u64 %rd50093, [%rd50091];
	}
	// end inline asm
	// begin inline asm
	{	
ld.global.ca.u64 %rd50095, [%rd50093];
	}
	// end inline asm
	// begin inline asm
	{	
ld.global.ca.u64 %rd50097, [%rd50095];
	}
	// end inline asm
	// begin inline asm
	{	
ld.global.ca.u64 %rd50099, [%rd50097];
	}
	// end inline asm
	// begin inline asm
	{	
ld.global.ca.u64 %rd50101, [%rd50099];
	}
	// end inline asm
	// begin inline asm
	{	
ld.global.ca.u64 %rd50103, [%rd50101];
	}
	// end inline asm
	// begin inline asm
	{	
ld.global.ca.u64 %rd50105, [%rd50103];
	}
	// end inline asm
	// begin inline asm
	{	
ld.global.ca.u64 %rd50107, [%rd50105];
	}
	// end inline asm
	// begin inline asm
	{	
ld.global.ca.u64 %rd50109, [%rd50107];
	}
	// end inline asm
	// begin inline asm
	{	
ld.global.ca.u64 %rd50111, [%rd50109];
	}
	// end inline asm
	// begin inline asm
	{	
ld.global.ca.u64 %rd50113, [%rd50111];
	}
	// end inline asm
	// begin inline asm
	{	
ld.global.ca.u64 %rd50115, [%rd50113];
	}
	// end inline asm
	// begin inline asm
	{	
ld.global.ca.u64 %rd50117, [%rd50115];
	}
	// end inline asm
	// begin inline asm
	{	
ld.global.ca.u64 %rd50119, [%rd50117];
	}
	// end inline asm
	// begin inline asm
	{	
ld.global.ca.u64 %rd50121, [%rd50119];
	}
	// end inline asm
	// begin inline asm
	{	
ld.global.ca.u64 %rd50123, [%rd50121];
	}
	// end inline asm
	// begin inline asm
	{	
ld.global.ca.u64 %rd50125, [%rd50123];
	}
	// end inline asm
	// begin inline asm
	{	
ld.global.ca.u64 %rd50127, [%rd50125];
	}
	// end inline asm
	// begin inline asm
	{	
ld.global.ca.u64 %rd50129, [%rd50127];
	}
	// end inline asm
	// begin inline asm
	{	
ld.global.ca.u64 %rd50131, [%rd50129];
	}
	// end inline asm
	// begin inline asm
	{	
ld.global.ca.u64 %rd50133, [%rd50131];
	}
	// end inline asm
	// begin inline asm
	{	
ld.global.ca.u64 %rd50135, [%rd50133];
	}
	// end inline asm
	// begin inline asm
	{	
ld.global.ca.u64 %rd50137, [%rd50135];
	}
	// end inline asm
	// begin inline asm
	{	
ld.global.ca.u64 %rd50139, [%rd50137];
	}
	// end inline asm
	// begin inline asm
	{	
ld.global.ca.u64 %rd50141, [%rd50139];
	}
	// end inline asm
	// begin inline asm
	{	
ld.global.ca.u64 %rd50143, [%rd50141];
	}
	// end inline asm
	// begin inline asm
	{	
ld.global.ca.u64 %rd50145, [%rd50143];
	}
	// end inline asm
	// begin inline asm
	{	
ld.global.ca.u64 %rd50147, [%rd50145];
	}
	// end inline asm
	// begin inline asm
	{	
ld.global.ca.u64 %rd50149, [%rd50147];
	}
	// end inline asm
	// begin inline asm
	{	
ld.global.ca.u64 %rd50151, [%rd50149];
	}
	// end inline asm
	// begin inline asm
	{	
ld.global.ca.u64 %rd50153, [%rd50151];
	}
	// end inline asm
	// begin inline asm
	{	
ld.global.ca.u64 %rd50155, [%rd50153];
	}
	// end inline asm
	// begin inline asm
	{	
ld.global.ca.u64 %rd50157, [%rd50155];
	}
	// end inline asm
	// begin inline asm
	{	
ld.global.ca.u64 %rd50159, [%rd50157];
	}
	// end inline asm
	// begin inline asm
	{	
ld.global.ca.u64 %rd50161, [%rd50159];
	}
	// end inline asm
	// begin inline asm
	{	
ld.global.ca.u64 %rd50163, [%rd50161];
	}
	// end inline asm
	// begin inline asm
	{	
ld.global.ca.u64 %rd50165, [%rd50163];
	}
	// end inline asm
	// begin inline asm
	{	
ld.global.ca.u64 %rd50167, [%rd50165];
	}
	// end inline asm
	// begin inline asm
	{	
ld.global.ca.u64 %rd50169, [%rd50167];
	}
	// end inline asm
	// begin inline asm
	{	
ld.global.ca.u64 %rd50171, [%rd50169];
	}
	// end inline asm
	// begin inline asm
	{	
ld.global.ca.u64 %rd50173, [%rd50171];
	}
	// end inline asm
	// begin inline asm
	{	
ld.global.ca.u64 %rd50175, [%rd50173];
	}
	// end inline asm
	// begin inline asm
	{	
ld.global.ca.u64 %rd50177, [%rd50175];
	}
	// end inline asm
	// begin inline asm
	{	
ld.global.ca.u64 %rd50179, [%rd50177];
	}
	// end inline asm
	// begin inline asm
	{	
ld.global.ca.u64 %rd50181, [%rd50179];
	}
	// end inline asm
	// begin inline asm
	{	
ld.global.ca.u64 %rd50183, [%rd50181];
	}
	// end inline asm
	// begin inline asm
	{	
ld.global.ca.u64 %rd50185, [%rd50183];
	}
	// end inline asm
	// begin inline asm
	{	
ld.global.ca.u64 %rd50187, [%rd50185];
	}
	// end inline asm
	// begin inline asm
	{	
ld.global.ca.u64 %rd50189, [%rd50187];
	}
	// end inline asm
	// begin inline asm
	{	
ld.global.ca.u64 %rd50191, [%rd50189];
	}
	// end inline asm
	// begin inline asm
	{	
ld.global.ca.u64 %rd50193, [%rd50191];
	}
	// end inline asm
	// begin inline asm
	{	
ld.global.ca.u64 %rd50195, [%rd50193];
	}
	// end inline asm
	// begin inline asm
	{	
ld.global.ca.u64 %rd50197, [%rd50195];
	}
	// end inline asm
	// begin inline asm
	{	
ld.global.ca.u64 %rd50199, [%rd50197];
	}
	// end inline asm
	// begin inline asm
	{	
ld.global.ca.u64 %rd50201, [%rd50199];
	}
	// end inline asm
	// begin inline asm
	{	
ld.global.ca.u64 %rd50203, [%rd50201];
	}
	// end inline asm
	// begin inline asm
	{	
ld.global.ca.u64 %rd50205, [%rd50203];
	}
	// end inline asm
	// begin inline asm
	{	
ld.global.ca.u64 %rd50207, [%rd50205];
	}
	// end inline asm
	// begin inline asm
	{	
ld.global.ca.u64 %rd50209, [%rd50207];
	}
	// end inline asm
	// begin inline asm
	{	
ld.global.ca.u64 %rd50211, [%rd50209];
	}
	// end inline asm
	// begin inline asm
	{	
ld.global.ca.u64 %rd50213, [%rd50211];
	}
	// end inline asm
	// begin inline asm
	{	
ld.global.ca.u64 %rd50215, [%rd50213];
	}
	// end inline asm
	// begin inline asm
	{	
ld.global.ca.u64 %rd50217, [%rd50215];
	}
	// end inline asm
	// begin inline asm
	{	
ld.global.ca.u64 %rd50219, [%rd50217];
	}
	// end inline asm
	// begin inline asm
	{	
ld.global.ca.u64 %rd50221, [%rd50219];
	}
	// end inline asm
	// begin inline asm
	{	
ld.global.ca.u64 %rd50223, [%rd50221];
	}
	// end inline asm
	// begin inline asm
	{	
ld.global.ca.u64 %rd50225, [%rd50223];
	}
	// end inline asm
	// begin inline asm
	{	
ld.global.ca.u64 %rd50227, [%rd50225];
	}
	// end inline asm
	// begin inline asm
	{	
ld.global.ca.u64 %rd50229, [%rd50227];
	}
	// end inline asm
	// begin inline asm
	{	
ld.global.ca.u64 %rd50231, [%rd50229];
	}
	// end inline asm
	// begin inline asm
	{	
ld.global.ca.u64 %rd50233, [%rd50231];
	}
	// end inline asm
	// begin inline asm
	{	
ld.global.ca.u64 %rd50235, [%rd50233];
	}
	// end inline asm
	// begin inline asm
	{	
ld.global.ca.u64 %rd50237, [%rd50235];
	}
	// end inline asm
	// begin inline asm
	{	
ld.global.ca.u64 %rd50239, [%rd50237];
	}
	// end inline asm
	// begin inline asm
	{	
ld.global.ca.u64 %rd50241, [%rd50239];
	}
	// end inline asm
	// begin inline asm
	{	
ld.global.ca.u64 %rd50243, [%rd50241];
	}
	// end inline asm
	// begin inline asm
	{	
ld.global.ca.u64 %rd50245, [%rd50243];
	}
	// end inline asm
	// begin inline asm
	{	
ld.global.ca.u64 %rd50247, [%rd50245];
	}
	// end inline asm
	// begin inline asm
	{	
ld.global.ca.u64 %rd50249, [%rd50247];
	}
	// end inline asm
	// begin inline asm
	{	
ld.global.ca.u64 %rd50251, [%rd50249];
	}
	// end inline asm
	// begin inline asm
	{	
ld.global.ca.u64 %rd50253, [%rd50251];
	}
	// end inline asm
	// begin inline asm
	{	
ld.global.ca.u64 %rd50255, [%rd50253];
	}
	// end inline asm
	// begin inline asm
	{	
ld.global.ca.u64 %rd50257, [%rd50255];
	}
	// end inline asm
	// begin inline asm
	{	
ld.global.ca.u64 %rd50259, [%rd50257];
	}
	// end inline asm
	// begin inline asm
	{	
ld.global.ca.u64 %rd50261, [%rd50259];
	}
	// end inline asm
	// begin inline asm
	{	
ld.global.ca.u64 %rd50263, [%rd50261];
	}
	// end inline asm
	// begin inline asm
	{	
ld.global.ca.u64 %rd50265, [%rd50263];
	}
	// end inline asm
	// begin inline asm
	{	
ld.global.ca.u64 %rd50267, [%rd50265];
	}
	// end inline asm
	// begin inline asm
	{	
ld.global.ca.u64 %rd50269, [%rd50267];
	}
	// end inline asm
	// begin inline asm
	{	
ld.global.ca.u64 %rd50271, [%rd50269];
	}
	// end inline asm
	// begin inline asm
	{	
ld.global.ca.u64 %rd50273, [%rd50271];
	}
	// end inline asm
	// begin inline asm
	{	
ld.global.ca.u64 %rd50275, [%rd50273];
	}
	// end inline asm
	// begin inline asm
	{	
ld.global.ca.u64 %rd50277, [%rd50275];
	}
	// end inline asm
	// begin inline asm
	{	
ld.global.ca.u64 %rd50279, [%rd50277];
	}
	// end inline asm
	// begin inline asm
	{	
ld.global.ca.u64 %rd50281, [%rd50279];
	}
	// end inline asm
	// begin inline asm
	{	
ld.global.ca.u64 %rd50283, [%rd50281];
	}
	// end inline asm
	// begin inline asm
	{	
ld.global.ca.u64 %rd50285, [%rd50283];
	}
	// end inline asm
	// begin inline asm
	{	
ld.global.ca.u64 %rd50287, [%rd50285];
	}
	// end inline asm
	// begin inline asm
	{	
ld.global.ca.u64 %rd50289, [%rd50287];
	}
	// end inline asm
	// begin inline asm
	{	
ld.global.ca.u64 %rd50291, [%rd50289];
	}
	// end inline asm
	// begin inline asm
	{	
ld.global.ca.u64 %rd50293, [%rd50291];
	}
	// end inline asm
	// begin inline asm
	{	
ld.global.ca.u64 %rd50295, [%rd50293];
	}
	// end inline asm
	// begin inline asm
	{	
ld.global.ca.u64 %rd50297, [%rd50295];
	}
	// end inline asm
	// begin inline asm
	{	
ld.global.ca.u64 %rd50299, [%rd50297];
	}
	// end inline asm
	// begin inline asm
	{	
ld.global.ca.u64 %rd50301, [%rd50299];
	}
	// end inline asm
	// begin inline asm
	{	
ld.global.ca.u64 %rd50303, [%rd50301];
	}
	// end inline asm
	// begin inline asm
	{	
ld.global.ca.u64 %rd50305, [%rd50303];
	}
	// end inline asm
	// begin inline asm
	{	
ld.global.ca.u64 %rd50307, [%rd50305];
	}
	// end inline asm
	// begin inline asm
	{	
ld.global.ca.u64 %rd50309, [%rd50307];
	}
	// end inline asm
	// begin inline asm
	{	
ld.global.ca.u64 %rd50311, [%rd50309];
	}
	// end inline asm
	// begin inline asm
	{	
ld.global.ca.u64 %rd50313, [%rd50311];
	}
	// end inline asm
	// begin inline asm
	{	
ld.global.ca.u64 %rd50315, [%rd50313];
	}
	// end inline asm
	// begin inline asm
	{	
ld.global.ca.u64 %rd50317, [%rd50315];
	}
	// end inline asm
	// begin inline asm
	{	
ld.global.ca.u64 %rd50319, [%rd50317];
	}
	// end inline asm
	// begin inline asm
	{	
ld.global.ca.u64 %rd50321, [%rd50319];
	}
	// end inline asm
	// begin inline asm
	{	
ld.global.ca.u64 %rd50323, [%rd50321];
	}
	// end inline asm
	// begin inline asm
	{	
ld.global.ca.u64 %rd50325, [%rd50323];
	}
	// end inline asm
	// begin inline asm
	{	
ld.global.ca.u64 %rd50327, [%rd50325];
	}
	// end inline asm
	// begin inline asm
	{	
ld.global.ca.u64 %rd50329, [%rd50327];
	}
	// end inline asm
	// begin inline asm
	{	
ld.global.ca.u64 %rd50331, [%rd50329];
	}
	// end inline asm
	// begin inline asm
	{	
ld.global.ca.u64 %rd50333, [%rd50331];
	}
	// end inline asm
	// begin inline asm
	{	
ld.global.ca.u64 %rd50335, [%rd50333];
	}
	// end inline asm
	// begin inline asm
	{	
ld.global.ca.u64 %rd50337, [%rd50335];
	}
	// end inline asm
	// begin inline asm
	{	
ld.global.ca.u64 %rd50339, [%rd50337];
	}
	// end inline asm
	// begin inline asm
	{	
ld.global.ca.u64 %rd50341, [%rd50339];
	}
	// end inline asm
	// begin inline asm
	{	
ld.global.ca.u64 %rd50343, [%rd50341];
	}
	// end inline asm
	// begin inline asm
	{	
ld.global.ca.u64 %rd50345, [%rd50343];
	}
	// end inline asm
	// begin inline asm
	{	
ld.global.ca.u64 %rd50347, [%rd50345];
	}
	// end inline asm
	// begin inline asm
	{	
ld.global.ca.u64 %rd50349, [%rd50347];
	}
	// end inline asm
	// begin inline asm
	{	
ld.global.ca.u64 %rd50351, [%rd50349];
	}
	// end inline asm
	// begin inline asm
	{	
ld.global.ca.u64 %rd50353, [%rd50351];
	}
	// end inline asm
	// begin inline asm
	{	
ld.global.ca.u64 %rd50355, [%rd50353];
	}
	// end inline asm
	// begin inline asm
	{	
ld.global.ca.u64 %rd50357, [%rd50355];
	}
	// end inline asm
	// begin inline asm
	{	
ld.global.ca.u64 %rd50359, [%rd50357];
	}
	// end inline asm
	// begin inline asm
	{	
ld.global.ca.u64 %rd50361, [%rd50359];
	}
	// end inline asm
	// begin inline asm
	{	
ld.global.ca.u64 %rd50363, [%rd50361];
	}
	// end inline asm
	// begin inline asm
	{	
ld.global.ca.u64 %rd50365, [%rd50363];
	}
	// end inline asm
	// begin inline asm
	{	
ld.global.ca.u64 %rd50367, [%rd50365];
	}
	// end inline asm
	// begin inline asm
	{	
ld.global.ca.u64 %rd50369, [%rd50367];
	}
	// end inline asm
	// begin inline asm
	{	
ld.global.ca.u64 %rd50371, [%rd50369];
	}
	// end inline asm
	// begin inline asm
	{	
ld.global.ca.u64 %rd50373, [%rd50371];
	}
	// end inline asm
	// begin inline asm
	{	
ld.global.ca.u64 %rd50375, [%rd50373];
	}
	// end inline asm
	// begin inline asm
	{	
ld.global.ca.u64 %rd50377, [%rd50375];
	}
	// end inline asm
	// begin inline asm
	{	
ld.global.ca.u64 %rd50379, [%rd50377];
	}
	// end inline asm
	// begin inline asm
	{	
ld.global.ca.u64 %rd50381, [%rd50379];
	}
	// end inline asm
	// begin inline asm
	{	
ld.global.ca.u64 %rd50383, [%rd50381];
	}
	// end inline asm
	// begin inline asm
	{	
ld.global.ca.u64 %rd50385, [%rd50383];
	}
	// end inline asm
	// begin inline asm
	{	
ld.global.ca.u64 %rd50387, [%rd50385];
	}
	// end inline asm
	// begin inline asm
	{	
ld.global.ca.u64 %rd50389, [%rd50387];
	}
	// end inline asm
	// begin inline asm
	{	
ld.global.ca.u64 %rd50391, [%rd50389];
	}
	// end inline asm
	// begin inline asm
	{	
ld.global.ca.u64 %rd50393, [%rd50391];
	}
	// end inline asm
	// begin inline asm
	{	
ld.global.ca.u64 %rd50395, [%rd50393];
	}
	// end inline asm
	// begin inline asm
	{	
ld.global.ca.u64 %rd50397, [%rd50395];
	}
	// end inline asm
	// begin inline asm
	{	
ld.global.ca.u64 %rd50399, [%rd50397];
	}
	// end inline asm
	// begin inline asm
	{	
ld.global.ca.u64 %rd50401, [%rd50399];
	}
	// end inline asm
	// begin inline asm
	{	
ld.global.ca.u64 %rd50403, [%rd50401];
	}
	// end inline asm
	// begin inline asm
	{	
ld.global.ca.u64 %rd50405, [%rd50403];
	}
	// end inline asm
	// begin inline asm
	{	
ld.global.ca.u64 %rd50407, [%rd50405];
	}
	// end inline asm
	// begin inline asm
	{	
ld.global.ca.u64 %rd50409, [%rd50407];
	}
	// end inline asm
	// begin inline asm
	{	
ld.global.ca.u64 %rd50411, [%rd50409];
	}
	// end inline asm
	// begin inline asm
	{	
ld.global.ca.u64 %rd50413, [%rd50411];
	}
	// end inline asm
	// begin inline asm
	{	
ld.global.ca.u64 %rd50415, [%rd50413];
	}
	// end inline asm
	// begin inline asm
	{	
ld.global.ca.u64 %rd50417, [%rd50415];
	}
	// end inline asm
	// begin inline asm
	{	
ld.global.ca.u64 %rd50419, [%rd50417];
	}
	// end inline asm
	// begin inline asm
	{	
ld.global.ca.u64 %rd50421, [%rd50419];
	}
	// end inline asm
	// begin inline asm
	{	
ld.global.ca.u64 %rd50423, [%rd50421];
	}
	// end inline asm
	// begin inline asm
	{	
ld.global.ca.u64 %rd50425, [%rd50423];
	}
	// end inline asm
	// begin inline asm
	{	
ld.global.ca.u64 %rd50427, [%rd50425];
	}
	// end inline asm
	// begin inline asm
	{	
ld.global.ca.u64 %rd50429, [%rd50427];
	}
	// end inline asm
	// begin inline asm
	{	
ld.global.ca.u64 %rd50431, [%rd50429];
	}
	// end inline asm
	// begin inline asm
	{	
ld.global.ca.u64 %rd50433, [%rd50431];
	}
	// end inline asm
	// begin inline asm
	{	
ld.global.ca.u64 %rd50435, [%rd50433];
	}
	// end inline asm
	// begin inline asm
	{	
ld.global.ca.u64 %rd50437, [%rd50435];
	}
	// end inline asm
	// begin inline asm
	{	
ld.global.ca.u64 %rd50439, [%rd50437];
	}
	// end inline asm
	// begin inline asm
	{	
ld.global.ca.u64 %rd50441, [%rd50439];
	}
	// end inline asm
	// begin inline asm
	{	
ld.global.ca.u64 %rd50443, [%rd50441];
	}
	// end inline asm
	// begin inline asm
	{	
ld.global.ca.u64 %rd50445, [%rd50443];
	}
	// end inline asm
	// begin inline asm
	{	
ld.global.ca.u64 %rd50447, [%rd50445];
	}
	// end inline asm
	// begin inline asm
	{	
ld.global.ca.u64 %rd50449, [%rd50447];
	}
	// end inline asm
	// begin inline asm
	{	
ld.global.ca.u64 %rd50451, [%rd50449];
	}
	// end inline asm
	// begin inline asm
	{	
ld.global.ca.u64 %rd50453, [%rd50451];
	}
	// end inline asm
	// begin inline asm
	{	
ld.global.ca.u64 %rd50455, [%rd50453];
	}
	// end inline asm
	// begin inline asm
	{	
ld.global.ca.u64 %rd50457, [%rd50455];
	}
	// end inline asm
	// begin inline asm
	{	
ld.global.ca.u64 %rd50459, [%rd50457];
	}
	// end inline asm
	// begin inline asm
	{	
ld.global.ca.u64 %rd50461, [%rd50459];
	}
	// end inline asm
	// begin inline asm
	{	
ld.global.ca.u64 %rd50463, [%rd50461];
	}
	// end inline asm
	// begin inline asm
	{	
ld.global.ca.u64 %rd50465, [%rd50463];
	}
	// end inline asm
	// begin inline asm
	{	
ld.global.ca.u64 %rd50467, [%rd50465];
	}
	// end inline asm
	// begin inline asm
	{	
ld.global.ca.u64 %rd50469, [%rd50467];
	}
	// end inline asm
	// begin inline asm
	{	
ld.global.ca.u64 %rd50471, [%rd50469];
	}
	// end inline asm
	// begin inline asm
	{	
ld.global.ca.u64 %rd50473, [%rd50471];
	}
	// end inline asm
	// begin inline asm
	{	
ld.global.ca.u64 %rd50475, [%rd50473];
	}
	// end inline asm
	// begin inline asm
	{	
ld.global.ca.u64 %rd50477, [%rd50475];
	}
	// end inline asm
	// begin inline asm
	{	
ld.global.ca.u64 %rd50479, [%rd50477];
	}
	// end inline asm
	// begin inline asm
	{	
ld.global.ca.u64 %rd50481, [%rd50479];
	}
	// end inline asm
	// begin inline asm
	{	
ld.global.ca.u64 %rd50483, [%rd50481];
	}
	// end inline asm
	// begin inline asm
	{	
ld.global.ca.u64 %rd50485, [%rd50483];
	}
	// end inline asm
	// begin inline asm
	{	
ld.global.ca.u64 %rd50487, [%rd50485];
	}
	// end inline asm
	// begin inline asm
	{	
ld.global.ca.u64 %rd50489, [%rd50487];
	}
	// end inline asm
	// begin inline asm
	{	
ld.global.ca.u64 %rd50491, [%rd50489];
	}
	// end inline asm
	// begin inline asm
	{	
ld.global.ca.u64 %rd50493, [%rd50491];
	}
	// end inline asm
	// begin inline asm
	{	
ld.global.ca.u64 %rd50495, [%rd50493];
	}
	// end inline asm
	// begin inline asm
	{	
ld.global.ca.u64 %rd50497, [%rd50495];
	}
	// end inline asm
	// begin inline asm
	{	
ld.global.ca.u64 %rd50499, [%rd50497];
	}
	// end inline asm
	// begin inline asm
	{	
ld.global.ca.u64 %rd50501, [%rd50499];
	}
	// end inline asm
	// begin inline asm
	{	
ld.global.ca.u64 %rd50503, [%rd50501];
	}
	// end inline asm
	// begin inline asm
	{	
ld.global.ca.u64 %rd50505, [%rd50503];
	}
	// end inline asm
	// begin inline asm
	{	
ld.global.ca.u64 %rd50507, [%rd50505];
	}
	// end inline asm
	// begin inline asm
	{	
ld.global.ca.u64 %rd50509, [%rd50507];
	}
	// end inline asm
	// begin inline asm
	{	
ld.global.ca.u64 %rd50511, [%rd50509];
	}
	// end inline asm
	// begin inline asm
	{	
ld.global.ca.u64 %rd50513, [%rd50511];
	}
	// end inline asm
	// begin inline asm
	{	
ld.global.ca.u64 %rd50515, [%rd50513];
	}
	// end inline asm
	// begin inline asm
	{	
ld.global.ca.u64 %rd50517, [%rd50515];
	}
	// end inline asm
	// begin inline asm
	{	
ld.global.ca.u64 %rd50519, [%rd50517];
	}
	// end inline asm
	// begin inline asm
	{	
ld.global.ca.u64 %rd50521, [%rd50519];
	}
	// end inline asm
	// begin inline asm
	{	
ld.global.ca.u64 %rd50523, [%rd50521];
	}
	// end inline asm
	// begin inline asm
	{	
ld.global.ca.u64 %rd50525, [%rd50523];
	}
	// end inline asm
	// begin inline asm
	{	
ld.global.ca.u64 %rd50527, [%rd50525];
	}
	// end inline asm
	// begin inline asm
	{	
ld.global.ca.u64 %rd50529, [%rd50527];
	}
	// end inline asm
	// begin inline asm
	{	
ld.global.ca.u64 %rd50531, [%rd50529];
	}
	// end inline asm
	// begin inline asm
	{	
ld.global.ca.u64 %rd50533, [%rd50531];
	}
	// end inline asm
	// begin inline asm
	{	
ld.global.ca.u64 %rd50535, [%rd50533];
	}
	// end inline asm
	// begin inline asm
	{	
ld.global.ca.u64 %rd50537, [%rd50535];
	}
	// end inline asm
	// begin inline asm
	{	
ld.global.ca.u64 %rd50539, [%rd50537];
	}
	// end inline asm
	// begin inline asm
	{	
ld.global.ca.u64 %rd50541, [%rd50539];
	}
	// end inline asm
	// begin inline asm
	{	
ld.global.ca.u64 %rd50543, [%rd50541];
	}
	// end inline asm
	// begin inline asm
	{	
ld.global.ca.u64 %rd50545, [%rd50543];
	}
	// end inline asm
	// begin inline asm
	{	
ld.global.ca.u64 %rd50547, [%rd50545];
	}
	// end inline asm
	// begin inline asm
	{	
ld.global.ca.u64 %rd50549, [%rd50547];
	}
	// end inline asm
	// begin inline asm
	{	
ld.global.ca.u64 %rd50551, [%rd50549];
	}
	// end inline asm
	// begin inline asm
	{	
ld.global.ca.u64 %rd50553, [%rd50551];
	}
	// end inline asm
	// begin inline asm
	{	
ld.global.ca.u64 %rd50555, [%rd50553];
	}
	// end inline asm
	// begin inline asm
	{	
ld.global.ca.u64 %rd50557, [%rd50555];
	}
	// end inline asm
	// begin inline asm
	{	
ld.global.ca.u64 %rd50559, [%rd50557];
	}
	// end inline asm
	// begin inline asm
	{	
ld.global.ca.u64 %rd50561, [%rd50559];
	}
	// end inline asm
	// begin inline asm
	{	
ld.global.ca.u64 %rd50563, [%rd50561];
	}
	// end inline asm
	// begin inline asm
	{	
ld.global.ca.u64 %rd50565, [%rd50563];
	}
	// end inline asm
	// begin inline asm
	{	
ld.global.ca.u64 %rd50567, [%rd50565];
	}
	// end inline asm
	// begin inline asm
	{	
ld.global.ca.u64 %rd50569, [%rd50567];
	}
	// end inline asm
	// begin inline asm
	{	
ld.global.ca.u64 %rd50571, [%rd50569];
	}
	// end inline asm
	// begin inline asm
	{	
ld.global.ca.u64 %rd50573, [%rd50571];
	}
	// end inline asm
	// begin inline asm
	{	
ld.global.ca.u64 %rd50575, [%rd50573];
	}
	// end inline asm
	// begin inline asm
	{	
ld.global.ca.u64 %rd50577, [%rd50575];
	}
	// end inline asm
	// begin inline asm
	{	
ld.global.ca.u64 %rd50579, [%rd50577];
	}
	// end inline asm
	// begin inline asm
	{	
ld.global.ca.u64 %rd50581, [%rd50579];
	}
	// end inline asm
	// begin inline asm
	{	
ld.global.ca.u64 %rd50583, [%rd50581];
	}
	// end inline asm
	// begin inline asm
	{	
ld.global.ca.u64 %rd50585, [%rd50583];
	}
	// end inline asm
	// begin inline asm
	{	
ld.global.ca.u64 %rd50587, [%rd50585];
	}
	// end inline asm
	// begin inline asm
	{	
ld.global.ca.u64 %rd50589, [%rd50587];
	}
	// end inline asm
	// begin inline asm
	{	
ld.global.ca.u64 %rd50591, [%rd50589];
	}
	// end inline asm
	// begin inline asm
	{	
ld.global.ca.u64 %rd50593, [%rd50591];
	}
	// end inline asm
	// begin inline asm
	{	
ld.global.ca.u64 %rd50595, [%rd50593];
	}
	// end inline asm
	// begin inline asm
	{	
ld.global.ca.u64 %rd50597, [%rd50595];
	}
	// end inline asm
	// begin inline asm
	{	
ld.global.ca.u64 %rd50599, [%rd50597];
	}
	// end inline asm
	// begin inline asm
	{	
ld.global.ca.u64 %rd50601, [%rd50599];
	}
	// end inline asm
	// begin inline asm
	{	
ld.global.ca.u64 %rd50603, [%rd50601];
	}
	// end inline asm
	// begin inline asm
	{	
ld.global.ca.u64 %rd50605, [%rd50603];
	}
	// end inline asm
	// begin inline asm
	{	
ld.global.ca.u64 %rd50607, [%rd50605];
	}
	// end inline asm
	// begin inline asm
	{	
ld.global.ca.u64 %rd50609, [%rd50607];
	}
	// end inline asm
	// begin inline asm
	{	
ld.global.ca.u64 %rd50611, [%rd50609];
	}
	// end inline asm
	// begin inline asm
	{	
ld.global.ca.u64 %rd50613, [%rd50611];
	}
	// end inline asm
	// begin inline asm
	{	
ld.global.ca.u64 %rd50615, [%rd50613];
	}
	// end inline asm
	// begin inline asm
	{	
ld.global.ca.u64 %rd50617, [%rd50615];
	}
	// end inline asm
	// begin inline asm
	{	
ld.global.ca.u64 %rd50619, [%rd50617];
	}
	// end inline asm
	// begin inline asm
	{	
ld.global.ca.u64 %rd50621, [%rd50619];
	}
	// end inline asm
	// begin inline asm
	{	
ld.global.ca.u64 %rd50623, [%rd50621];
	}
	// end inline asm
	// begin inline asm
	{	
ld.global.ca.u64 %rd50625, [%rd50623];
	}
	// end inline asm
	// begin inline asm
	{	
ld.global.ca.u64 %rd50627, [%rd50625];
	}
	// end inline asm
	// begin inline asm
	{	
ld.global.ca.u64 %rd50629, [%rd50627];
	}
	// end inline asm
	// begin inline asm
	{	
ld.global.ca.u64 %rd50631, [%rd50629];
	}
	// end inline asm
	// begin inline asm
	{	
ld.global.ca.u64 %rd50633, [%rd50631];
	}
	// end inline asm
	// begin inline asm
	{	
ld.global.ca.u64 %rd50635, [%rd50633];
	}
	// end inline asm
	// begin inline asm
	{	
ld.global.ca.u64 %rd50637, [%rd50635];
	}
	// end inline asm
	// begin inline asm
	{	
ld.global.ca.u64 %rd50639, [%rd50637];
	}
	// end inline asm
	// begin inline asm
	{	
ld.global.ca.u64 %rd50641, [%rd50639];
	}
	// end inline asm
	// begin inline asm
	{	
ld.global.ca.u64 %rd50643, [%rd50641];
	}
	// end inline asm
	// begin inline asm
	{	
ld.global.ca.u64 %rd50645, [%rd50643];
	}
	// end inline asm
	// begin inline asm
	{	
ld.global.ca.u64 %rd50647, [%rd50645];
	}
	// end inline asm
	// begin inline asm
	{	
ld.global.ca.u64 %rd50649, [%rd50647];
	}
	// end inline asm
	// begin inline asm
	{	
ld.global.ca.u64 %rd50651, [%rd50649];
	}
	// end inline asm
	// begin inline asm
	{	
ld.global.ca.u64 %rd50653, [%rd50651];
	}
	// end inline asm
	// begin inline asm
	{	
ld.global.ca.u64 %rd50655, [%rd50653];
	}
	// end inline asm
	// begin inline asm
	{	
ld.global.ca.u64 %rd50657, [%rd50655];
	}
	// end inline asm
	// begin inline asm
	{	
ld.global.ca.u64 %rd50659, [%rd50657];
	}
	// end inline asm
	// begin inline asm
	{	
ld.global.ca.u64 %rd50661, [%rd50659];
	}
	// end inline asm
	// begin inline asm
	{	
ld.global.ca.u64 %rd50663, [%rd50661];
	}
	// end inline asm
	// begin inline asm
	{	
ld.global.ca.u64 %rd50665, [%rd50663];
	}
	// end inline asm
	// begin inline asm
	{	
ld.global.ca.u64 %rd50667, [%rd50665];
	}
	// end inline asm
	// begin inline asm
	{	
ld.global.ca.u64 %rd50669, [%rd50667];
	}
	// end inline asm
	// begin inline asm
	{	
ld.global.ca.u64 %rd50671, [%rd50669];
	}
	// end inline asm
	// begin inline asm
	{	
ld.global.ca.u64 %rd50673, [%rd50671];
	}
	// end inline asm
	// begin inline asm
	{	
ld.global.ca.u64 %rd50675, [%rd50673];
	}
	// end inline asm
	// begin inline asm
	{	
ld.global.ca.u64 %rd50677, [%rd50675];
	}
	// end inline asm
	// begin inline asm
	{	
ld.global.ca.u64 %rd50679, [%rd50677];
	}
	// end inline asm
	// begin inline asm
	{	
ld.global.ca.u64 %rd50681, [%rd50679];
	}
	// end inline asm
	// begin inline asm
	{	
ld.global.ca.u64 %rd50683, [%rd50681];
	}
	// end inline asm
	// begin inline asm
	{	
ld.global.ca.u64 %rd50685, [%rd50683];
	}
	// end inline asm
	// begin inline asm
	{	
ld.global.ca.u64 %rd50687, [%rd50685];
	}
	// end inline asm
	// begin inline asm
	{	
ld.global.ca.u64 %rd50689, [%rd50687];
	}
	// end inline asm
	// begin inline asm
	{	
ld.global.ca.u64 %rd50691, [%rd50689];
	}
	// end inline asm
	// begin inline asm
	{	
ld.global.ca.u64 %rd50693, [%rd50691];
	}
	// end inline asm
	// begin inline asm
	{	
ld.global.ca.u64 %rd50695, [%rd50693];
	}
	// end inline asm
	// begin inline asm
	{	
ld.global.ca.u64 %rd50697, [%rd50695];
	}
	// end inline asm
	// begin inline asm
	{	
ld.global.ca.u64 %rd50699, [%rd50697];
	}
	// end inline asm
	// begin inline asm
	{	
ld.global.ca.u64 %rd50701, [%rd50699];
	}
	// end inline asm
	// begin inline asm
	{	
ld.global.ca.u64 %rd50703, [%rd50701];
	}
	// end inline asm
	// begin inline asm
	{	
ld.global.ca.u64 %rd50705, [%rd50703];
	}
	// end inline asm
	// begin inline asm
	{	
ld.global.ca.u64 %rd50707, [%rd50705];
	}
	// end inline asm
	// begin inline asm
	{	
ld.global.ca.u64 %rd50709, [%rd50707];
	}
	// end inline asm
	// begin inline asm
	{	
ld.global.ca.u64 %rd50711, [%rd50709];
	}
	// end inline asm
	// begin inline asm
	{	
ld.global.ca.u64 %rd50713, [%rd50711];
	}
	// end inline asm
	// begin inline asm
	{	
ld.global.ca.u64 %rd50715, [%rd50713];
	}
	// end inline asm
	// begin inline asm
	{	
ld.global.ca.u64 %rd50717, [%rd50715];
	}
	// end inline asm
	// begin inline asm
	{	
ld.global.ca.u64 %rd50719, [%rd50717];
	}
	// end inline asm
	// begin inline asm
	{	
ld.global.ca.u64 %rd50721, [%rd50719];
	}
	// end inline asm
	// begin inline asm
	{	
ld.global.ca.u64 %rd50723, [%rd50721];
	}
	// end inline asm
	// begin inline asm
	{	
ld.global.ca.u64 %rd50725, [%rd50723];
	}
	// end inline asm
	// begin inline asm
	{	
ld.global.ca.u64 %rd50727, [%rd50725];
	}
	// end inline asm
	// begin inline asm
	{	
ld.global.ca.u64 %rd50729, [%rd50727];
	}
	// end inline asm
	// begin inline asm
	{	
ld.global.ca.u64 %rd50731, [%rd50729];
	}
	// end inline asm
	// begin inline asm
	{	
ld.global.ca.u64 %rd50733, [%rd50731];
	}
	// end inline asm
	// begin inline asm
	{	
ld.global.ca.u64 %rd50735, [%rd50733];
	}
	// end inline asm
	// begin inline asm
	{	
ld.global.ca.u64 %rd50737, [%rd50735];
	}
	// end inline asm
	// begin inline asm
	{	
ld.global.ca.u64 %rd50739, [%rd50737];
	}
	// end inline asm
	// begin inline asm
	{	
ld.global.ca.u64 %rd50741, [%rd50739];
	}
	// end inline asm
	// begin inline asm
	{	
ld.global.ca.u64 %rd50743, [%rd50741];
	}
	// end inline asm
	// begin inline asm
	{	
ld.global.ca.u64 %rd50745, [%rd50743];
	}
	// end inline asm
	// begin inline asm
	{	
ld.global.ca.u64 %rd50747, [%rd50745];
	}
	// end inline asm
	// begin inline asm
	{	
ld.global.ca.u64 %rd50749, [%rd50747];
	}
	// end inline asm
	// begin inline asm
	{	
ld.global.ca.u64 %rd50751, [%rd50749];
	}
	// end inline asm
	// begin inline asm
	{	
ld.global.ca.u64 %rd50753, [%rd50751];
	}
	// end inline asm
	// begin inline asm
	{	
ld.global.ca.u64 %rd50755, [%rd50753];
	}
	// end inline asm
	// begin inline asm
	{	
ld.global.ca.u64 %rd50757, [%rd50755];
	}
	// end inline asm
	// begin inline asm
	{	
ld.global.ca.u64 %rd50759, [%rd50757];
	}
	// end inline asm
	// begin inline asm
	{	
ld.global.ca.u64 %rd50761, [%rd50759];
	}
	// end inline asm
	// begin inline asm
	{	
ld.global.ca.u64 %rd50763, [%rd50761];
	}
	// end inline asm
	// begin inline asm
	{	
ld.global.ca.u64 %rd50765, [%rd50763];
	}
	// end inline asm
	// begin inline asm
	{	
ld.global.ca.u64 %rd50767, [%rd50765];
	}
	// end inline asm
	// begin inline asm
	{	
ld.global.ca.u64 %rd50769, [%rd50767];
	}
	// end inline asm
	// begin inline asm
	{	
ld.global.ca.u64 %rd50771, [%rd50769];
	}
	// end inline asm
	// begin inline asm
	{	
ld.global.ca.u64 %rd50773, [%rd50771];
	}
	// end inline asm
	// begin inline asm
	{	
ld.global.ca.u64 %rd50775, [%rd50773];
	}
	// end inline asm
	// begin inline asm
	{	
ld.global.ca.u64 %rd50777, [%rd50775];
	}
	// end inline asm
	// begin inline asm
	{	
ld.global.ca.u64 %rd50779, [%rd50777];
	}
	// end inline asm
	// begin inline asm
	{	
ld.global.ca.u64 %rd50781, [%rd50779];
	}
	// end inline asm
	// begin inline asm
	{	
ld.global.ca.u64 %rd50783, [%rd50781];
	}
	// end inline asm
	// begin inline asm
	{	
ld.global.ca.u64 %rd50785, [%rd50783];
	}
	// end inline asm
	// begin inline asm
	{	
ld.global.ca.u64 %rd50787, [%rd50785];
	}
	// end inline asm
	// begin inline asm
	{	
ld.global.ca.u64 %rd50789, [%rd50787];
	}
	// end inline asm
	// begin inline asm
	{	
ld.global.ca.u64 %rd50791, [%rd50789];
	}
	// end inline asm
	// begin inline asm
	{	
ld.global.ca.u64 %rd50793, [%rd50791];
	}
	// end inline asm
	// begin inline asm
	{	
ld.global.ca.u64 %rd50795, [%rd50793];
	}
	// end inline asm
	// begin inline asm
	{	
ld.global.ca.u64 %rd50797, [%rd50795];
	}
	// end inline asm
	// begin inline asm
	{	
ld.global.ca.u64 %rd50799, [%rd50797];
	}
	// end inline asm
	// begin inline asm
	{	
ld.global.ca.u64 %rd50801, [%rd50799];
	}
	// end inline asm
	// begin inline asm
	{	
ld.global.ca.u64 %rd50803, [%rd50801];
	}
	// end inline asm
	// begin inline asm
	{	
ld.global.ca.u64 %rd50805, [%rd50803];
	}
	// end inline asm
	// begin inline asm
	{	
ld.global.ca.u64 %rd50807, [%rd50805];
	}
	// end inline asm
	// begin inline asm
	{	
ld.global.ca.u64 %rd50809, [%rd50807];
	}
	// end inline asm
	// begin inline asm
	{	
ld.global.ca.u64 %rd50811, [%rd50809];
	}
	// end inline asm
	// begin inline asm
	{	
ld.global.ca.u64 %rd50813, [%rd50811];
	}
	// end inline asm
	// begin inline asm
	{	
ld.global.ca.u64 %rd50815, [%rd50813];
	}
	// end inline asm
	// begin inline asm
	{	
ld.global.ca.u64 %rd50817, [%rd50815];
	}
	// end inline asm
	// begin inline asm
	{	
ld.global.ca.u64 %rd50819, [%rd50817];
	}
	// end inline asm
	// begin inline asm
	{	
ld.global.ca.u64 %rd50821, [%rd50819];
	}
	// end inline asm
	// begin inline asm
	{	
ld.global.ca.u64 %rd50823, [%rd50821];
	}
	// end inline asm
	// begin inline asm
	{	
ld.global.ca.u64 %rd50825, [%rd50823];
	}
	// end inline asm
	// begin inline asm
	{	
ld.global.ca.u64 %rd50827, [%rd50825];
	}
	// end inline asm
	// begin inline asm
	{	
ld.global.ca.u64 %rd50829, [%rd50827];
	}
	// end inline asm
	// begin inline asm
	{	
ld.global.ca.u64 %rd50831, [%rd50829];
	}
	// end inline asm
	// begin inline asm
	{	
ld.global.ca.u64 %rd50833, [%rd50831];
	}
	// end inline asm
	// begin inline asm
	{	
ld.global.ca.u64 %rd50835, [%rd50833];
	}
	// end inline asm
	// begin inline asm
	{	
ld.global.ca.u64 %rd50837, [%rd50835];
	}
	// end inline asm
	// begin inline asm
	{	
ld.global.ca.u64 %rd50839, [%rd50837];
	}
	// end inline asm
	// begin inline asm
	{	
ld.global.ca.u64 %rd50841, [%rd50839];
	}
	// end inline asm
	// begin inline asm
	{	
ld.global.ca.u64 %rd50843, [%rd50841];
	}
	// end inline asm
	// begin inline asm
	{	
ld.global.ca.u64 %rd50845, [%rd50843];
	}
	// end inline asm
	// begin inline asm
	{	
ld.global.ca.u64 %rd50847, [%rd50845];
	}
	// end inline asm
	// begin inline asm
	{	
ld.global.ca.u64 %rd50849, [%rd50847];
	}
	// end inline asm
	// begin inline asm
	{	
ld.global.ca.u64 %rd50851, [%rd50849];
	}
	// end inline asm
	// begin inline asm
	{	
ld.global.ca.u64 %rd50853, [%rd50851];
	}
	// end inline asm
	// begin inline asm
	{	
ld.global.ca.u64 %rd50855, [%rd50853];
	}
	// end inline asm
	// begin inline asm
	{	
ld.global.ca.u64 %rd50857, [%rd50855];
	}
	// end inline asm
	// begin inline asm
	{	
ld.global.ca.u64 %rd50859, [%rd50857];
	}
	// end inline asm
	// begin inline asm
	{	
ld.global.ca.u64 %rd50861, [%rd50859];
	}
	// end inline asm
	// begin inline asm
	{	
ld.global.ca.u64 %rd50863, [%rd50861];
	}
	// end inline asm
	// begin inline asm
	{	
ld.global.ca.u64 %rd50865, [%rd50863];
	}
	// end inline asm
	// begin inline asm
	{	
ld.global.ca.u64 %rd50867, [%rd50865];
	}
	// end inline asm
	// begin inline asm
	{	
ld.global.ca.u64 %rd50869, [%rd50867];
	}
	// end inline asm
	// begin inline asm
	{	
ld.global.ca.u64 %rd50871, [%rd50869];
	}
	// end inline asm
	// begin inline asm
	{	
ld.global.ca.u64 %rd50873, [%rd50871];
	}
	// end inline asm
	// begin inline asm
	{	
ld.global.ca.u64 %rd50875, [%rd50873];
	}
	// end inline asm
	// begin inline asm
	{	
ld.global.ca.u64 %rd50877, [%rd50875];
	}
	// end inline asm
	// begin inline asm
	{	
ld.global.ca.u64 %rd50879, [%rd50877];
	}
	// end inline asm
	// begin inline asm
	{	
ld.global.ca.u64 %rd50881, [%rd50879];
	}
	// end inline asm
	// begin inline asm
	{	
ld.global.ca.u64 %rd50883, [%rd50881];
	}
	// end inline asm
	// begin inline asm
	{	
ld.global.ca.u64 %rd50885, [%rd50883];
	}
	// end inline asm
	// begin inline asm
	{	
ld.global.ca.u64 %rd50887, [%rd50885];
	}
	// end inline asm
	// begin inline asm
	{	
ld.global.ca.u64 %rd50889, [%rd50887];
	}
	// end inline asm
	// begin inline asm
	{	
ld.global.ca.u64 %rd50891, [%rd50889];
	}
	// end inline asm
	// begin inline asm
	{	
ld.global.ca.u64 %rd50893, [%rd50891];
	}
	// end inline asm
	// begin inline asm
	{	
ld.global.ca.u64 %rd50895, [%rd50893];
	}
	// end inline asm
	// begin inline asm
	{	
ld.global.ca.u64 %rd50897, [%rd50895];
	}
	// end inline asm
	// begin inline asm
	{	
ld.global.ca.u64 %rd50899, [%rd50897];
	}
	// end inline asm
	// begin inline asm
	{	
ld.global.ca.u64 %rd50901, [%rd50899];
	}
	// end inline asm
	// begin inline asm
	{	
ld.global.ca.u64 %rd50903, [%rd50901];
	}
	// end inline asm
	// begin inline asm
	{	
ld.global.ca.u64 %rd50905, [%rd50903];
	}
	// end inline asm
	// begin inline asm
	{	
ld.global.ca.u64 %rd50907, [%rd50905];
	}
	// end inline asm
	// begin inline asm
	{	
ld.global.ca.u64 %rd50909, [%rd50907];
	}
	// end inline asm
	// begin inline asm
	{	
ld.global.ca.u64 %rd50911, [%rd50909];
	}
	// end inline asm
	// begin inline asm
	{	
ld.global.ca.u64 %rd50913, [%rd50911];
	}
	// end inline asm
	// begin inline asm
	{	
ld.global.ca.u64 %rd50915, [%rd50913];
	}
	// end inline asm
	// begin inline asm
	{	
ld.global.ca.u64 %rd50917, [%rd50915];
	}
	// end inline asm
	// begin inline asm
	{	
ld.global.ca.u64 %rd50919, [%rd50917];
	}
	// end inline asm
	// begin inline asm
	{	
ld.global.ca.u64 %rd50921, [%rd50919];
	}
	// end inline asm
	// begin inline asm
	{	
ld.global.ca.u64 %rd50923, [%rd50921];
	}
	// end inline asm
	// begin inline asm
	{	
ld.global.ca.u64 %rd50925, [%rd50923];
	}
	// end inline asm
	// begin inline asm
	{	
ld.global.ca.u64 %rd50927, [%rd50925];
	}
	// end inline asm
	// begin inline asm
	{	
ld.global.ca.u64 %rd50929, [%rd50927];
	}
	// end inline asm
	// begin inline asm
	{	
ld.global.ca.u64 %rd50931, [%rd50929];
	}
	// end inline asm
	// begin inline asm
	{	
ld.global.ca.u64 %rd50933, [%rd50931];
	}
	// end inline asm
	// begin inline asm
	{	
ld.global.ca.u64 %rd50935, [%rd50933];
	}
	// end inline asm
	// begin inline asm
	{	
ld.global.ca.u64 %rd50937, [%rd50935];
	}
	// end inline asm
	// begin inline asm
	{	
ld.global.ca.u64 %rd50939, [%rd50937];
	}
	// end inline asm
	// begin inline asm
	{	
ld.global.ca.u64 %rd50941, [%rd50939];
	}
	// end inline asm
	// begin inline asm
	{	
ld.global.ca.u64 %rd50943, [%rd50941];
	}
	// end inline asm
	// begin inline asm
	{	
ld.global.ca.u64 %rd50945, [%rd50943];
	}
	// end inline asm
	// begin inline asm
	{	
ld.global.ca.u64 %rd50947, [%rd50945];
	}
	// end inline asm
	// begin inline asm
	{	
ld.global.ca.u64 %rd50949, [%rd50947];
	}
	// end inline asm
	// begin inline asm
	{	
ld.global.ca.u64 %rd50951, [%rd50949];
	}
	// end inline asm
	// begin inline asm
	{	
ld.global.ca.u64 %rd50953, [%rd50951];
	}
	// end inline asm
	// begin inline asm
	{	
ld.global.ca.u64 %rd50955, [%rd50953];
	}
	// end inline asm
	// begin inline asm
	{	
ld.global.ca.u64 %rd50957, [%rd50955];
	}
	// end inline asm
	// begin inline asm
	{	
ld.global.ca.u64 %rd50959, [%rd50957];
	}
	// end inline asm
	// begin inline asm
	{	
ld.global.ca.u64 %rd50961, [%rd50959];
	}
	// end inline asm
	// begin inline asm
	{	
ld.global.ca.u64 %rd50963, [%rd50961];
	}
	// end inline asm
	// begin inline asm
	{	
ld.global.ca.u64 %rd50965, [%rd50963];
	}
	// end inline asm
	// begin inline asm
	{	
ld.global.ca.u64 %rd50967, [%rd50965];
	}
	// end inline asm
	// begin inline asm
	{	
ld.global.ca.u64 %rd50969, [%rd50967];
	}
	// end inline asm
	// begin inline asm
	{	
ld.global.ca.u64 %rd50971, [%rd50969];
	}
	// end inline asm
	// begin inline asm
	{	
ld.global.ca.u64 %rd50973, [%rd50971];
	}
	// end inline asm
	// begin inline asm
	{	
ld.global.ca.u64 %rd50975, [%rd50973];
	}
	// end inline asm
	// begin inline asm
	{	
ld.global.ca.u64 %rd50977, [%rd50975];
	}
	// end inline asm
	// begin inline asm
	{	
ld.global.ca.u64 %rd50979, [%rd50977];
	}
	// end inline asm
	// begin inline asm
	{	
ld.global.ca.u64 %rd50981, [%rd50979];
	}
	// end inline asm
	// begin inline asm
	{	
ld.global.ca.u64 %rd50983, [%rd50981];
	}
	// end inline asm
	// begin inline asm
	{	
ld.global.ca.u64 %rd50985, [%rd50983];
	}
	// end inline asm
	// begin inline asm
	{	
ld.global.ca.u64 %rd50987, [%rd50985];
	}
	// end inline asm
	// begin inline asm
	{	
ld.global.ca.u64 %rd50989, [%rd50987];
	}
	// end inline asm
	// begin inline asm
	{	
ld.global.ca.u64 %rd50991, [%rd50989];
	}
	// end inline asm
	// begin inline asm
	{	
ld.global.ca.u64 %rd50993, [%rd50991];
	}
	// end inline asm
	// begin inline asm
	{	
ld.global.ca.u64 %rd50995, [%rd50993];
	}
	// end inline asm
	// begin inline asm
	{	
ld.global.ca.u64 %rd50997, [%rd50995];
	}
	// end inline asm
	// begin inline asm
	{	
ld.global.ca.u64 %rd50999, [%rd50997];
	}
	// end inline asm
	// begin inline asm
	{	
ld.global.ca.u64 %rd51001, [%rd50999];
	}
	// end inline asm
	// begin inline asm
	{	
ld.global.ca.u64 %rd51003, [%rd51001];
	}
	// end inline asm
	// begin inline asm
	{	
ld.global.ca.u64 %rd51005, [%rd51003];
	}
	// end inline asm
	// begin inline asm
	{	
ld.global.ca.u64 %rd51007, [%rd51005];
	}
	// end inline asm
	// begin inline asm
	{	
ld.global.ca.u64 %rd51009, [%rd51007];
	}
	// end inline asm
	// begin inline asm
	{	
ld.global.ca.u64 %rd51011, [%rd51009];
	}
	// end inline asm
	// begin inline asm
	{	
ld.global.ca.u64 %rd51013, [%rd51011];
	}
	// end inline asm
	// begin inline asm
	{	
ld.global.ca.u64 %rd51015, [%rd51013];
	}
	// end inline asm
	// begin inline asm
	{	
ld.global.ca.u64 %rd51017, [%rd51015];
	}
	// end inline asm
	// begin inline asm
	{	
ld.global.ca.u64 %rd51019, [%rd51017];
	}
	// end inline asm
	// begin inline asm
	{	
ld.global.ca.u64 %rd51021, [%rd51019];
	}
	// end inline asm
	// begin inline asm
	{	
ld.global.ca.u64 %rd51023, [%rd51021];
	}
	// end inline asm
	// begin inline asm
	{	
ld.global.ca.u64 %rd51025, [%rd51023];
	}
	// end inline asm
	// begin inline asm
	{	
ld.global.ca.u64 %rd51027, [%rd51025];
	}
	// end inline asm
	// begin inline asm
	{	
ld.global.ca.u64 %rd51029, [%rd51027];
	}
	// end inline asm
	// begin inline asm
	{	
ld.global.ca.u64 %rd51031, [%rd51029];
	}
	// end inline asm
	// begin inline asm
	{	
ld.global.ca.u64 %rd51033, [%rd51031];
	}
	// end inline asm
	// begin inline asm
	{	
ld.global.ca.u64 %rd51035, [%rd51033];
	}
	// end inline asm
	// begin inline asm
	{	
ld.global.ca.u64 %rd51037, [%rd51035];
	}
	// end inline asm
	// begin inline asm
	{	
ld.global.ca.u64 %rd51039, [%rd51037];
	}
	// end inline asm
	// begin inline asm
	{	
ld.global.ca.u64 %rd51041, [%rd51039];
	}
	// end inline asm
	// begin inline asm
	{	
ld.global.ca.u64 %rd51043, [%rd51041];
	}
	// end inline asm
	// begin inline asm
	{	
ld.global.ca.u64 %rd51045, [%rd51043];
	}
	// end inline asm
	// begin inline asm
	{	
ld.global.ca.u64 %rd51047, [%rd51045];
	}
	// end inline asm
	// begin inline asm
	{	
ld.global.ca.u64 %rd51049, [%rd51047];
	}
	// end inline asm
	// begin inline asm
	{	
ld.global.ca.u64 %rd51051, [%rd51049];
	}
	// end inline asm
	// begin inline asm
	{	
ld.global.ca.u64 %rd51053, [%rd51051];
	}
	// end inline asm
	// begin inline asm
	{	
ld.global.ca.u64 %rd51055, [%rd51053];
	}
	// end inline asm
	// begin inline asm
	{	
ld.global.ca.u64 %rd51057, [%rd51055];
	}
	// end inline asm
	// begin inline asm
	{	
ld.global.ca.u64 %rd51059, [%rd51057];
	}
	// end inline asm
	// begin inline asm
	{	
ld.global.ca.u64 %rd51061, [%rd51059];
	}
	// end inline asm
	// begin inline asm
	{	
ld.global.ca.u64 %rd51063, [%rd51061];
	}
	// end inline asm
	// begin inline asm
	{	
ld.global.ca.u64 %rd51065, [%rd51063];
	}
	// end inline asm
	// begin inline asm
	{	
ld.global.ca.u64 %rd51067, [%rd51065];
	}
	// end inline asm
	// begin inline asm
	{	
ld.global.ca.u64 %rd51069, [%rd51067];
	}
	// end inline asm
	// begin inline asm
	{	
ld.global.ca.u64 %rd51071, [%rd51069];
	}
	// end inline asm
	// begin inline asm
	{	
ld.global.ca.u64 %rd51073, [%rd51071];
	}
	// end inline asm
	// begin inline asm
	{	
ld.global.ca.u64 %rd51075, [%rd51073];
	}
	// end inline asm
	// begin inline asm
	{	
ld.global.ca.u64 %rd51077, [%rd51075];
	}
	// end inline asm
	// begin inline asm
	{	
ld.global.ca.u64 %rd51079, [%rd51077];
	}
	// end inline asm
	// begin inline asm
	{	
ld.global.ca.u64 %rd51081, [%rd51079];
	}
	// end inline asm
	// begin inline asm
	{	
ld.global.ca.u64 %rd51083, [%rd51081];
	}
	// end inline asm
	// begin inline asm
	{	
ld.global.ca.u64 %rd51085, [%rd51083];
	}
	// end inline asm
	// begin inline asm
	{	
ld.global.ca.u64 %rd51087, [%rd51085];
	}
	// end inline asm
	// begin inline asm
	{	
ld.global.ca.u64 %rd51089, [%rd51087];
	}
	// end inline asm
	// begin inline asm
	{	
ld.global.ca.u64 %rd51091, [%rd51089];
	}
	// end inline asm
	// begin inline asm
	{	
ld.global.ca.u64 %rd51093, [%rd51091];
	}
	// end inline asm
	// begin inline asm
	{	
ld.global.ca.u64 %rd51095, [%rd51093];
	}
	// end inline asm
	// begin inline asm
	{	
ld.global.ca.u64 %rd51097, [%rd51095];
	}
	// end inline asm
	// begin inline asm
	{	
ld.global.ca.u64 %rd51099, [%rd51097];
	}
	// end inline asm
	// begin inline asm
	{	
ld.global.ca.u64 %rd51101, [%rd51099];
	}
	// end inline asm
	// begin inline asm
	{	
ld.global.ca.u64 %rd51103, [%rd51101];
	}
	// end inline asm
	// begin inline asm
	{	
ld.global.ca.u64 %rd51105, [%rd51103];
	}
	// end inline asm
	// begin inline asm
	{	
ld.global.ca.u64 %rd51107, [%rd51105];
	}
	// end inline asm
	// begin inline asm
	{	
ld.global.ca.u64 %rd51109, [%rd51107];
	}
	// end inline asm
	// begin inline asm
	{	
ld.global.ca.u64 %rd51111, [%rd51109];
	}
	// end inline asm
	// begin inline asm
	{	
ld.global.ca.u64 %rd51113, [%rd51111];
	}
	// end inline asm
	// begin inline asm
	{	
ld.global.ca.u64 %rd51115, [%rd51113];
	}
	// end inline asm
	// begin inline asm
	{	
ld.global.ca.u64 %rd51117, [%rd51115];
	}
	// end inline asm
	// begin inline asm
	{	
ld.global.ca.u64 %rd51119, [%rd51117];
	}
	// end inline asm
	// begin inline asm
	{	
ld.global.ca.u64 %rd51121, [%rd51119];
	}
	// end inline asm
	// begin inline asm
	{	
ld.global.ca.u64 %rd51123, [%rd51121];
	}
	// end inline asm
	// begin inline asm
	{	
ld.global.ca.u64 %rd51125, [%rd51123];
	}
	// end inline asm
	// begin inline asm
	{	
ld.global.ca.u64 %rd51127, [%rd51125];
	}
	// end inline asm
	// begin inline asm
	{	
ld.global.ca.u64 %rd51129, [%rd51127];
	}
	// end inline asm
	// begin inline asm
	{	
ld.global.ca.u64 %rd51131, [%rd51129];
	}
	// end inline asm
	// begin inline asm
	{	
ld.global.ca.u64 %rd51133, [%rd51131];
	}
	// end inline asm
	// begin inline asm
	{	
ld.global.ca.u64 %rd51135, [%rd51133];
	}
	// end inline asm
	// begin inline asm
	{	
ld.global.ca.u64 %rd51137, [%rd51135];
	}
	// end inline asm
	// begin inline asm
	{	
ld.global.ca.u64 %rd51139, [%rd51137];
	}
	// end inline asm
	// begin inline asm
	{	
ld.global.ca.u64 %rd51141, [%rd51139];
	}
	// end inline asm
	// begin inline asm
	{	
ld.global.ca.u64 %rd51143, [%rd51141];
	}
	// end inline asm
	// begin inline asm
	{	
ld.global.ca.u64 %rd51145, [%rd51143];
	}
	// end inline asm
	// begin inline asm
	{	
ld.global.ca.u64 %rd51147, [%rd51145];
	}
	// end inline asm
	// begin inline asm
	{	
ld.global.ca.u64 %rd51149, [%rd51147];
	}
	// end inline asm
	// begin inline asm
	{	
ld.global.ca.u64 %rd51151, [%rd51149];
	}
	// end inline asm
	// begin inline asm
	{	
ld.global.ca.u64 %rd51153, [%rd51151];
	}
	// end inline asm
	// begin inline asm
	{	
ld.global.ca.u64 %rd51155, [%rd51153];
	}
	// end inline asm
	// begin inline asm
	{	
ld.global.ca.u64 %rd51157, [%rd51155];
	}
	// end inline asm
	// begin inline asm
	{	
ld.global.ca.u64 %rd51159, [%rd51157];
	}
	// end inline asm
	// begin inline asm
	{	
ld.global.ca.u64 %rd51161, [%rd51159];
	}
	// end inline asm
	// begin inline asm
	{	
ld.global.ca.u64 %rd51163, [%rd51161];
	}
	// end inline asm
	// begin inline asm
	{	
ld.global.ca.u64 %rd51165, [%rd51163];
	}
	// end inline asm
	// begin inline asm
	{	
ld.global.ca.u64 %rd51167, [%rd51165];
	}
	// end inline asm
	// begin inline asm
	{	
ld.global.ca.u64 %rd51169, [%rd51167];
	}
	// end inline asm
	// begin inline asm
	{	
ld.global.ca.u64 %rd51171, [%rd51169];
	}
	// end inline asm
	// begin inline asm
	{	
ld.global.ca.u64 %rd51173, [%rd51171];
	}
	// end inline asm
	// begin inline asm
	{	
ld.global.ca.u64 %rd51175, [%rd51173];
	}
	// end inline asm
	// begin inline asm
	{	
ld.global.ca.u64 %rd51177, [%rd51175];
	}
	// end inline asm
	// begin inline asm
	{	
ld.global.ca.u64 %rd51179, [%rd51177];
	}
	// end inline asm
	// begin inline asm
	{	
ld.global.ca.u64 %rd51181, [%rd51179];
	}
	// end inline asm
	// begin inline asm
	{	
ld.global.ca.u64 %rd51183, [%rd51181];
	}
	// end inline asm
	// begin inline asm
	{	
ld.global.ca.u64 %rd51185, [%rd51183];
	}
	// end inline asm
	// begin inline asm
	{	
ld.global.ca.u64 %rd51187, [%rd51185];
	}
	// end inline asm
	// begin inline asm
	{	
ld.global.ca.u64 %rd51189, [%rd51187];
	}
	// end inline asm
	// begin inline asm
	{	
ld.global.ca.u64 %rd51191, [%rd51189];
	}
	// end inline asm
	// begin inline asm
	{	
ld.global.ca.u64 %rd51193, [%rd51191];
	}
	// end inline asm
	// begin inline asm
	{	
ld.global.ca.u64 %rd51195, [%rd51193];
	}
	// end inline asm
	// begin inline asm
	{	
ld.global.ca.u64 %rd51197, [%rd51195];
	}
	// end inline asm
	// begin inline asm
	{	
ld.global.ca.u64 %rd51199, [%rd51197];
	}
	// end inline asm
	// begin inline asm
	{	
ld.global.ca.u64 %rd51201, [%rd51199];
	}
	// end inline asm
	// begin inline asm
	{	
ld.global.ca.u64 %rd51203, [%rd51201];
	}
	// end inline asm
	// begin inline asm
	{	
ld.global.ca.u64 %rd51205, [%rd51203];
	}
	// end inline asm
	// begin inline asm
	{	
ld.global.ca.u64 %rd51207, [%rd51205];
	}
	// end inline asm
	// begin inline asm
	{	
ld.global.ca.u64 %rd51209, [%rd51207];
	}
	// end inline asm
	// begin inline asm
	{	
ld.global.ca.u64 %rd51211, [%rd51209];
	}
	// end inline asm
	// begin inline asm
	{	
ld.global.ca.u64 %rd51213, [%rd51211];
	}
	// end inline asm
	// begin inline asm
	{	
ld.global.ca.u64 %rd51215, [%rd51213];
	}
	// end inline asm
	// begin inline asm
	{	
ld.global.ca.u64 %rd51217, [%rd51215];
	}
	// end inline asm
	// begin inline asm
	{	
ld.global.ca.u64 %rd51219, [%rd51217];
	}
	// end inline asm
	// begin inline asm
	{	
ld.global.ca.u64 %rd51221, [%rd51219];
	}
	// end inline asm
	// begin inline asm
	{	
ld.global.ca.u64 %rd51223, [%rd51221];
	}
	// end inline asm
	// begin inline asm
	{	
ld.global.ca.u64 %rd51225, [%rd51223];
	}
	// end inline asm
	// begin inline asm
	{	
ld.global.ca.u64 %rd51227, [%rd51225];
	}
	// end inline asm
	// begin inline asm
	{	
ld.global.ca.u64 %rd51229, [%rd51227];
	}
	// end inline asm
	// begin inline asm
	{	
ld.global.ca.u64 %rd51231, [%rd51229];
	}
	// end inline asm
	// begin inline asm
	{	
ld.global.ca.u64 %rd51233, [%rd51231];
	}
	// end inline asm
	// begin inline asm
	{	
ld.global.ca.u64 %rd51235, [%rd51233];
	}
	// end inline asm
	// begin inline asm
	{	
ld.global.ca.u64 %rd51237, [%rd51235];
	}
	// end inline asm
	// begin inline asm
	{	
ld.global.ca.u64 %rd51239, [%rd51237];
	}
	// end inline asm
	// begin inline asm
	{	
ld.global.ca.u64 %rd51241, [%rd51239];
	}
	// end inline asm
	// begin inline asm
	{	
ld.global.ca.u64 %rd51243, [%rd51241];
	}
	// end inline asm
	// begin inline asm
	{	
ld.global.ca.u64 %rd51245, [%rd51243];
	}
	// end inline asm
	// begin inline asm
	{	
ld.global.ca.u64 %rd51247, [%rd51245];
	}
	// end inline asm
	// begin inline asm
	{	
ld.global.ca.u64 %rd51249, [%rd51247];
	}
	// end inline asm
	// begin inline asm
	{	
ld.global.ca.u64 %rd51251, [%rd51249];
	}
	// end inline asm
	// begin inline asm
	{	
ld.global.ca.u64 %rd51253, [%rd51251];
	}
	// end inline asm
	// begin inline asm
	{	
ld.global.ca.u64 %rd51255, [%rd51253];
	}
	// end inline asm
	// begin inline asm
	{	
ld.global.ca.u64 %rd51257, [%rd51255];
	}
	// end inline asm
	// begin inline asm
	{	
ld.global.ca.u64 %rd51259, [%rd51257];
	}
	// end inline asm
	// begin inline asm
	{	
ld.global.ca.u64 %rd51261, [%rd51259];
	}
	// end inline asm
	// begin inline asm
	{	
ld.global.ca.u64 %rd51263, [%rd51261];
	}
	// end inline asm
	// begin inline asm
	{	
ld.global.ca.u64 %rd51265, [%rd51263];
	}
	// end inline asm
	// begin inline asm
	{	
ld.global.ca.u64 %rd51267, [%rd51265];
	}
	// end inline asm
	// begin inline asm
	{	
ld.global.ca.u64 %rd51269, [%rd51267];
	}
	// end inline asm
	// begin inline asm
	{	
ld.global.ca.u64 %rd51271, [%rd51269];
	}
	// end inline asm
	// begin inline asm
	{	
ld.global.ca.u64 %rd51273, [%rd51271];
	}
	// end inline asm
	// begin inline asm
	{	
ld.global.ca.u64 %rd51275, [%rd51273];
	}
	// end inline asm
	// begin inline asm
	{	
ld.global.ca.u64 %rd51277, [%rd51275];
	}
	// end inline asm
	// begin inline asm
	{	
ld.global.ca.u64 %rd51279, [%rd51277];
	}
	// end inline asm
	// begin inline asm
	{	
ld.global.ca.u64 %rd51281, [%rd51279];
	}
	// end inline asm
	// begin inline asm
	{	
ld.global.ca.u64 %rd51283, [%rd51281];
	}
	// end inline asm
	// begin inline asm
	{	
ld.global.ca.u64 %rd51285, [%rd51283];
	}
	// end inline asm
	// begin inline asm
	{	
ld.global.ca.u64 %rd51287, [%rd51285];
	}
	// end inline asm
	// begin inline asm
	{	
ld.global.ca.u64 %rd51289, [%rd51287];
	}
	// end inline asm
	// begin inline asm
	{	
ld.global.ca.u64 %rd51291, [%rd51289];
	}
	// end inline asm
	// begin inline asm
	{	
ld.global.ca.u64 %rd51293, [%rd51291];
	}
	// end inline asm
	// begin inline asm
	{	
ld.global.ca.u64 %rd51295, [%rd51293];
	}
	// end inline asm
	// begin inline asm
	{	
ld.global.ca.u64 %rd51297, [%rd51295];
	}
	// end inline asm
	// begin inline asm
	{	
ld.global.ca.u64 %rd51299, [%rd51297];
	}
	// end inline asm
	// begin inline asm
	{	
ld.global.ca.u64 %rd51301, [%rd51299];
	}
	// end inline asm
	// begin inline asm
	{	
ld.global.ca.u64 %rd51303, [%rd51301];
	}
	// end inline asm
	// begin inline asm
	{	
ld.global.ca.u64 %rd51305, [%rd51303];
	}
	// end inline asm
	// begin inline asm
	{	
ld.global.ca.u64 %rd51307, [%rd51305];
	}
	// end inline asm
	// begin inline asm
	{	
ld.global.ca.u64 %rd51309, [%rd51307];
	}
	// end inline asm
	// begin inline asm
	{	
ld.global.ca.u64 %rd51311, [%rd51309];
	}
	// end inline asm
	// begin inline asm
	{	
ld.global.ca.u64 %rd51313, [%rd51311];
	}
	// end inline asm
	// begin inline asm
	{	
ld.global.ca.u64 %rd51315, [%rd51313];
	}
	// end inline asm
	// begin inline asm
	{	
ld.global.ca.u64 %rd51317, [%rd51315];
	}
	// end inline asm
	// begin inline asm
	{	
ld.global.ca.u64 %rd51319, [%rd51317];
	}
	// end inline asm
	// begin inline asm
	{	
ld.global.ca.u64 %rd51321, [%rd51319];
	}
	// end inline asm
	// begin inline asm
	{	
ld.global.ca.u64 %rd51323, [%rd51321];
	}
	// end inline asm
	// begin inline asm
	{	
ld.global.ca.u64 %rd51325, [%rd51323];
	}
	// end inline asm
	// begin inline asm
	{	
ld.global.ca.u64 %rd51327, [%rd51325];
	}
	// end inline asm
	// begin inline asm
	{	
ld.global.ca.u64 %rd51329, [%rd51327];
	}
	// end inline asm
	// begin inline asm
	{	
ld.global.ca.u64 %rd51331, [%rd51329];
	}
	// end inline asm
	// begin inline asm
	{	
ld.global.ca.u64 %rd51333, [%rd51331];
	}
	// end inline asm
	// begin inline asm
	{	
ld.global.ca.u64 %rd51335, [%rd51333];
	}
	// end inline asm
	// begin inline asm
	{	
ld.global.ca.u64 %rd51337, [%rd51335];
	}
	// end inline asm
	// begin inline asm
	{	
ld.global.ca.u64 %rd51339, [%rd51337];
	}
	// end inline asm
	// begin inline asm
	{	
ld.global.ca.u64 %rd51341, [%rd51339];
	}
	// end inline asm
	// begin inline asm
	{	
ld.global.ca.u64 %rd51343, [%rd51341];
	}
	// end inline asm
	// begin inline asm
	{	
ld.global.ca.u64 %rd51345, [%rd51343];
	}
	// end inline asm
	// begin inline asm
	{	
ld.global.ca.u64 %rd51347, [%rd51345];
	}
	// end inline asm
	// begin inline asm
	{	
ld.global.ca.u64 %rd51349, [%rd51347];
	}
	// end inline asm
	// begin inline asm
	{	
ld.global.ca.u64 %rd51351, [%rd51349];
	}
	// end inline asm
	// begin inline asm
	{	
ld.global.ca.u64 %rd51353, [%rd51351];
	}
	// end inline asm
	// begin inline asm
	{	
ld.global.ca.u64 %rd51355, [%rd51353];
	}
	// end inline asm
	// begin inline asm
	{	
ld.global.ca.u64 %rd51357, [%rd51355];
	}
	// end inline asm
	// begin inline asm
	{	
ld.global.ca.u64 %rd51359, [%rd51357];
	}
	// end inline asm
	// begin inline asm
	{	
ld.global.ca.u64 %rd51361, [%rd51359];
	}
	// end inline asm
	// begin inline asm
	{	
ld.global.ca.u64 %rd51363, [%rd51361];
	}
	// end inline asm
	// begin inline asm
	{	
ld.global.ca.u64 %rd51365, [%rd51363];
	}
	// end inline asm
	// begin inline asm
	{	
ld.global.ca.u64 %rd51367, [%rd51365];
	}
	// end inline asm
	// begin inline asm
	{	
ld.global.ca.u64 %rd51369, [%rd51367];
	}
	// end inline asm
	// begin inline asm
	{	
ld.global.ca.u64 %rd51371, [%rd51369];
	}
	// end inline asm
	// begin inline asm
	{	
ld.global.ca.u64 %rd51373, [%rd51371];
	}
	// end inline asm
	// begin inline asm
	{	
ld.global.ca.u64 %rd51375, [%rd51373];
	}
	// end inline asm
	// begin inline asm
	{	
ld.global.ca.u64 %rd51377, [%rd51375];
	}
	// end inline asm
	// begin inline asm
	{	
ld.global.ca.u64 %rd51379, [%rd51377];
	}
	// end inline asm
	// begin inline asm
	{	
ld.global.ca.u64 %rd51381, [%rd51379];
	}
	// end inline asm
	// begin inline asm
	{	
ld.global.ca.u64 %rd51383, [%rd51381];
	}
	// end inline asm
	// begin inline asm
	{	
ld.global.ca.u64 %rd51385, [%rd51383];
	}
	// end inline asm
	// begin inline asm
	{	
ld.global.ca.u64 %rd51387, [%rd51385];
	}
	// end inline asm
	// begin inline asm
	{	
ld.global.ca.u64 %rd51389, [%rd51387];
	}
	// end inline asm
	// begin inline asm
	{	
ld.global.ca.u64 %rd51391, [%rd51389];
	}
	// end inline asm
	// begin inline asm
	{	
ld.global.ca.u64 %rd51393, [%rd51391];
	}
	// end inline asm
	// begin inline asm
	{	
ld.global.ca.u64 %rd51395, [%rd51393];
	}
	// end inline asm
	// begin inline asm
	{	
ld.global.ca.u64 %rd51397, [%rd51395];
	}
	// end inline asm
	// begin inline asm
	{	
ld.global.ca.u64 %rd51399, [%rd51397];
	}
	// end inline asm
	// begin inline asm
	{	
ld.global.ca.u64 %rd51401, [%rd51399];
	}
	// end inline asm
	// begin inline asm
	{	
ld.global.ca.u64 %rd51403, [%rd51401];
	}
	// end inline asm
	// begin inline asm
	{	
ld.global.ca.u64 %rd51405, [%rd51403];
	}
	// end inline asm
	// begin inline asm
	{	
ld.global.ca.u64 %rd51407, [%rd51405];
	}
	// end inline asm
	// begin inline asm
	{	
ld.global.ca.u64 %rd51409, [%rd51407];
	}
	// end inline asm
	// begin inline asm
	{	
ld.global.ca.u64 %rd51411, [%rd51409];
	}
	// end inline asm
	// begin inline asm
	{	
ld.global.ca.u64 %rd51413, [%rd51411];
	}
	// end inline asm
	// begin inline asm
	{	
ld.global.ca.u64 %rd51415, [%rd51413];
	}
	// end inline asm
	// begin inline asm
	{	
ld.global.ca.u64 %rd51417, [%rd51415];
	}
	// end inline asm
	// begin inline asm
	{	
ld.global.ca.u64 %rd51419, [%rd51417];
	}
	// end inline asm
	// begin inline asm
	{	
ld.global.ca.u64 %rd51421, [%rd51419];
	}
	// end inline asm
	// begin inline asm
	{	
ld.global.ca.u64 %rd51423, [%rd51421];
	}
	// end inline asm
	// begin inline asm
	{	
ld.global.ca.u64 %rd51425, [%rd51423];
	}
	// end inline asm
	// begin inline asm
	{	
ld.global.ca.u64 %rd51427, [%rd51425];
	}
	// end inline asm
	// begin inline asm
	{	
ld.global.ca.u64 %rd51429, [%rd51427];
	}
	// end inline asm
	// begin inline asm
	{	
ld.global.ca.u64 %rd51431, [%rd51429];
	}
	// end inline asm
	// begin inline asm
	{	
ld.global.ca.u64 %rd51433, [%rd51431];
	}
	// end inline asm
	// begin inline asm
	{	
ld.global.ca.u64 %rd51435, [%rd51433];
	}
	// end inline asm
	// begin inline asm
	{	
ld.global.ca.u64 %rd51437, [%rd51435];
	}
	// end inline asm
	// begin inline asm
	{	
ld.global.ca.u64 %rd51439, [%rd51437];
	}
	// end inline asm
	// begin inline asm
	{	
ld.global.ca.u64 %rd51441, [%rd51439];
	}
	// end inline asm
	// begin inline asm
	{	
ld.global.ca.u64 %rd51443, [%rd51441];
	}
	// end inline asm
	// begin inline asm
	{	
ld.global.ca.u64 %rd51445, [%rd51443];
	}
	// end inline asm
	// begin inline asm
	{	
ld.global.ca.u64 %rd51447, [%rd51445];
	}
	// end inline asm
	// begin inline asm
	{	
ld.global.ca.u64 %rd51449, [%rd51447];
	}
	// end inline asm
	// begin inline asm
	{	
ld.global.ca.u64 %rd51451, [%rd51449];
	}
	// end inline asm
	// begin inline asm
	{	
ld.global.ca.u64 %rd51453, [%rd51451];
	}
	// end inline asm
	// begin inline asm
	{	
ld.global.ca.u64 %rd51455, [%rd51453];
	}
	// end inline asm
	// begin inline asm
	{	
ld.global.ca.u64 %rd51457, [%rd51455];
	}
	// end inline asm
	// begin inline asm
	{	
ld.global.ca.u64 %rd51459, [%rd51457];
	}
	// end inline asm
	// begin inline asm
	{	
ld.global.ca.u64 %rd51461, [%rd51459];
	}
	// end inline asm
	// begin inline asm
	{	
ld.global.ca.u64 %rd51463, [%rd51461];
	}
	// end inline asm
	// begin inline asm
	{	
ld.global.ca.u64 %rd51465, [%rd51463];
	}
	// end inline asm
	// begin inline asm
	{	
ld.global.ca.u64 %rd51467, [%rd51465];
	}
	// end inline asm
	// begin inline asm
	{	
ld.global.ca.u64 %rd51469, [%rd51467];
	}
	// end inline asm
	// begin inline asm
	{	
ld.global.ca.u64 %rd51471, [%rd51469];
	}
	// end inline asm
	// begin inline asm
	{	
ld.global.ca.u64 %rd51473, [%rd51471];
	}
	// end inline asm
	// begin inline asm
	{	
ld.global.ca.u64 %rd51475, [%rd51473];
	}
	// end inline asm
	// begin inline asm
	{	
ld.global.ca.u64 %rd51477, [%rd51475];
	}
	// end inline asm
	// begin inline asm
	{	
ld.global.ca.u64 %rd51479, [%rd51477];
	}
	// end inline asm
	// begin inline asm
	{	
ld.global.ca.u64 %rd51481, [%rd51479];
	}
	// end inline asm
	// begin inline asm
	{	
ld.global.ca.u64 %rd51483, [%rd51481];
	}
	// end inline asm
	// begin inline asm
	{	
ld.global.ca.u64 %rd51485, [%rd51483];
	}
	// end inline asm
	// begin inline asm
	{	
ld.global.ca.u64 %rd51487, [%rd51485];
	}
	// end inline asm
	// begin inline asm
	{	
ld.global.ca.u64 %rd51489, [%rd51487];
	}
	// end inline asm
	// begin inline asm
	{	
ld.global.ca.u64 %rd51491, [%rd51489];
	}
	// end inline asm
	// begin inline asm
	{	
ld.global.ca.u64 %rd51493, [%rd51491];
	}
	// end inline asm
	// begin inline asm
	{	
ld.global.ca.u64 %rd51495, [%rd51493];
	}
	// end inline asm
	// begin inline asm
	{	
ld.global.ca.u64 %rd51497, [%rd51495];
	}
	// end inline asm
	// begin inline asm
	{	
ld.global.ca.u64 %rd51499, [%rd51497];
	}
	// end inline asm
	// begin inline asm
	{	
ld.global.ca.u64 %rd51501, [%rd51499];
	}
	// end inline asm
	// begin inline asm
	{	
ld.global.ca.u64 %rd51503, [%rd51501];
	}
	// end inline asm
	// begin inline asm
	{	
ld.global.ca.u64 %rd51505, [%rd51503];
	}
	// end inline asm
	// begin inline asm
	{	
ld.global.ca.u64 %rd51507, [%rd51505];
	}
	// end inline asm
	// begin inline asm
	{	
ld.global.ca.u64 %rd51509, [%rd51507];
	}
	// end inline asm
	// begin inline asm
	{	
ld.global.ca.u64 %rd51511, [%rd51509];
	}
	// end inline asm
	// begin inline asm
	{	
ld.global.ca.u64 %rd51513, [%rd51511];
	}
	// end inline asm
	// begin inline asm
	{	
ld.global.ca.u64 %rd51515, [%rd51513];
	}
	// end inline asm
	// begin inline asm
	{	
ld.global.ca.u64 %rd51517, [%rd51515];
	}
	// end inline asm
	// begin inline asm
	{	
ld.global.ca.u64 %rd51519, [%rd51517];
	}
	// end inline asm
	// begin inline asm
	{	
ld.global.ca.u64 %rd51521, [%rd51519];
	}
	// end inline asm
	// begin inline asm
	{	
ld.global.ca.u64 %rd51523, [%rd51521];
	}
	// end inline asm
	// begin inline asm
	{	
ld.global.ca.u64 %rd51525, [%rd51523];
	}
	// end inline asm
	// begin inline asm
	{	
ld.global.ca.u64 %rd51527, [%rd51525];
	}
	// end inline asm
	// begin inline asm
	{	
ld.global.ca.u64 %rd51529, [%rd51527];
	}
	// end inline asm
	// begin inline asm
	{	
ld.global.ca.u64 %rd51531, [%rd51529];
	}
	// end inline asm
	// begin inline asm
	{	
ld.global.ca.u64 %rd51533, [%rd51531];
	}
	// end inline asm
	// begin inline asm
	{	
ld.global.ca.u64 %rd51535, [%rd51533];
	}
	// end inline asm
	// begin inline asm
	{	
ld.global.ca.u64 %rd51537, [%rd51535];
	}
	// end inline asm
	// begin inline asm
	{	
ld.global.ca.u64 %rd51539, [%rd51537];
	}
	// end inline asm
	// begin inline asm
	{	
ld.global.ca.u64 %rd51541, [%rd51539];
	}
	// end inline asm
	// begin inline asm
	{	
ld.global.ca.u64 %rd51543, [%rd51541];
	}
	// end inline asm
	// begin inline asm
	{	
ld.global.ca.u64 %rd51545, [%rd51543];
	}
	// end inline asm
	// begin inline asm
	{	
ld.global.ca.u64 %rd51547, [%rd51545];
	}
	// end inline asm
	// begin inline asm
	{	
ld.global.ca.u64 %rd51549, [%rd51547];
	}
	// end inline asm
	// begin inline asm
	{	
ld.global.ca.u64 %rd51551, [%rd51549];
	}
	// end inline asm
	// begin inline asm
	{	
ld.global.ca.u64 %rd51553, [%rd51551];
	}
	// end inline asm
	// begin inline asm
	{	
ld.global.ca.u64 %rd51555, [%rd51553];
	}
	// end inline asm
	// begin inline asm
	{	
ld.global.ca.u64 %rd51557, [%rd51555];
	}
	// end inline asm
	// begin inline asm
	{	
ld.global.ca.u64 %rd51559, [%rd51557];
	}
	// end inline asm
	// begin inline asm
	{	
ld.global.ca.u64 %rd51561, [%rd51559];
	}
	// end inline asm
	// begin inline asm
	{	
ld.global.ca.u64 %rd51563, [%rd51561];
	}
	// end inline asm
	// begin inline asm
	{	
ld.global.ca.u64 %rd51565, [%rd51563];
	}
	// end inline asm
	// begin inline asm
	{	
ld.global.ca.u64 %rd51567, [%rd51565];
	}
	// end inline asm
	// begin inline asm
	{	
ld.global.ca.u64 %rd51569, [%rd51567];
	}
	// end inline asm
	// begin inline asm
	{	
ld.global.ca.u64 %rd51571, [%rd51569];
	}
	// end inline asm
	// begin inline asm
	{	
ld.global.ca.u64 %rd51573, [%rd51571];
	}
	// end inline asm
	// begin inline asm
	{	
ld.global.ca.u64 %rd51575, [%rd51573];
	}
	// end inline asm
	// begin inline asm
	{	
ld.global.ca.u64 %rd51577, [%rd51575];
	}
	// end inline asm
	// begin inline asm
	{	
ld.global.ca.u64 %rd51579, [%rd51577];
	}
	// end inline asm
	// begin inline asm
	{	
ld.global.ca.u64 %rd51581, [%rd51579];
	}
	// end inline asm
	// begin inline asm
	{	
ld.global.ca.u64 %rd51583, [%rd51581];
	}
	// end inline asm
	// begin inline asm
	{	
ld.global.ca.u64 %rd51585, [%rd51583];
	}
	// end inline asm
	// begin inline asm
	{	
ld.global.ca.u64 %rd51587, [%rd51585];
	}
	// end inline asm
	// begin inline asm
	{	
ld.global.ca.u64 %rd51589, [%rd51587];
	}
	// end inline asm
	// begin inline asm
	{	
ld.global.ca.u64 %rd51591, [%rd51589];
	}
	// end inline asm
	// begin inline asm
	{	
ld.global.ca.u64 %rd51593, [%rd51591];
	}
	// end inline asm
	// begin inline asm
	{	
ld.global.ca.u64 %rd51595, [%rd51593];
	}
	// end inline asm
	// begin inline asm
	{	
ld.global.ca.u64 %rd51597, [%rd51595];
	}
	// end inline asm
	// begin inline asm
	{	
ld.global.ca.u64 %rd51599, [%rd51597];
	}
	// end inline asm
	// begin inline asm
	{	
ld.global.ca.u64 %rd51601, [%rd51599];
	}
	// end inline asm
	// begin inline asm
	{	
ld.global.ca.u64 %rd51603, [%rd51601];
	}
	// end inline asm
	// begin inline asm
	{	
ld.global.ca.u64 %rd51605, [%rd51603];
	}
	// end inline asm
	// begin inline asm
	{	
ld.global.ca.u64 %rd51607, [%rd51605];
	}
	// end inline asm
	// begin inline asm
	{	
ld.global.ca.u64 %rd51609, [%rd51607];
	}
	// end inline asm
	// begin inline asm
	{	
ld.global.ca.u64 %rd51611, [%rd51609];
	}
	// end inline asm
	// begin inline asm
	{	
ld.global.ca.u64 %rd51613, [%rd51611];
	}
	// end inline asm
	// begin inline asm
	{	
ld.global.ca.u64 %rd51615, [%rd51613];
	}
	// end inline asm
	// begin inline asm
	{	
ld.global.ca.u64 %rd51617, [%rd51615];
	}
	// end inline asm
	// begin inline asm
	{	
ld.global.ca.u64 %rd51619, [%rd51617];
	}
	// end inline asm
	// begin inline asm
	{	
ld.global.ca.u64 %rd51621, [%rd51619];
	}
	// end inline asm
	// begin inline asm
	{	
ld.global.ca.u64 %rd51623, [%rd51621];
	}
	// end inline asm
	// begin inline asm
	{	
ld.global.ca.u64 %rd51625, [%rd51623];
	}
	// end inline asm
	// begin inline asm
	{	
ld.global.ca.u64 %rd51627, [%rd51625];
	}
	// end inline asm
	// begin inline asm
	{	
ld.global.ca.u64 %rd51629, [%rd51627];
	}
	// end inline asm
	// begin inline asm
	{	
ld.global.ca.u64 %rd51631, [%rd51629];
	}
	// end inline asm
	// begin inline asm
	{	
ld.global.ca.u64 %rd51633, [%rd51631];
	}
	// end inline asm
	// begin inline asm
	{	
ld.global.ca.u64 %rd51635, [%rd51633];
	}
	// end inline asm
	// begin inline asm
	{	
ld.global.ca.u64 %rd51637, [%rd51635];
	}
	// end inline asm
	// begin inline asm
	{	
ld.global.ca.u64 %rd51639, [%rd51637];
	}
	// end inline asm
	// begin inline asm
	{	
ld.global.ca.u64 %rd51641, [%rd51639];
	}
	// end inline asm
	// begin inline asm
	{	
ld.global.ca.u64 %rd51643, [%rd51641];
	}
	// end inline asm
	// begin inline asm
	{	
ld.global.ca.u64 %rd51645, [%rd51643];
	}
	// end inline asm
	// begin inline asm
	{	
ld.global.ca.u64 %rd51647, [%rd51645];
	}
	// end inline asm
	// begin inline asm
	{	
ld.global.ca.u64 %rd51649, [%rd51647];
	}
	// end inline asm
	// begin inline asm
	{	
ld.global.ca.u64 %rd51651, [%rd51649];
	}
	// end inline asm
	// begin inline asm
	{	
ld.global.ca.u64 %rd51653, [%rd51651];
	}
	// end inline asm
	// begin inline asm
	{	
ld.global.ca.u64 %rd51655, [%rd51653];
	}
	// end inline asm
	// begin inline asm
	{	
ld.global.ca.u64 %rd51657, [%rd51655];
	}
	// end inline asm
	// begin inline asm
	{	
ld.global.ca.u64 %rd51659, [%rd51657];
	}
	// end inline asm
	// begin inline asm
	{	
ld.global.ca.u64 %rd51661, [%rd51659];
	}
	// end inline asm
	// begin inline asm
	{	
ld.global.ca.u64 %rd51663, [%rd51661];
	}
	// end inline asm
	// begin inline asm
	{	
ld.global.ca.u64 %rd51665, [%rd51663];
	}
	// end inline asm
	// begin inline asm
	{	
ld.global.ca.u64 %rd51667, [%rd51665];
	}
	// end inline asm
	// begin inline asm
	{	
ld.global.ca.u64 %rd51669, [%rd51667];
	}
	// end inline asm
	// begin inline asm
	{	
ld.global.ca.u64 %rd51671, [%rd51669];
	}
	// end inline asm
	// begin inline asm
	{	
ld.global.ca.u64 %rd51673, [%rd51671];
	}
	// end inline asm
	// begin inline asm
	{	
ld.global.ca.u64 %rd51675, [%rd51673];
	}
	// end inline asm
	// begin inline asm
	{	
ld.global.ca.u64 %rd51677, [%rd51675];
	}
	// end inline asm
	// begin inline asm
	{	
ld.global.ca.u64 %rd51679, [%rd51677];
	}
	// end inline asm
	// begin inline asm
	{	
ld.global.ca.u64 %rd51681, [%rd51679];
	}
	// end inline asm
	// begin inline asm
	{	
ld.global.ca.u64 %rd51683, [%rd51681];
	}
	// end inline asm
	// begin inline asm
	{	
ld.global.ca.u64 %rd51685, [%rd51683];
	}
	// end inline asm
	// begin inline asm
	{	
ld.global.ca.u64 %rd51687, [%rd51685];
	}
	// end inline asm
	// begin inline asm
	{	
ld.global.ca.u64 %rd51689, [%rd51687];
	}
	// end inline asm
	// begin inline asm
	{	
ld.global.ca.u64 %rd51691, [%rd51689];
	}
	// end inline asm
	// begin inline asm
	{	
ld.global.ca.u64 %rd51693, [%rd51691];
	}
	// end inline asm
	// begin inline asm
	{	
ld.global.ca.u64 %rd51695, [%rd51693];
	}
	// end inline asm
	// begin inline asm
	{	
ld.global.ca.u64 %rd51697, [%rd51695];
	}
	// end inline asm
	// begin inline asm
	{	
ld.global.ca.u64 %rd51699, [%rd51697];
	}
	// end inline asm
	// begin inline asm
	{	
ld.global.ca.u64 %rd51701, [%rd51699];
	}
	// end inline asm
	// begin inline asm
	{	
ld.global.ca.u64 %rd51703, [%rd51701];
	}
	// end inline asm
	// begin inline asm
	{	
ld.global.ca.u64 %rd51705, [%rd51703];
	}
	// end inline asm
	// begin inline asm
	{	
ld.global.ca.u64 %rd51707, [%rd51705];
	}
	// end inline asm
	// begin inline asm
	{	
ld.global.ca.u64 %rd51709, [%rd51707];
	}
	// end inline asm
	// begin inline asm
	{	
ld.global.ca.u64 %rd51711, [%rd51709];
	}
	// end inline asm
	// begin inline asm
	{	
ld.global.ca.u64 %rd51713, [%rd51711];
	}
	// end inline asm
	// begin inline asm
	{	
ld.global.ca.u64 %rd51715, [%rd51713];
	}
	// end inline asm
	// begin inline asm
	{	
ld.global.ca.u64 %rd51717, [%rd51715];
	}
	// end inline asm
	// begin inline asm
	{	
ld.global.ca.u64 %rd51719, [%rd51717];
	}
	// end inline asm
	// begin inline asm
	{	
ld.global.ca.u64 %rd51721, [%rd51719];
	}
	// end inline asm
	// begin inline asm
	{	
ld.global.ca.u64 %rd51723, [%rd51721];
	}
	// end inline asm
	// begin inline asm
	{	
ld.global.ca.u64 %rd51725, [%rd51723];
	}
	// end inline asm
	// begin inline asm
	{	
ld.global.ca.u64 %rd51727, [%rd51725];
	}
	// end inline asm
	// begin inline asm
	{	
ld.global.ca.u64 %rd51729, [%rd51727];
	}
	// end inline asm
	// begin inline asm
	{	
ld.global.ca.u64 %rd51731, [%rd51729];
	}
	// end inline asm
	// begin inline asm
	{	
ld.global.ca.u64 %rd51733, [%rd51731];
	}
	// end inline asm
	// begin inline asm
	{	
ld.global.ca.u64 %rd51735, [%rd51733];
	}
	// end inline asm
	// begin inline asm
	{	
ld.global.ca.u64 %rd51737, [%rd51735];
	}
	// end inline asm
	// begin inline asm
	{	
ld.global.ca.u64 %rd51739, [%rd51737];
	}
	// end inline asm
	// begin inline asm
	{	
ld.global.ca.u64 %rd51741, [%rd51739];
	}
	// end inline asm
	// begin inline asm
	{	
ld.global.ca.u64 %rd51743, [%rd51741];
	}
	// end inline asm
	// begin inline asm
	{	
ld.global.ca.u64 %rd51745, [%rd51743];
	}
	// end inline asm
	// begin inline asm
	{	
ld.global.ca.u64 %rd51747, [%rd51745];
	}
	// end inline asm
	// begin inline asm
	{	
ld.global.ca.u64 %rd51749, [%rd51747];
	}
	// end inline asm
	// begin inline asm
	{	
ld.global.ca.u64 %rd51751, [%rd51749];
	}
	// end inline asm
	// begin inline asm
	{	
ld.global.ca.u64 %rd51753, [%rd51751];
	}
	// end inline asm
	// begin inline asm
	{	
ld.global.ca.u64 %rd51755, [%rd51753];
	}
	// end inline asm
	// begin inline asm
	{	
ld.global.ca.u64 %rd51757, [%rd51755];
	}
	// end inline asm
	// begin inline asm
	{	
ld.global.ca.u64 %rd51759, [%rd51757];
	}
	// end inline asm
	// begin inline asm
	{	
ld.global.ca.u64 %rd51761, [%rd51759];
	}
	// end inline asm
	// begin inline asm
	{	
ld.global.ca.u64 %rd51763, [%rd51761];
	}
	// end inline asm
	// begin inline asm
	{	
ld.global.ca.u64 %rd51765, [%rd51763];
	}
	// end inline asm
	// begin inline asm
	{	
ld.global.ca.u64 %rd51767, [%rd51765];
	}
	// end inline asm
	// begin inline asm
	{	
ld.global.ca.u64 %rd51769, [%rd51767];
	}
	// end inline asm
	// begin inline asm
	{	
ld.global.ca.u64 %rd51771, [%rd51769];
	}
	// end inline asm
	// begin inline asm
	{	
ld.global.ca.u64 %rd51773, [%rd51771];
	}
	// end inline asm
	// begin inline asm
	{	
ld.global.ca.u64 %rd51775, [%rd51773];
	}
	// end inline asm
	// begin inline asm
	{	
ld.global.ca.u64 %rd51777, [%rd51775];
	}
	// end inline asm
	// begin inline asm
	{	
ld.global.ca.u64 %rd51779, [%rd51777];
	}
	// end inline asm
	// begin inline asm
	{	
ld.global.ca.u64 %rd51781, [%rd51779];
	}
	// end inline asm
	// begin inline asm
	{	
ld.global.ca.u64 %rd51783, [%rd51781];
	}
	// end inline asm
	// begin inline asm
	{	
ld.global.ca.u64 %rd51785, [%rd51783];
	}
	// end inline asm
	// begin inline asm
	{	
ld.global.ca.u64 %rd51787, [%rd51785];
	}
	// end inline asm
	// begin inline asm
	{	
ld.global.ca.u64 %rd51789, [%rd51787];
	}
	// end inline asm
	// begin inline asm
	{	
ld.global.ca.u64 %rd51791, [%rd51789];
	}
	// end inline asm
	// begin inline asm
	{	
ld.global.ca.u64 %rd51793, [%rd51791];
	}
	// end inline asm
	// begin inline asm
	{	
ld.global.ca.u64 %rd51795, [%rd51793];
	}
	// end inline asm
	// begin inline asm
	{	
ld.global.ca.u64 %rd51797, [%rd51795];
	}
	// end inline asm
	// begin inline asm
	{	
ld.global.ca.u64 %rd51799, [%rd51797];
	}
	// end inline asm
	// begin inline asm
	{	
ld.global.ca.u64 %rd51801, [%rd51799];
	}
	// end inline asm
	// begin inline asm
	{	
ld.global.ca.u64 %rd51803, [%rd51801];
	}
	// end inline asm
	// begin inline asm
	{	
ld.global.ca.u64 %rd51805, [%rd51803];
	}
	// end inline asm
	// begin inline asm
	{	
ld.global.ca.u64 %rd51807, [%rd51805];
	}
	// end inline asm
	// begin inline asm
	{	
ld.global.ca.u64 %rd51809, [%rd51807];
	}
	// end inline asm
	// begin inline asm
	{	
ld.global.ca.u64 %rd51811, [%rd51809];
	}
	// end inline asm
	// begin inline asm
	{	
ld.global.ca.u64 %rd51813, [%rd51811];
	}
	// end inline asm
	// begin inline asm
	{	
ld.global.ca.u64 %rd51815, [%rd51813];
	}
	// end inline asm
	// begin inline asm
	{	
ld.global.ca.u64 %rd51817, [%rd51815];
	}
	// end inline asm
	// begin inline asm
	{	
ld.global.ca.u64 %rd51819, [%rd51817];
	}
	// end inline asm
	// begin inline asm
	{	
ld.global.ca.u64 %rd51821, [%rd51819];
	}
	// end inline asm
	// begin inline asm
	{	
ld.global.ca.u64 %rd51823, [%rd51821];
	}
	// end inline asm
	// begin inline asm
	{	
ld.global.ca.u64 %rd51825, [%rd51823];
	}
	// end inline asm
	// begin inline asm
	{	
ld.global.ca.u64 %rd51827, [%rd51825];
	}
	// end inline asm
	// begin inline asm
	{	
ld.global.ca.u64 %rd51829, [%rd51827];
	}
	// end inline asm
	// begin inline asm
	{	
ld.global.ca.u64 %rd51831, [%rd51829];
	}
	// end inline asm
	// begin inline asm
	{	
ld.global.ca.u64 %rd51833, [%rd51831];
	}
	// end inline asm
	// begin inline asm
	{	
ld.global.ca.u64 %rd51835, [%rd51833];
	}
	// end inline asm
	// begin inline asm
	{	
ld.global.ca.u64 %rd51837, [%rd51835];
	}
	// end inline asm
	// begin inline asm
	{	
ld.global.ca.u64 %rd51839, [%rd51837];
	}
	// end inline asm
	// begin inline asm
	{	
ld.global.ca.u64 %rd51841, [%rd51839];
	}
	// end inline asm
	// begin inline asm
	{	
ld.global.ca.u64 %rd51843, [%rd51841];
	}
	// end inline asm
	// begin inline asm
	{	
ld.global.ca.u64 %rd51845, [%rd51843];
	}
	// end inline asm
	// begin inline asm
	{	
ld.global.ca.u64 %rd51847, [%rd51845];
	}
	// end inline asm
	// begin inline asm
	{	
ld.global.ca.u64 %rd51849, [%rd51847];
	}
	// end inline asm
	// begin inline asm
	{	
ld.global.ca.u64 %rd51851, [%rd51849];
	}
	// end inline asm
	// begin inline asm
	{	
ld.global.ca.u64 %rd51853, [%rd51851];
	}
	// end inline asm
	// begin inline asm
	{	
ld.global.ca.u64 %rd51855, [%rd51853];
	}
	// end inline asm
	// begin inline asm
	{	
ld.global.ca.u64 %rd51857, [%rd51855];
	}
	// end inline asm
	// begin inline asm
	{	
ld.global.ca.u64 %rd51859, [%rd51857];
	}
	// end inline asm
	// begin inline asm
	{	
ld.global.ca.u64 %rd51861, [%rd51859];
	}
	// end inline asm
	// begin inline asm
	{	
ld.global.ca.u64 %rd51863, [%rd51861];
	}
	// end inline asm
	// begin inline asm
	{	
ld.global.ca.u64 %rd51865, [%rd51863];
	}
	// end inline asm
	// begin inline asm
	{	
ld.global.ca.u64 %rd51867, [%rd51865];
	}
	// end inline asm
	// begin inline asm
	{	
ld.global.ca.u64 %rd51869, [%rd51867];
	}
	// end inline asm
	// begin inline asm
	{	
ld.global.ca.u64 %rd51871, [%rd51869];
	}
	// end inline asm
	// begin inline asm
	{	
ld.global.ca.u64 %rd51873, [%rd51871];
	}
	// end inline asm
	// begin inline asm
	{	
ld.global.ca.u64 %rd51875, [%rd51873];
	}
	// end inline asm
	// begin inline asm
	{	
ld.global.ca.u64 %rd51877, [%rd51875];
	}
	// end inline asm
	// begin inline asm
	{	
ld.global.ca.u64 %rd51879, [%rd51877];
	}
	// end inline asm
	// begin inline asm
	{	
ld.global.ca.u64 %rd51881, [%rd51879];
	}
	// end inline asm
	// begin inline asm
	{	
ld.global.ca.u64 %rd51883, [%rd51881];
	}
	// end inline asm
	// begin inline asm
	{	
ld.global.ca.u64 %rd51885, [%rd51883];
	}
	// end inline asm
	// begin inline asm
	{	
ld.global.ca.u64 %rd51887, [%rd51885];
	}
	// end inline asm
	// begin inline asm
	{	
ld.global.ca.u64 %rd51889, [%rd51887];
	}
	// end inline asm
	// begin inline asm
	{	
ld.global.ca.u64 %rd51891, [%rd51889];
	}
	// end inline asm
	// begin inline asm
	{	
ld.global.ca.u64 %rd51893, [%rd51891];
	}
	// end inline asm
	// begin inline asm
	{	
ld.global.ca.u64 %rd51895, [%rd51893];
	}
	// end inline asm
	// begin inline asm
	{	
ld.global.ca.u64 %rd51897, [%rd51895];
	}
	// end inline asm
	// begin inline asm
	{	
ld.global.ca.u64 %rd51899, [%rd51897];
	}
	// end inline asm
	// begin inline asm
	{	
ld.global.ca.u64 %rd51901, [%rd51899];
	}
	// end inline asm
	// begin inline asm
	{	
ld.global.ca.u64 %rd51903, [%rd51901];
	}
	// end inline asm
	// begin inline asm
	{	
ld.global.ca.u64 %rd51905, [%rd51903];
	}
	// end inline asm
	// begin inline asm
	{	
ld.global.ca.u64 %rd51907, [%rd51905];
	}
	// end inline asm
	// begin inline asm
	{	
ld.global.ca.u64 %rd51909, [%rd51907];
	}
	// end inline asm
	// begin inline asm
	{	
ld.global.ca.u64 %rd51911, [%rd51909];
	}
	// end inline asm
	// begin inline asm
	{	
ld.global.ca.u64 %rd51913, [%rd51911];
	}
	// end inline asm
	// begin inline asm
	{	
ld.global.ca.u64 %rd51915, [%rd51913];
	}
	// end inline asm
	// begin inline asm
	{	
ld.global.ca.u64 %rd51917, [%rd51915];
	}
	// end inline asm
	// begin inline asm
	{	
ld.global.ca.u64 %rd51919, [%rd51917];
	}
	// end inline asm
	// begin inline asm
	{	
ld.global.ca.u64 %rd51921, [%rd51919];
	}
	// end inline asm
	// begin inline asm
	{	
ld.global.ca.u64 %rd51923, [%rd51921];
	}
	// end inline asm
	// begin inline asm
	{	
ld.global.ca.u64 %rd51925, [%rd51923];
	}
	// end inline asm
	// begin inline asm
	{	
ld.global.ca.u64 %rd51927, [%rd51925];
	}
	// end inline asm
	// begin inline asm
	{	
ld.global.ca.u64 %rd51929, [%rd51927];
	}
	// end inline asm
	// begin inline asm
	{	
ld.global.ca.u64 %rd51931, [%rd51929];
	}
	// end inline asm
	// begin inline asm
	{	
ld.global.ca.u64 %rd51933, [%rd51931];
	}
	// end inline asm
	// begin inline asm
	{	
ld.global.ca.u64 %rd51935, [%rd51933];
	}
	// end inline asm
	// begin inline asm
	{	
ld.global.ca.u64 %rd51937, [%rd51935];
	}
	// end inline asm
	// begin inline asm
	{	
ld.global.ca.u64 %rd51939, [%rd51937];
	}
	// end inline asm
	// begin inline asm
	{	
ld.global.ca.u64 %rd51941, [%rd51939];
	}
	// end inline asm
	// begin inline asm
	{	
ld.global.ca.u64 %rd51943, [%rd51941];
	}
	// end inline asm
	// begin inline asm
	{	
ld.global.ca.u64 %rd51945, [%rd51943];
	}
	// end inline asm
	// begin inline asm
	{	
ld.global.ca.u64 %rd51947, [%rd51945];
	}
	// end inline asm
	// begin inline asm
	{	
ld.global.ca.u64 %rd51949, [%rd51947];
	}
	// end inline asm
	// begin inline asm
	{	
ld.global.ca.u64 %rd51951, [%rd51949];
	}
	// end inline asm
	// begin inline asm
	{	
ld.global.ca.u64 %rd51953, [%rd51951];
	}
	// end inline asm
	// begin inline asm
	{	
ld.global.ca.u64 %rd51955, [%rd51953];
	}
	// end inline asm
	// begin inline asm
	{	
ld.global.ca.u64 %rd51957, [%rd51955];
	}
	// end inline asm
	// begin inline asm
	{	
ld.global.ca.u64 %rd51959, [%rd51957];
	}
	// end inline asm
	// begin inline asm
	{	
ld.global.ca.u64 %rd51961, [%rd51959];
	}
	// end inline asm
	// begin inline asm
	{	
ld.global.ca.u64 %rd51963, [%rd51961];
	}
	// end inline asm
	// begin inline asm
	{	
ld.global.ca.u64 %rd51965, [%rd51963];
	}
	// end inline asm
	// begin inline asm
	{	
ld.global.ca.u64 %rd51967, [%rd51965];
	}
	// end inline asm
	// begin inline asm
	{	
ld.global.ca.u64 %rd51969, [%rd51967];
	}
	// end inline asm
	// begin inline asm
	{	
ld.global.ca.u64 %rd51971, [%rd51969];
	}
	// end inline asm
	// begin inline asm
	{	
ld.global.ca.u64 %rd51973, [%rd51971];
	}
	// end inline asm
	// begin inline asm
	{	
ld.global.ca.u64 %rd51975, [%rd51973];
	}
	// end inline asm
	// begin inline asm
	{	
ld.global.ca.u64 %rd51977, [%rd51975];
	}
	// end inline asm
	// begin inline asm
	{	
ld.global.ca.u64 %rd51979, [%rd51977];
	}
	// end inline asm
	// begin inline asm
	{	
ld.global.ca.u64 %rd51981, [%rd51979];
	}
	// end inline asm
	// begin inline asm
	{	
ld.global.ca.u64 %rd51983, [%rd51981];
	}
	// end inline asm
	// begin inline asm
	{	
ld.global.ca.u64 %rd51985, [%rd51983];
	}
	// end inline asm
	// begin inline asm
	{	
ld.global.ca.u64 %rd51987, [%rd51985];
	}
	// end inline asm
	// begin inline asm
	{	
ld.global.ca.u64 %rd51989, [%rd51987];
	}
	// end inline asm
	// begin inline asm
	{	
ld.global.ca.u64 %rd51991, [%rd51989];
	}
	// end inline asm
	// begin inline asm
	{	
ld.global.ca.u64 %rd51993, [%rd51991];
	}
	// end inline asm
	// begin inline asm
	{	
ld.global.ca.u64 %rd51995, [%rd51993];
	}
	// end inline asm
	// begin inline asm
	{	
ld.global.ca.u64 %rd51997, [%rd51995];
	}
	// end inline asm
	// begin inline asm
	{	
ld.global.ca.u64 %rd51999, [%rd51997];
	}
	// end inline asm
	// begin inline asm
	{	
ld.global.ca.u64 %rd52001, [%rd51999];
	}
	// end inline asm
	// begin inline asm
	{	
ld.global.ca.u64 %rd52003, [%rd52001];
	}
	// end inline asm
	// begin inline asm
	{	
ld.global.ca.u64 %rd52005, [%rd52003];
	}
	// end inline asm
	// begin inline asm
	{	
ld.global.ca.u64 %rd52007, [%rd52005];
	}
	// end inline asm
	// begin inline asm
	{	
ld.global.ca.u64 %rd52009, [%rd52007];
	}
	// end inline asm
	// begin inline asm
	{	
ld.global.ca.u64 %rd52011, [%rd52009];
	}
	// end inline asm
	// begin inline asm
	{	
ld.global.ca.u64 %rd52013, [%rd52011];
	}
	// end inline asm
	// begin inline asm
	{	
ld.global.ca.u64 %rd52015, [%rd52013];
	}
	// end inline asm
	// begin inline asm
	{	
ld.global.ca.u64 %rd52017, [%rd52015];
	}
	// end inline asm
	// begin inline asm
	{	
ld.global.ca.u64 %rd52019, [%rd52017];
	}
	// end inline asm
	// begin inline asm
	{	
ld.global.ca.u64 %rd52021, [%rd52019];
	}
	// end inline asm
	// begin inline asm
	{	
ld.global.ca.u64 %rd52023, [%rd52021];
	}
	// end inline asm
	// begin inline asm
	{	
ld.global.ca.u64 %rd52025, [%rd52023];
	}
	// end inline asm
	// begin inline asm
	{	
ld.global.ca.u64 %rd52027, [%rd52025];
	}
	// end inline asm
	// begin inline asm
	{	
ld.global.ca.u64 %rd52029, [%rd52027];
	}
	// end inline asm
	// begin inline asm
	{	
ld.global.ca.u64 %rd52031, [%rd52029];
	}
	// end inline asm
	// begin inline asm
	{	
ld.global.ca.u64 %rd52033, [%rd52031];
	}
	// end inline asm
	// begin inline asm
	{	
ld.global.ca.u64 %rd52035, [%rd52033];
	}
	// end inline asm
	// begin inline asm
	{	
ld.global.ca.u64 %rd52037, [%rd52035];
	}
	// end inline asm
	// begin inline asm
	{	
ld.global.ca.u64 %rd52039, [%rd52037];
	}
	// end inline asm
	// begin inline asm
	{	
ld.global.ca.u64 %rd52041, [%rd52039];
	}
	// end inline asm
	// begin inline asm
	{	
ld.global.ca.u64 %rd52043, [%rd52041];
	}
	// end inline asm
	// begin inline asm
	{	
ld.global.ca.u64 %rd52045, [%rd52043];
	}
	// end inline asm
	// begin inline asm
	{	
ld.global.ca.u64 %rd52047, [%rd52045];
	}
	// end inline asm
	// begin inline asm
	{	
ld.global.ca.u64 %rd52049, [%rd52047];
	}
	// end inline asm
	// begin inline asm
	{	
ld.global.ca.u64 %rd52051, [%rd52049];
	}
	// end inline asm
	// begin inline asm
	{	
ld.global.ca.u64 %rd52053, [%rd52051];
	}
	// end inline asm
	// begin inline asm
	{	
ld.global.ca.u64 %rd52055, [%rd52053];
	}
	// end inline asm
	// begin inline asm
	{	
ld.global.ca.u64 %rd52057, [%rd52055];
	}
	// end inline asm
	// begin inline asm
	{	
ld.global.ca.u64 %rd52059, [%rd52057];
	}
	// end inline asm
	// begin inline asm
	{	
ld.global.ca.u64 %rd52061, [%rd52059];
	}
	// end inline asm
	// begin inline asm
	{	
ld.global.ca.u64 %rd52063, [%rd52061];
	}
	// end inline asm
	// begin inline asm
	{	
ld.global.ca.u64 %rd52065, [%rd52063];
	}
	// end inline asm
	// begin inline asm
	{	
ld.global.ca.u64 %rd52067, [%rd52065];
	}
	// end inline asm
	// begin inline asm
	{	
ld.global.ca.u64 %rd52069, [%rd52067];
	}
	// end inline asm
	// begin inline asm
	{	
ld.global.ca.u64 %rd52071, [%rd52069];
	}
	// end inline asm
	// begin inline asm
	{	
ld.global.ca.u64 %rd52073, [%rd52071];
	}
	// end inline asm
	// begin inline asm
	{	
ld.global.ca.u64 %rd52075, [%rd52073];
	}
	// end inline asm
	// begin inline asm
	{	
ld.global.ca.u64 %rd52077, [%rd52075];
	}
	// end inline asm
	// begin inline asm
	{	
ld.global.ca.u64 %rd52079, [%rd52077];
	}
	// end inline asm
	// begin inline asm
	{	
ld.global.ca.u64 %rd52081, [%rd52079];
	}
	// end inline asm
	// begin inline asm
	{	
ld.global.ca.u64 %rd52083, [%rd52081];
	}
	// end inline asm
	// begin inline asm
	{	
ld.global.ca.u64 %rd52085, [%rd52083];
	}
	// end inline asm
	// begin inline asm
	{	
ld.global.ca.u64 %rd52087, [%rd52085];
	}
	// end inline asm
	// begin inline asm
	{	
ld.global.ca.u64 %rd52089, [%rd52087];
	}
	// end inline asm
	// begin inline asm
	{	
ld.global.ca.u64 %rd52091, [%rd52089];
	}
	// end inline asm
	// begin inline asm
	{	
ld.global.ca.u64 %rd52093, [%rd52091];
	}
	// end inline asm
	// begin inline asm
	{	
ld.global.ca.u64 %rd52095, [%rd52093];
	}
	// end inline asm
	// begin inline asm
	{	
ld.global.ca.u64 %rd52097, [%rd52095];
	}
	// end inline asm
	// begin inline asm
	{	
ld.global.ca.u64 %rd52099, [%rd52097];
	}
	// end inline asm
	// begin inline asm
	{	
ld.global.ca.u64 %rd52101, [%rd52099];
	}
	// end inline asm
	// begin inline asm
	{	
ld.global.ca.u64 %rd52103, [%rd52101];
	}
	// end inline asm
	// begin inline asm
	{	
ld.global.ca.u64 %rd52105, [%rd52103];
	}
	// end inline asm
	// begin inline asm
	{	
ld.global.ca.u64 %rd52107, [%rd52105];
	}
	// end inline asm
	// begin inline asm
	{	
ld.global.ca.u64 %rd52109, [%rd52107];
	}
	// end inline asm
	// begin inline asm
	{	
ld.global.ca.u64 %rd52111, [%rd52109];
	}
	// end inline asm
	// begin inline asm
	{	
ld.global.ca.u64 %rd52113, [%rd52111];
	}
	// end inline asm
	// begin inline asm
	{	
ld.global.ca.u64 %rd52115, [%rd52113];
	}
	// end inline asm
	// begin inline asm
	{	
ld.global.ca.u64 %rd52117, [%rd52115];
	}
	// end inline asm
	// begin inline asm
	{	
ld.global.ca.u64 %rd52119, [%rd52117];
	}
	// end inline asm
	// begin inline asm
	{	
ld.global.ca.u64 %rd52121, [%rd52119];
	}
	// end inline asm
	// begin inline asm
	{	
ld.global.ca.u64 %rd52123, [%rd52121];
	}
	// end inline asm
	// begin inline asm
	{	
ld.global.ca.u64 %rd52125, [%rd52123];
	}
	// end inline asm
	// begin inline asm
	{	
ld.global.ca.u64 %rd52127, [%rd52125];
	}
	// end inline asm
	// begin inline asm
	{	
ld.global.ca.u64 %rd52129, [%rd52127];
	}
	// end inline asm
	// begin inline asm
	{	
ld.global.ca.u64 %rd52131, [%rd52129];
	}
	// end inline asm
	// begin inline asm
	{	
ld.global.ca.u64 %rd52133, [%rd52131];
	}
	// end inline asm
	// begin inline asm
	{	
ld.global.ca.u64 %rd52135, [%rd52133];
	}
	// end inline asm
	// begin inline asm
	{	
ld.global.ca.u64 %rd52137, [%rd52135];
	}
	// end inline asm
	// begin inline asm
	{	
ld.global.ca.u64 %rd52139, [%rd52137];
	}
	// end inline asm
	// begin inline asm
	{	
ld.global.ca.u64 %rd52141, [%rd52139];
	}
	// end inline asm
	// begin inline asm
	{	
ld.global.ca.u64 %rd52143, [%rd52141];
	}
	// end inline asm
	// begin inline asm
	{	
ld.global.ca.u64 %rd52145, [%rd52143];
	}
	// end inline asm
	// begin inline asm
	{	
ld.global.ca.u64 %rd52147, [%rd52145];
	}
	// end inline asm
	// begin inline asm
	{	
ld.global.ca.u64 %rd52149, [%rd52147];
	}
	// end inline asm
	// begin inline asm
	{	
ld.global.ca.u64 %rd52151, [%rd52149];
	}
	// end inline asm
	// begin inline asm
	{	
ld.global.ca.u64 %rd52153, [%rd52151];
	}
	// end inline asm
	// begin inline asm
	{	
ld.global.ca.u64 %rd52155, [%rd52153];
	}
	// end inline asm
	// begin inline asm
	{	
ld.global.ca.u64 %rd52157, [%rd52155];
	}
	// end inline asm
	// begin inline asm
	{	
ld.global.ca.u64 %rd52159, [%rd52157];
	}
	// end inline asm
	// begin inline asm
	{	
ld.global.ca.u64 %rd52161, [%rd52159];
	}
	// end inline asm
	// begin inline asm
	{	
ld.global.ca.u64 %rd52163, [%rd52161];
	}
	// end inline asm
	// begin inline asm
	{	
ld.global.ca.u64 %rd52165, [%rd52163];
	}
	// end inline asm
	// begin inline asm
	{	
ld.global.ca.u64 %rd52167, [%rd52165];
	}
	// end inline asm
	// begin inline asm
	{	
ld.global.ca.u64 %rd52169, [%rd52167];
	}
	// end inline asm
	// begin inline asm
	{	
ld.global.ca.u64 %rd52171, [%rd52169];
	}
	// end inline asm
	// begin inline asm
	{	
ld.global.ca.u64 %rd52173, [%rd52171];
	}
	// end inline asm
	// begin inline asm
	{	
ld.global.ca.u64 %rd52175, [%rd52173];
	}
	// end inline asm
	// begin inline asm
	{	
ld.global.ca.u64 %rd52177, [%rd52175];
	}
	// end inline asm
	// begin inline asm
	{	
ld.global.ca.u64 %rd52179, [%rd52177];
	}
	// end inline asm
	// begin inline asm
	{	
ld.global.ca.u64 %rd52181, [%rd52179];
	}
	// end inline asm
	// begin inline asm
	{	
ld.global.ca.u64 %rd52183, [%rd52181];
	}
	// end inline asm
	// begin inline asm
	{	
ld.global.ca.u64 %rd52185, [%rd52183];
	}
	// end inline asm
	// begin inline asm
	{	
ld.global.ca.u64 %rd52187, [%rd52185];
	}
	// end inline asm
	// begin inline asm
	{	
ld.global.ca.u64 %rd52189, [%rd52187];
	}
	// end inline asm
	// begin inline asm
	{	
ld.global.ca.u64 %rd52191, [%rd52189];
	}
	// end inline asm
	// begin inline asm
	{	
ld.global.ca.u64 %rd52193, [%rd52191];
	}
	// end inline asm
	// begin inline asm
	{	
ld.global.ca.u64 %rd52195, [%rd52193];
	}
	// end inline asm
	// begin inline asm
	{	
ld.global.ca.u64 %rd52197, [%rd52195];
	}
	// end inline asm
	// begin inline asm
	{	
ld.global.ca.u64 %rd52199, [%rd52197];
	}
	// end inline asm
	// begin inline asm
	{	
ld.global.ca.u64 %rd52201, [%rd52199];
	}
	// end inline asm
	// begin inline asm
	{	
ld.global.ca.u64 %rd52203, [%rd52201];
	}
	// end inline asm
	// begin inline asm
	{	
ld.global.ca.u64 %rd52205, [%rd52203];
	}
	// end inline asm
	// begin inline asm
	{	
ld.global.ca.u64 %rd52207, [%rd52205];
	}
	// end inline asm
	// begin inline asm
	{	
ld.global.ca.u64 %rd52209, [%rd52207];
	}
	// end inline asm
	// begin inline asm
	{	
ld.global.ca.u64 %rd52211, [%rd52209];
	}
	// end inline asm
	// begin inline asm
	{	
ld.global.ca.u64 %rd52213, [%rd52211];
	}
	// end inline asm
	// begin inline asm
	{	
ld.global.ca.u64 %rd52215, [%rd52213];
	}
	// end inline asm
	// begin inline asm
	{	
ld.global.ca.u64 %rd52217, [%rd52215];
	}
	// end inline asm
	// begin inline asm
	{	
ld.global.ca.u64 %rd52219, [%rd52217];
	}
	// end inline asm
	// begin inline asm
	{	
ld.global.ca.u64 %rd52221, [%rd52219];
	}
	// end inline asm
	// begin inline asm
	{	
ld.global.ca.u64 %rd52223, [%rd52221];
	}
	// end inline asm
	// begin inline asm
	{	
ld.global.ca.u64 %rd52225, [%rd52223];
	}
	// end inline asm
	// begin inline asm
	{	
ld.global.ca.u64 %rd52227, [%rd52225];
	}
	// end inline asm
	// begin inline asm
	{	
ld.global.ca.u64 %rd52229, [%rd52227];
	}
	// end inline asm
	// begin inline asm
	{	
ld.global.ca.u64 %rd52231, [%rd52229];
	}
	// end inline asm
	// begin inline asm
	{	
ld.global.ca.u64 %rd52233, [%rd52231];
	}
	// end inline asm
	// begin inline asm
	{	
ld.global.ca.u64 %rd52235, [%rd52233];
	}
	// end inline asm
	// begin inline asm
	{	
ld.global.ca.u64 %rd52237, [%rd52235];
	}
	// end inline asm
	// begin inline asm
	{	
ld.global.ca.u64 %rd52239, [%rd52237];
	}
	// end inline asm
	// begin inline asm
	{	
ld.global.ca.u64 %rd52241, [%rd52239];
	}
	// end inline asm
	// begin inline asm
	{	
ld.global.ca.u64 %rd52243, [%rd52241];
	}
	// end inline asm
	// begin inline asm
	{	
ld.global.ca.u64 %rd52245, [%rd52243];
	}
	// end inline asm
	// begin inline asm
	{	
ld.global.ca.u64 %rd52247, [%rd52245];
	}
	// end inline asm
	// begin inline asm
	{	
ld.global.ca.u64 %rd52249, [%rd52247];
	}
	// end inline asm
	// begin inline asm
	{	
ld.global.ca.u64 %rd52251, [%rd52249];
	}
	// end inline asm
	// begin inline asm
	{	
ld.global.ca.u64 %rd52253, [%rd52251];
	}
	// end inline asm
	// begin inline asm
	{	
ld.global.ca.u64 %rd52255, [%rd52253];
	}
	// end inline asm
	// begin inline asm
	{	
ld.global.ca.u64 %rd52257, [%rd52255];
	}
	// end inline asm
	// begin inline asm
	{	
ld.global.ca.u64 %rd52259, [%rd52257];
	}
	// end inline asm
	// begin inline asm
	{	
ld.global.ca.u64 %rd52261, [%rd52259];
	}
	// end inline asm
	// begin inline asm
	{	
ld.global.ca.u64 %rd52263, [%rd52261];
	}
	// end inline asm
	// begin inline asm
	{	
ld.global.ca.u64 %rd52265, [%rd52263];
	}
	// end inline asm
	// begin inline asm
	{	
ld.global.ca.u64 %rd52267, [%rd52265];
	}
	// end inline asm
	// begin inline asm
	{	
ld.global.ca.u64 %rd52269, [%rd52267];
	}
	// end inline asm
	// begin inline asm
	{	
ld.global.ca.u64 %rd52271, [%rd52269];
	}
	// end inline asm
	// begin inline asm
	{	
ld.global.ca.u64 %rd52273, [%rd52271];
	}
	// end inline asm
	// begin inline asm
	{	
ld.global.ca.u64 %rd52275, [%rd52273];
	}
	// end inline asm
	// begin inline asm
	{	
ld.global.ca.u64 %rd52277, [%rd52275];
	}
	// end inline asm
	// begin inline asm
	{	
ld.global.ca.u64 %rd52279, [%rd52277];
	}
	// end inline asm
	// begin inline asm
	{	
ld.global.ca.u64 %rd52281, [%rd52279];
	}
	// end inline asm
	// begin inline asm
	{	
ld.global.ca.u64 %rd52283, [%rd52281];
	}
	// end inline asm
	// begin inline asm
	{	
ld.global.ca.u64 %rd52285, [%rd52283];
	}
	// end inline asm
	// begin inline asm
	{	
ld.global.ca.u64 %rd52287, [%rd52285];
	}
	// end inline asm
	// begin inline asm
	{	
ld.global.ca.u64 %rd52289, [%rd52287];
	}
	// end inline asm
	// begin inline asm
	{	
ld.global.ca.u64 %rd52291, [%rd52289];
	}
	// end inline asm
	// begin inline asm
	{	
ld.global.ca.u64 %rd52293, [%rd52291];
	}
	// end inline asm
	// begin inline asm
	{	
ld.global.ca.u64 %rd52295, [%rd52293];
	}
	// end inline asm
	// begin inline asm
	{	
ld.global.ca.u64 %rd52297, [%rd52295];
	}
	// end inline asm
	// begin inline asm
	{	
ld.global.ca.u64 %rd52299, [%rd52297];
	}
	// end inline asm
	// begin inline asm
	{	
ld.global.ca.u64 %rd52301, [%rd52299];
	}
	// end inline asm
	// begin inline asm
	{	
ld.global.ca.u64 %rd52303, [%rd52301];
	}
	// end inline asm
	// begin inline asm
	{	
ld.global.ca.u64 %rd52305, [%rd52303];
	}
	// end inline asm
	// begin inline asm
	{	
ld.global.ca.u64 %rd52307, [%rd52305];
	}
	// end inline asm
	// begin inline asm
	{	
ld.global.ca.u64 %rd52309, [%rd52307];
	}
	// end inline asm
	// begin inline asm
	{	
ld.global.ca.u64 %rd52311, [%rd52309];
	}
	// end inline asm
	// begin inline asm
	{	
ld.global.ca.u64 %rd52313, [%rd52311];
	}
	// end inline asm
	// begin inline asm
	{	
ld.global.ca.u64 %rd52315, [%rd52313];
	}
	// end inline asm
	// begin inline asm
	{	
ld.global.ca.u64 %rd52317, [%rd52315];
	}
	// end inline asm
	// begin inline asm
	{	
ld.global.ca.u64 %rd52319, [%rd52317];
	}
	// end inline asm
	// begin inline asm
	{	
ld.global.ca.u64 %rd52321, [%rd52319];
	}
	// end inline asm
	// begin inline asm
	{	
ld.global.ca.u64 %rd52323, [%rd52321];
	}
	// end inline asm
	// begin inline asm
	{	
ld.global.ca.u64 %rd52325, [%rd52323];
	}
	// end inline asm
	// begin inline asm
	{	
ld.global.ca.u64 %rd52327, [%rd52325];
	}
	// end inline asm
	// begin inline asm
	{	
ld.global.ca.u64 %rd52329, [%rd52327];
	}
	// end inline asm
	// begin inline asm
	{	
ld.global.ca.u64 %rd52331, [%rd52329];
	}
	// end inline asm
	// begin inline asm
	{	
ld.global.ca.u64 %rd52333, [%rd52331];
	}
	// end inline asm
	// begin inline asm
	{	
ld.global.ca.u64 %rd52335, [%rd52333];
	}
	// end inline asm
	// begin inline asm
	{	
ld.global.ca.u64 %rd52337, [%rd52335];
	}
	// end inline asm
	// begin inline asm
	{	
ld.global.ca.u64 %rd52339, [%rd52337];
	}
	// end inline asm
	// begin inline asm
	{	
ld.global.ca.u64 %rd52341, [%rd52339];
	}
	// end inline asm
	// begin inline asm
	{	
ld.global.ca.u64 %rd52343, [%rd52341];
	}
	// end inline asm
	// begin inline asm
	{	
ld.global.ca.u64 %rd52345, [%rd52343];
	}
	// end inline asm
	// begin inline asm
	{	
ld.global.ca.u64 %rd52347, [%rd52345];
	}
	// end inline asm
	// begin inline asm
	{	
ld.global.ca.u64 %rd52349, [%rd52347];
	}
	// end inline asm
	// begin inline asm
	{	
ld.global.ca.u64 %rd52351, [%rd52349];
	}
	// end inline asm
	// begin inline asm
	{	
ld.global.ca.u64 %rd52353, [%rd52351];
	}
	// end inline asm
	// begin inline asm
	{	
ld.global.ca.u64 %rd52355, [%rd52353];
	}
	// end inline asm
	// begin inline asm
	{	
ld.global.ca.u64 %rd52357, [%rd52355];
	}
	// end inline asm
	// begin inline asm
	{	
ld.global.ca.u64 %rd52359, [%rd52357];
	}
	// end inline asm
	// begin inline asm
	{	
ld.global.ca.u64 %rd52361, [%rd52359];
	}
	// end inline asm
	// begin inline asm
	{	
ld.global.ca.u64 %rd52363, [%rd52361];
	}
	// end inline asm
	// begin inline asm
	{	
ld.global.ca.u64 %rd52365, [%rd52363];
	}
	// end inline asm
	// begin inline asm
	{	
ld.global.ca.u64 %rd52367, [%rd52365];
	}
	// end inline asm
	// begin inline asm
	{	
ld.global.ca.u64 %rd52369, [%rd52367];
	}
	// end inline asm
	// begin inline asm
	{	
ld.global.ca.u64 %rd52371, [%rd52369];
	}
	// end inline asm
	// begin inline asm
	{	
ld.global.ca.u64 %rd52373, [%rd52371];
	}
	// end inline asm
	// begin inline asm
	{	
ld.global.ca.u64 %rd52375, [%rd52373];
	}
	// end inline asm
	// begin inline asm
	{	
ld.global.ca.u64 %rd52377, [%rd52375];
	}
	// end inline asm
	// begin inline asm
	{	
ld.global.ca.u64 %rd52379, [%rd52377];
	}
	// end inline asm
	// begin inline asm
	{	
ld.global.ca.u64 %rd52381, [%rd52379];
	}
	// end inline asm
	// begin inline asm
	{	
ld.global.ca.u64 %rd52383, [%rd52381];
	}
	// end inline asm
	// begin inline asm
	{	
ld.global.ca.u64 %rd52385, [%rd52383];
	}
	// end inline asm
	// begin inline asm
	{	
ld.global.ca.u64 %rd52387, [%rd52385];
	}
	// end inline asm
	// begin inline asm
	{	
ld.global.ca.u64 %rd52389, [%rd52387];
	}
	// end inline asm
	// begin inline asm
	{	
ld.global.ca.u64 %rd52391, [%rd52389];
	}
	// end inline asm
	// begin inline asm
	{	
ld.global.ca.u64 %rd52393, [%rd52391];
	}
	// end inline asm
	// begin inline asm
	{	
ld.global.ca.u64 %rd52395, [%rd52393];
	}
	// end inline asm
	// begin inline asm
	{	
ld.global.ca.u64 %rd52397, [%rd52395];
	}
	// end inline asm
	// begin inline asm
	{	
ld.global.ca.u64 %rd52399, [%rd52397];
	}
	// end inline asm
	// begin inline asm
	{	
ld.global.ca.u64 %rd52401, [%rd52399];
	}
	// end inline asm
	// begin inline asm
	{	
ld.global.ca.u64 %rd52403, [%rd52401];
	}
	// end inline asm
	// begin inline asm
	{	
ld.global.ca.u64 %rd52405, [%rd52403];
	}
	// end inline asm
	// begin inline asm
	{	
ld.global.ca.u64 %rd52407, [%rd52405];
	}
	// end inline asm
	// begin inline asm
	{	
ld.global.ca.u64 %rd52409, [%rd52407];
	}
	// end inline asm
	// begin inline asm
	{	
ld.global.ca.u64 %rd52411, [%rd52409];
	}
	// end inline asm
	// begin inline asm
	{	
ld.global.ca.u64 %rd52413, [%rd52411];
	}
	// end inline asm
	// begin inline asm
	{	
ld.global.ca.u64 %rd52415, [%rd52413];
	}
	// end inline asm
	// begin inline asm
	{	
ld.global.ca.u64 %rd52417, [%rd52415];
	}
	// end inline asm
	// begin inline asm
	{	
ld.global.ca.u64 %rd52419, [%rd52417];
	}
	// end inline asm
	// begin inline asm
	{	
ld.global.ca.u64 %rd52421, [%rd52419];
	}
	// end inline asm
	// begin inline asm
	{	
ld.global.ca.u64 %rd52423, [%rd52421];
	}
	// end inline asm
	// begin inline asm
	{	
ld.global.ca.u64 %rd52425, [%rd52423];
	}
	// end inline asm
	// begin inline asm
	{	
ld.global.ca.u64 %rd52427, [%rd52425];
	}
	// end inline asm
	// begin inline asm
	{	
ld.global.ca.u64 %rd52429, [%rd52427];
	}
	// end inline asm
	// begin inline asm
	{	
ld.global.ca.u64 %rd52431, [%rd52429];
	}
	// end inline asm
	// begin inline asm
	{	
ld.global.ca.u64 %rd52433, [%rd52431];
	}
	// end inline asm
	// begin inline asm
	{	
ld.global.ca.u64 %rd52435, [%rd52433];
	}
	// end inline asm
	// begin inline asm
	{	
ld.global.ca.u64 %rd52437, [%rd52435];
	}
	// end inline asm
	// begin inline asm
	{	
ld.global.ca.u64 %rd52439, [%rd52437];
	}
	// end inline asm
	// begin inline asm
	{	
ld.global.ca.u64 %rd52441, [%rd52439];
	}
	// end inline asm
	// begin inline asm
	{	
ld.global.ca.u64 %rd52443, [%rd52441];
	}
	// end inline asm
	// begin inline asm
	{	
ld.global.ca.u64 %rd52445, [%rd52443];
	}
	// end inline asm
	// begin inline asm
	{	
ld.global.ca.u64 %rd52447, [%rd52445];
	}
	// end inline asm
	// begin inline asm
	{	
ld.global.ca.u64 %rd52449, [%rd52447];
	}
	// end inline asm
	// begin inline asm
	{	
ld.global.ca.u64 %rd52451, [%rd52449];
	}
	// end inline asm
	// begin inline asm
	{	
ld.global.ca.u64 %rd52453, [%rd52451];
	}
	// end inline asm
	// begin inline asm
	{	
ld.global.ca.u64 %rd52455, [%rd52453];
	}
	// end inline asm
	// begin inline asm
	{	
ld.global.ca.u64 %rd52457, [%rd52455];
	}
	// end inline asm
	// begin inline asm
	{	
ld.global.ca.u64 %rd52459, [%rd52457];
	}
	// end inline asm
	// begin inline asm
	{	
ld.global.ca.u64 %rd52461, [%rd52459];
	}
	// end inline asm
	// begin inline asm
	{	
ld.global.ca.u64 %rd52463, [%rd52461];
	}
	// end inline asm
	// begin inline asm
	{	
ld.global.ca.u64 %rd52465, [%rd52463];
	}
	// end inline asm
	// begin inline asm
	{	
ld.global.ca.u64 %rd52467, [%rd52465];
	}
	// end inline asm
	// begin inline asm
	{	
ld.global.ca.u64 %rd52469, [%rd52467];
	}
	// end inline asm
	// begin inline asm
	{	
ld.global.ca.u64 %rd52471, [%rd52469];
	}
	// end inline asm
	// begin inline asm
	{	
ld.global.ca.u64 %rd52473, [%rd52471];
	}
	// end inline asm
	// begin inline asm
	{	
ld.global.ca.u64 %rd52475, [%rd52473];
	}
	// end inline asm
	// begin inline asm
	{	
ld.global.ca.u64 %rd52477, [%rd52475];
	}
	// end inline asm
	// begin inline asm
	{	
ld.global.ca.u64 %rd52479, [%rd52477];
	}
	// end inline asm
	// begin inline asm
	{	
ld.global.ca.u64 %rd52481, [%rd52479];
	}
	// end inline asm
	// begin inline asm
	{	
ld.global.ca.u64 %rd52483, [%rd52481];
	}
	// end inline asm
	// begin inline asm
	{	
ld.global.ca.u64 %rd52485, [%rd52483];
	}
	// end inline asm
	// begin inline asm
	{	
ld.global.ca.u64 %rd52487, [%rd52485];
	}
	// end inline asm
	// begin inline asm
	{	
ld.global.ca.u64 %rd52489, [%rd52487];
	}
	// end inline asm
	// begin inline asm
	{	
ld.global.ca.u64 %rd52491, [%rd52489];
	}
	// end inline asm
	// begin inline asm
	{	
ld.global.ca.u64 %rd52493, [%rd52491];
	}
	// end inline asm
	// begin inline asm
	{	
ld.global.ca.u64 %rd52495, [%rd52493];
	}
	// end inline asm
	// begin inline asm
	{	
ld.global.ca.u64 %rd52497, [%rd52495];
	}
	// end inline asm
	// begin inline asm
	{	
ld.global.ca.u64 %rd52499, [%rd52497];
	}
	// end inline asm
	// begin inline asm
	{	
ld.global.ca.u64 %rd52501, [%rd52499];
	}
	// end inline asm
	// begin inline asm
	{	
ld.global.ca.u64 %rd52503, [%rd52501];
	}
	// end inline asm
	// begin inline asm
	{	
ld.global.ca.u64 %rd52505, [%rd52503];
	}
	// end inline asm
	// begin inline asm
	{	
ld.global.ca.u64 %rd52507, [%rd52505];
	}
	// end inline asm
	// begin inline asm
	{	
ld.global.ca.u64 %rd52509, [%rd52507];
	}
	// end inline asm
	// begin inline asm
	{	
ld.global.ca.u64 %rd52511, [%rd52509];
	}
	// end inline asm
	// begin inline asm
	{	
ld.global.ca.u64 %rd52513, [%rd52511];
	}
	// end inline asm
	// begin inline asm
	{	
ld.global.ca.u64 %rd52515, [%rd52513];
	}
	// end inline asm
	// begin inline asm
	{	
ld.global.ca.u64 %rd52517, [%rd52515];
	}
	// end inline asm
	// begin inline asm
	{	
ld.global.ca.u64 %rd52519, [%rd52517];
	}
	// end inline asm
	// begin inline asm
	{	
ld.global.ca.u64 %rd52521, [%rd52519];
	}
	// end inline asm
	// begin inline asm
	{	
ld.global.ca.u64 %rd52523, [%rd52521];
	}
	// end inline asm
	// begin inline asm
	{	
ld.global.ca.u64 %rd52525, [%rd52523];
	}
	// end inline asm
	// begin inline asm
	{	
ld.global.ca.u64 %rd52527, [%rd52525];
	}
	// end inline asm
	// begin inline asm
	{	
ld.global.ca.u64 %rd52529, [%rd52527];
	}
	// end inline asm
	// begin inline asm
	{	
ld.global.ca.u64 %rd52531, [%rd52529];
	}
	// end inline asm
	// begin inline asm
	{	
ld.global.ca.u64 %rd52533, [%rd52531];
	}
	// end inline asm
	// begin inline asm
	{	
ld.global.ca.u64 %rd52535, [%rd52533];
	}
	// end inline asm
	// begin inline asm
	{	
ld.global.ca.u64 %rd52537, [%rd52535];
	}
	// end inline asm
	// begin inline asm
	{	
ld.global.ca.u64 %rd52539, [%rd52537];
	}
	// end inline asm
	// begin inline asm
	{	
ld.global.ca.u64 %rd52541, [%rd52539];
	}
	// end inline asm
	// begin inline asm
	{	
ld.global.ca.u64 %rd52543, [%rd52541];
	}
	// end inline asm
	// begin inline asm
	{	
ld.global.ca.u64 %rd52545, [%rd52543];
	}
	// end inline asm
	// begin inline asm
	{	
ld.global.ca.u64 %rd52547, [%rd52545];
	}
	// end inline asm
	// begin inline asm
	{	
ld.global.ca.u64 %rd52549, [%rd52547];
	}
	// end inline asm
	// begin inline asm
	{	
ld.global.ca.u64 %rd52551, [%rd52549];
	}
	// end inline asm
	// begin inline asm
	{	
ld.global.ca.u64 %rd52553, [%rd52551];
	}
	// end inline asm
	// begin inline asm
	{	
ld.global.ca.u64 %rd52555, [%rd52553];
	}
	// end inline asm
	// begin inline asm
	{	
ld.global.ca.u64 %rd52557, [%rd52555];
	}
	// end inline asm
	// begin inline asm
	{	
ld.global.ca.u64 %rd52559, [%rd52557];
	}
	// end inline asm
	// begin inline asm
	{	
ld.global.ca.u64 %rd52561, [%rd52559];
	}
	// end inline asm
	// begin inline asm
	{	
ld.global.ca.u64 %rd52563, [%rd52561];
	}
	// end inline asm
	// begin inline asm
	{	
ld.global.ca.u64 %rd52565, [%rd52563];
	}
	// end inline asm
	// begin inline asm
	{	
ld.global.ca.u64 %rd52567, [%rd52565];
	}
	// end inline asm
	// begin inline asm
	{	
ld.global.ca.u64 %rd52569, [%rd52567];
	}
	// end inline asm
	// begin inline asm
	{	
ld.global.ca.u64 %rd52571, [%rd52569];
	}
	// end inline asm
	// begin inline asm
	{	
ld.global.ca.u64 %rd52573, [%rd52571];
	}
	// end inline asm
	// begin inline asm
	{	
ld.global.ca.u64 %rd52575, [%rd52573];
	}
	// end inline asm
	// begin inline asm
	{	
ld.global.ca.u64 %rd52577, [%rd52575];
	}
	// end inline asm
	// begin inline asm
	{	
ld.global.ca.u64 %rd52579, [%rd52577];
	}
	// end inline asm
	// begin inline asm
	{	
ld.global.ca.u64 %rd52581, [%rd52579];
	}
	// end inline asm
	// begin inline asm
	{	
ld.global.ca.u64 %rd52583, [%rd52581];
	}
	// end inline asm
	// begin inline asm
	{	
ld.global.ca.u64 %rd52585, [%rd52583];
	}
	// end inline asm
	// begin inline asm
	{	
ld.global.ca.u64 %rd52587, [%rd52585];
	}
	// end inline asm
	// begin inline asm
	{	
ld.global.ca.u64 %rd52589, [%rd52587];
	}
	// end inline asm
	// begin inline asm
	{	
ld.global.ca.u64 %rd52591, [%rd52589];
	}
	// end inline asm
	// begin inline asm
	{	
ld.global.ca.u64 %rd52593, [%rd52591];
	}
	// end inline asm
	// begin inline asm
	{	
ld.global.ca.u64 %rd52595, [%rd52593];
	}
	// end inline asm
	// begin inline asm
	{	
ld.global.ca.u64 %rd52597, [%rd52595];
	}
	// end inline asm
	// begin inline asm
	{	
ld.global.ca.u64 %rd52599, [%rd52597];
	}
	// end inline asm
	// begin inline asm
	{	
ld.global.ca.u64 %rd52601, [%rd52599];
	}
	// end inline asm
	// begin inline asm
	{	
ld.global.ca.u64 %rd52603, [%rd52601];
	}
	// end inline asm
	// begin inline asm
	{	
ld.global.ca.u64 %rd52605, [%rd52603];
	}
	// end inline asm
	// begin inline asm
	{	
ld.global.ca.u64 %rd52607, [%rd52605];
	}
	// end inline asm
	// begin inline asm
	{	
ld.global.ca.u64 %rd52609, [%rd52607];
	}
	// end inline asm
	// begin inline asm
	{	
ld.global.ca.u64 %rd52611, [%rd52609];
	}
	// end inline asm
	// begin inline asm
	{	
ld.global.ca.u64 %rd52613, [%rd52611];
	}
	// end inline asm
	// begin inline asm
	{	
ld.global.ca.u64 %rd52615, [%rd52613];
	}
	// end inline asm
	// begin inline asm
	{	
ld.global.ca.u64 %rd52617, [%rd52615];
	}
	// end inline asm
	// begin inline asm
	{	
ld.global.ca.u64 %rd52619, [%rd52617];
	}
	// end inline asm
	// begin inline asm
	{	
ld.global.ca.u64 %rd52621, [%rd52619];
	}
	// end inline asm
	// begin inline asm
	{	
ld.global.ca.u64 %rd52623, [%rd52621];
	}
	// end inline asm
	// begin inline asm
	{	
ld.global.ca.u64 %rd52625, [%rd52623];
	}
	// end inline asm
	// begin inline asm
	{	
ld.global.ca.u64 %rd52627, [%rd52625];
	}
	// end inline asm
	// begin inline asm
	{	
ld.global.ca.u64 %rd52629, [%rd52627];
	}
	// end inline asm
	// begin inline asm
	{	
ld.global.ca.u64 %rd52631, [%rd52629];
	}
	// end inline asm
	// begin inline asm
	{	
ld.global.ca.u64 %rd52633, [%rd52631];
	}
	// end inline asm
	// begin inline asm
	{	
ld.global.ca.u64 %rd52635, [%rd52633];
	}
	// end inline asm
	// begin inline asm
	{	
ld.global.ca.u64 %rd52637, [%rd52635];
	}
	// end inline asm
	// begin inline asm
	{	
ld.global.ca.u64 %rd52639, [%rd52637];
	}
	// end inline asm
	// begin inline asm
	{	
ld.global.ca.u64 %rd52641, [%rd52639];
	}
	// end inline asm
	// begin inline asm
	{	
ld.global.ca.u64 %rd52643, [%rd52641];
	}
	// end inline asm
	// begin inline asm
	{	
ld.global.ca.u64 %rd52645, [%rd52643];
	}
	// end inline asm
	// begin inline asm
	{	
ld.global.ca.u64 %rd52647, [%rd52645];
	}
	// end inline asm
	// begin inline asm
	{	
ld.global.ca.u64 %rd52649, [%rd52647];
	}
	// end inline asm
	// begin inline asm
	{	
ld.global.ca.u64 %rd52651, [%rd52649];
	}
	// end inline asm
	// begin inline asm
	{	
ld.global.ca.u64 %rd52653, [%rd52651];
	}
	// end inline asm
	// begin inline asm
	{	
ld.global.ca.u64 %rd52655, [%rd52653];
	}
	// end inline asm
	// begin inline asm
	{	
ld.global.ca.u64 %rd52657, [%rd52655];
	}
	// end inline asm
	// begin inline asm
	{	
ld.global.ca.u64 %rd52659, [%rd52657];
	}
	// end inline asm
	// begin inline asm
	{	
ld.global.ca.u64 %rd52661, [%rd52659];
	}
	// end inline asm
	// begin inline asm
	{	
ld.global.ca.u64 %rd52663, [%rd52661];
	}
	// end inline asm
	// begin inline asm
	{	
ld.global.ca.u64 %rd52665, [%rd52663];
	}
	// end inline asm
	// begin inline asm
	{	
ld.global.ca.u64 %rd52667, [%rd52665];
	}
	// end inline asm
	// begin inline asm
	{	
ld.global.ca.u64 %rd52669, [%rd52667];
	}
	// end inline asm
	// begin inline asm
	{	
ld.global.ca.u64 %rd52671, [%rd52669];
	}
	// end inline asm
	// begin inline asm
	{	
ld.global.ca.u64 %rd52673, [%rd52671];
	}
	// end inline asm
	// begin inline asm
	{	
ld.global.ca.u64 %rd52675, [%rd52673];
	}
	// end inline asm
	// begin inline asm
	{	
ld.global.ca.u64 %rd52677, [%rd52675];
	}
	// end inline asm
	// begin inline asm
	{	
ld.global.ca.u64 %rd52679, [%rd52677];
	}
	// end inline asm
	// begin inline asm
	{	
ld.global.ca.u64 %rd52681, [%rd52679];
	}
	// end inline asm
	// begin inline asm
	{	
ld.global.ca.u64 %rd52683, [%rd52681];
	}
	// end inline asm
	// begin inline asm
	{	
ld.global.ca.u64 %rd52685, [%rd52683];
	}
	// end inline asm
	// begin inline asm
	{	
ld.global.ca.u64 %rd52687, [%rd52685];
	}
	// end inline asm
	// begin inline asm
	{	
ld.global.ca.u64 %rd52689, [%rd52687];
	}
	// end inline asm
	// begin inline asm
	{	
ld.global.ca.u64 %rd52691, [%rd52689];
	}
	// end inline asm
	// begin inline asm
	{	
ld.global.ca.u64 %rd52693, [%rd52691];
	}
	// end inline asm
	// begin inline asm
	{	
ld.global.ca.u64 %rd52695, [%rd52693];
	}
	// end inline asm
	// begin inline asm
	{	
ld.global.ca.u64 %rd52697, [%rd52695];
	}
	// end inline asm
	// begin inline asm
	{	
ld.global.ca.u64 %rd52699, [%rd52697];
	}
	// end inline asm
	// begin inline asm
	{	
ld.global.ca.u64 %rd52701, [%rd52699];
	}
	// end inline asm
	// begin inline asm
	{	
ld.global.ca.u64 %rd52703, [%rd52701];
	}
	// end inline asm
	// begin inline asm
	{	
ld.global.ca.u64 %rd52705, [%rd52703];
	}
	// end inline asm
	// begin inline asm
	{	
ld.global.ca.u64 %rd52707, [%rd52705];
	}
	// end inline asm
	// begin inline asm
	{	
ld.global.ca.u64 %rd52709, [%rd52707];
	}
	// end inline asm
	// begin inline asm
	{	
ld.global.ca.u64 %rd52711, [%rd52709];
	}
	// end inline asm
	// begin inline asm
	{	
ld.global.ca.u64 %rd52713, [%rd52711];
	}
	// end inline asm
	// begin inline asm
	{	
ld.global.ca.u64 %rd52715, [%rd52713];
	}
	// end inline asm
	// begin inline asm
	{	
ld.global.ca.u64 %rd52717, [%rd52715];
	}
	// end inline asm
	// begin inline asm
	{	
ld.global.ca.u64 %rd52719, [%rd52717];
	}
	// end inline asm
	// begin inline asm
	{	
ld.global.ca.u64 %rd52721, [%rd52719];
	}
	// end inline asm
	// begin inline asm
	{	
ld.global.ca.u64 %rd52723, [%rd52721];
	}
	// end inline asm
	// begin inline asm
	{	
ld.global.ca.u64 %rd52725, [%rd52723];
	}
	// end inline asm
	// begin inline asm
	{	
ld.global.ca.u64 %rd52727, [%rd52725];
	}
	// end inline asm
	// begin inline asm
	{	
ld.global.ca.u64 %rd52729, [%rd52727];
	}
	// end inline asm
	// begin inline asm
	{	
ld.global.ca.u64 %rd52731, [%rd52729];
	}
	// end inline asm
	// begin inline asm
	{	
ld.global.ca.u64 %rd52733, [%rd52731];
	}
	// end inline asm
	// begin inline asm
	{	
ld.global.ca.u64 %rd52735, [%rd52733];
	}
	// end inline asm
	// begin inline asm
	{	
ld.global.ca.u64 %rd52737, [%rd52735];
	}
	// end inline asm
	// begin inline asm
	{	
ld.global.ca.u64 %rd52739, [%rd52737];
	}
	// end inline asm
	// begin inline asm
	{	
ld.global.ca.u64 %rd52741, [%rd52739];
	}
	// end inline asm
	// begin inline asm
	{	
ld.global.ca.u64 %rd52743, [%rd52741];
	}
	// end inline asm
	// begin inline asm
	{	
ld.global.ca.u64 %rd52745, [%rd52743];
	}
	// end inline asm
	// begin inline asm
	{	
ld.global.ca.u64 %rd52747, [%rd52745];
	}
	// end inline asm
	// begin inline asm
	{	
ld.global.ca.u64 %rd52749, [%rd52747];
	}
	// end inline asm
	// begin inline asm
	{	
ld.global.ca.u64 %rd52751, [%rd52749];
	}
	// end inline asm
	// begin inline asm
	{	
ld.global.ca.u64 %rd52753, [%rd52751];
	}
	// end inline asm
	// begin inline asm
	{	
ld.global.ca.u64 %rd52755, [%rd52753];
	}
	// end inline asm
	// begin inline asm
	{	
ld.global.ca.u64 %rd52757, [%rd52755];
	}
	// end inline asm
	// begin inline asm
	{	
ld.global.ca.u64 %rd52759, [%rd52757];
	}
	// end inline asm
	// begin inline asm
	{	
ld.global.ca.u64 %rd52761, [%rd52759];
	}
	// end inline asm
	// begin inline asm
	{	
ld.global.ca.u64 %rd52763, [%rd52761];
	}
	// end inline asm
	// begin inline asm
	{	
ld.global.ca.u64 %rd52765, [%rd52763];
	}
	// end inline asm
	// begin inline asm
	{	
ld.global.ca.u64 %rd52767, [%rd52765];
	}
	// end inline asm
	// begin inline asm
	{	
ld.global.ca.u64 %rd52769, [%rd52767];
	}
	// end inline asm
	// begin inline asm
	{	
ld.global.ca.u64 %rd52771, [%rd52769];
	}
	// end inline asm
	// begin inline asm
	{	
ld.global.ca.u64 %rd52773, [%rd52771];
	}
	// end inline asm
	// begin inline asm
	{	
ld.global.ca.u64 %rd52775, [%rd52773];
	}
	// end inline asm
	// begin inline asm
	{	
ld.global.ca.u64 %rd52777, [%rd52775];
	}
	// end inline asm
	// begin inline asm
	{	
ld.global.ca.u64 %rd52779, [%rd52777];
	}
	// end inline asm
	// begin inline asm
	{	
ld.global.ca.u64 %rd52781, [%rd52779];
	}
	// end inline asm
	// begin inline asm
	{	
ld.global.ca.u64 %rd52783, [%rd52781];
	}
	// end inline asm
	// begin inline asm
	{	
ld.global.ca.u64 %rd52785, [%rd52783];
	}
	// end inline asm
	// begin inline asm
	{	
ld.global.ca.u64 %rd52787, [%rd52785];
	}
	// end inline asm
	// begin inline asm
	{	
ld.global.ca.u64 %rd52789, [%rd52787];
	}
	// end inline asm
	// begin inline asm
	{	
ld.global.ca.u64 %rd52791, [%rd52789];
	}
	// end inline asm
	// begin inline asm
	{	
ld.global.ca.u64 %rd52793, [%rd52791];
	}
	// end inline asm
	// begin inline asm
	{	
ld.global.ca.u64 %rd52795, [%rd52793];
	}
	// end inline asm
	// begin inline asm
	{	
ld.global.ca.u64 %rd52797, [%rd52795];
	}
	// end inline asm
	// begin inline asm
	{	
ld.global.ca.u64 %rd52799, [%rd52797];
	}
	// end inline asm
	// begin inline asm
	{	
ld.global.ca.u64 %rd52801, [%rd52799];
	}
	// end inline asm
	// begin inline asm
	{	
ld.global.ca.u64 %rd52803, [%rd52801];
	}
	// end inline asm
	// begin inline asm
	{	
ld.global.ca.u64 %rd52805, [%rd52803];
	}
	// end inline asm
	// begin inline asm
	{	
ld.global.ca.u64 %rd52807, [%rd52805];
	}
	// end inline asm
	// begin inline asm
	{	
ld.global.ca.u64 %rd52809, [%rd52807];
	}
	// end inline asm
	// begin inline asm
	{	
ld.global.ca.u64 %rd52811, [%rd52809];
	}
	// end inline asm
	// begin inline asm
	{	
ld.global.ca.u64 %rd52813, [%rd52811];
	}
	// end inline asm
	// begin inline asm
	{	
ld.global.ca.u64 %rd52815, [%rd52813];
	}
	// end inline asm
	// begin inline asm
	{	
ld.global.ca.u64 %rd52817, [%rd52815];
	}
	// end inline asm
	// begin inline asm
	{	
ld.global.ca.u64 %rd52819, [%rd52817];
	}
	// end inline asm
	// begin inline asm
	{	
ld.global.ca.u64 %rd52821, [%rd52819];
	}
	// end inline asm
	// begin inline asm
	{	
ld.global.ca.u64 %rd52823, [%rd52821];
	}
	// end inline asm
	// begin inline asm
	{	
ld.global.ca.u64 %rd52825, [%rd52823];
	}
	// end inline asm
	// begin inline asm
	{	
ld.global.ca.u64 %rd52827, [%rd52825];
	}
	// end inline asm
	// begin inline asm
	{	
ld.global.ca.u64 %rd52829, [%rd52827];
	}
	// end inline asm
	// begin inline asm
	{	
ld.global.ca.u64 %rd52831, [%rd52829];
	}
	// end inline asm
	// begin inline asm
	{	
ld.global.ca.u64 %rd52833, [%rd52831];
	}
	// end inline asm
	// begin inline asm
	{	
ld.global.ca.u64 %rd52835, [%rd52833];
	}
	// end inline asm
	// begin inline asm
	{	
ld.global.ca.u64 %rd52837, [%rd52835];
	}
	// end inline asm
	// begin inline asm
	{	
ld.global.ca.u64 %rd52839, [%rd52837];
	}
	// end inline asm
	// begin inline asm
	{	
ld.global.ca.u64 %rd52841, [%rd52839];
	}
	// end inline asm
	// begin inline asm
	{	
ld.global.ca.u64 %rd52843, [%rd52841];
	}
	// end inline asm
	// begin inline asm
	{	
ld.global.ca.u64 %rd52845, [%rd52843];
	}
	// end inline asm
	// begin inline asm
	{	
ld.global.ca.u64 %rd52847, [%rd52845];
	}
	// end inline asm
	// begin inline asm
	{	
ld.global.ca.u64 %rd52849, [%rd52847];
	}
	// end inline asm
	// begin inline asm
	{	
ld.global.ca.u64 %rd52851, [%rd52849];
	}
	// end inline asm
	// begin inline asm
	{	
ld.global.ca.u64 %rd52853, [%rd52851];
	}
	// end inline asm
	// begin inline asm
	{	
ld.global.ca.u64 %rd52855, [%rd52853];
	}
	// end inline asm
	// begin inline asm
	{	
ld.global.ca.u64 %rd52857, [%rd52855];
	}
	// end inline asm
	// begin inline asm
	{	
ld.global.ca.u64 %rd52859, [%rd52857];
	}
	// end inline asm
	// begin inline asm
	{	
ld.global.ca.u64 %rd52861, [%rd52859];
	}
	// end inline asm
	// begin inline asm
	{	
ld.global.ca.u64 %rd52863, [%rd52861];
	}
	// end inline asm
	// begin inline asm
	{	
ld.global.ca.u64 %rd52865, [%rd52863];
	}
	// end inline asm
	// begin inline asm
	{	
ld.global.ca.u64 %rd52867, [%rd52865];
	}
	// end inline asm
	// begin inline asm
	{	
ld.global.ca.u64 %rd52869, [%rd52867];
	}
	// end inline asm
	// begin inline asm
	{	
ld.global.ca.u64 %rd52871, [%rd52869];
	}
	// end inline asm
	// begin inline asm
	{	
ld.global.ca.u64 %rd52873, [%rd52871];
	}
	// end inline asm
	// begin inline asm
	{	
ld.global.ca.u64 %rd52875, [%rd52873];
	}
	// end inline asm
	// begin inline asm
	{	
ld.global.ca.u64 %rd52877, [%rd52875];
	}
	// end inline asm
	// begin inline asm
	{	
ld.global.ca.u64 %rd52879, [%rd52877];
	}
	// end inline asm
	// begin inline asm
	{	
ld.global.ca.u64 %rd52881, [%rd52879];
	}
	// end inline asm
	// begin inline asm
	{	
ld.global.ca.u64 %rd52883, [%rd52881];
	}
	// end inline asm
	// begin inline asm
	{	
ld.global.ca.u64 %rd52885, [%rd52883];
	}
	// end inline asm
	// begin inline asm
	{	
ld.global.ca.u64 %rd52887, [%rd52885];
	}
	// end inline asm
	// begin inline asm
	{	
ld.global.ca.u64 %rd52889, [%rd52887];
	}
	// end inline asm
	// begin inline asm
	{	
ld.global.ca.u64 %rd52891, [%rd52889];
	}
	// end inline asm
	// begin inline asm
	{	
ld.global.ca.u64 %rd52893, [%rd52891];
	}
	// end inline asm
	// begin inline asm
	{	
ld.global.ca.u64 %rd52895, [%rd52893];
	}
	// end inline asm
	// begin inline asm
	{	
ld.global.ca.u64 %rd52897, [%rd52895];
	}
	// end inline asm
	// begin inline asm
	{	
ld.global.ca.u64 %rd52899, [%rd52897];
	}
	// end inline asm
	// begin inline asm
	{	
ld.global.ca.u64 %rd52901, [%rd52899];
	}
	// end inline asm
	// begin inline asm
	{	
ld.global.ca.u64 %rd52903, [%rd52901];
	}
	// end inline asm
	// begin inline asm
	{	
ld.global.ca.u64 %rd52905, [%rd52903];
	}
	// end inline asm
	// begin inline asm
	{	
ld.global.ca.u64 %rd52907, [%rd52905];
	}
	// end inline asm
	// begin inline asm
	{	
ld.global.ca.u64 %rd52909, [%rd52907];
	}
	// end inline asm
	// begin inline asm
	{	
ld.global.ca.u64 %rd52911, [%rd52909];
	}
	// end inline asm
	// begin inline asm
	{	
ld.global.ca.u64 %rd52913, [%rd52911];
	}
	// end inline asm
	// begin inline asm
	{	
ld.global.ca.u64 %rd52915, [%rd52913];
	}
	// end inline asm
	// begin inline asm
	{	
ld.global.ca.u64 %rd52917, [%rd52915];
	}
	// end inline asm
	// begin inline asm
	{	
ld.global.ca.u64 %rd52919, [%rd52917];
	}
	// end inline asm
	// begin inline asm
	{	
ld.global.ca.u64 %rd52921, [%rd52919];
	}
	// end inline asm
	// begin inline asm
	{	
ld.global.ca.u64 %rd52923, [%rd52921];
	}
	// end inline asm
	// begin inline asm
	{	
ld.global.ca.u64 %rd52925, [%rd52923];
	}
	// end inline asm
	// begin inline asm
	{	
ld.global.ca.u64 %rd52927, [%rd52925];
	}
	// end inline asm
	// begin inline asm
	{	
ld.global.ca.u64 %rd52929, [%rd52927];
	}
	// end inline asm
	// begin inline asm
	{	
ld.global.ca.u64 %rd52931, [%rd52929];
	}
	// end inline asm
	// begin inline asm
	{	
ld.global.ca.u64 %rd52933, [%rd52931];
	}
	// end inline asm
	// begin inline asm
	{	
ld.global.ca.u64 %rd52935, [%rd52933];
	}
	// end inline asm
	// begin inline asm
	{	
ld.global.ca.u64 %rd52937, [%rd52935];
	}
	// end inline asm
	// begin inline asm
	{	
ld.global.ca.u64 %rd52939, [%rd52937];
	}
	// end inline asm
	// begin inline asm
	{	
ld.global.ca.u64 %rd52941, [%rd52939];
	}
	// end inline asm
	// begin inline asm
	{	
ld.global.ca.u64 %rd52943, [%rd52941];
	}
	// end inline asm
	// begin inline asm
	{	
ld.global.ca.u64 %rd52945, [%rd52943];
	}
	// end inline asm
	// begin inline asm
	{	
ld.global.ca.u64 %rd52947, [%rd52945];
	}
	// end inline asm
	// begin inline asm
	{	
ld.global.ca.u64 %rd52949, [%rd52947];
	}
	// end inline asm
	// begin inline asm
	{	
ld.global.ca.u64 %rd52951, [%rd52949];
	}
	// end inline asm
	// begin inline asm
	{	
ld.global.ca.u64 %rd52953, [%rd52951];
	}
	// end inline asm
	// begin inline asm
	{	
ld.global.ca.u64 %rd52955, [%rd52953];
	}
	// end inline asm
	// begin inline asm
	{	
ld.global.ca.u64 %rd52957, [%rd52955];
	}
	// end inline asm
	// begin inline asm
	{	
ld.global.ca.u64 %rd52959, [%rd52957];
	}
	// end inline asm
	// begin inline asm
	{	
ld.global.ca.u64 %rd52961, [%rd52959];
	}
	// end inline asm
	// begin inline asm
	{	
ld.global.ca.u64 %rd52963, [%rd52961];
	}
	// end inline asm
	// begin inline asm
	{	
ld.global.ca.u64 %rd52965, [%rd52963];
	}
	// end inline asm
	// begin inline asm
	{	
ld.global.ca.u64 %rd52967, [%rd52965];
	}
	// end inline asm
	// begin inline asm
	{	
ld.global.ca.u64 %rd52969, [%rd52967];
	}
	// end inline asm
	// begin inline asm
	{	
ld.global.ca.u64 %rd52971, [%rd52969];
	}
	// end inline asm
	// begin inline asm
	{	
ld.global.ca.u64 %rd52973, [%rd52971];
	}
	// end inline asm
	// begin inline asm
	{	
ld.global.ca.u64 %rd52975, [%rd52973];
	}
	// end inline asm
	// begin inline asm
	{	
ld.global.ca.u64 %rd52977, [%rd52975];
	}
	// end inline asm
	// begin inline asm
	{	
ld.global.ca.u64 %rd52979, [%rd52977];
	}
	// end inline asm
	// begin inline asm
	{	
ld.global.ca.u64 %rd52981, [%rd52979];
	}
	// end inline asm
	// begin inline asm
	{	
ld.global.ca.u64 %rd52983, [%rd52981];
	}
	// end inline asm
	// begin inline asm
	{	
ld.global.ca.u64 %rd52985, [%rd52983];
	}
	// end inline asm
	// begin inline asm
	{	
ld.global.ca.u64 %rd52987, [%rd52985];
	}
	// end inline asm
	// begin inline asm
	{	
ld.global.ca.u64 %rd52989, [%rd52987];
	}
	// end inline asm
	// begin inline asm
	{	
ld.global.ca.u64 %rd52991, [%rd52989];
	}
	// end inline asm
	// begin inline asm
	{	
ld.global.ca.u64 %rd52993, [%rd52991];
	}
	// end inline asm
	// begin inline asm
	{	
ld.global.ca.u64 %rd52995, [%rd52993];
	}
	// end inline asm
	// begin inline asm
	{	
ld.global.ca.u64 %rd52997, [%rd52995];
	}
	// end inline asm
	// begin inline asm
	{	
ld.global.ca.u64 %rd52999, [%rd52997];
	}
	// end inline asm
	// begin inline asm
	{	
ld.global.ca.u64 %rd53001, [%rd52999];
	}
	// end inline asm
	// begin inline asm
	{	
ld.global.ca.u64 %rd53003, [%rd53001];
	}
	// end inline asm
	// begin inline asm
	{	
ld.global.ca.u64 %rd53005, [%rd53003];
	}
	// end inline asm
	// begin inline asm
	{	
ld.global.ca.u64 %rd53007, [%rd53005];
	}
	// end inline asm
	// begin inline asm
	{	
ld.global.ca.u64 %rd53009, [%rd53007];
	}
	// end inline asm
	// begin inline asm
	{	
ld.global.ca.u64 %rd53011, [%rd53009];
	}
	// end inline asm
	// begin inline asm
	{	
ld.global.ca.u64 %rd53013, [%rd53011];
	}
	// end inline asm
	// begin inline asm
	{	
ld.global.ca.u64 %rd53015, [%rd53013];
	}
	// end inline asm
	// begin inline asm
	{	
ld.global.ca.u64 %rd53017, [%rd53015];
	}
	// end inline asm
	// begin inline asm
	{	
ld.global.ca.u64 %rd53019, [%rd53017];
	}
	// end inline asm
	// begin inline asm
	{	
ld.global.ca.u64 %rd53021, [%rd53019];
	}
	// end inline asm
	// begin inline asm
	{	
ld.global.ca.u64 %rd53023, [%rd53021];
	}
	// end inline asm
	// begin inline asm
	{	
ld.global.ca.u64 %rd53025, [%rd53023];
	}
	// end inline asm
	// begin inline asm
	{	
ld.global.ca.u64 %rd53027, [%rd53025];
	}
	// end inline asm
	// begin inline asm
	{	
ld.global.ca.u64 %rd53029, [%rd53027];
	}
	// end inline asm
	// begin inline asm
	{	
ld.global.ca.u64 %rd53031, [%rd53029];
	}
	// end inline asm
	// begin inline asm
	{	
ld.global.ca.u64 %rd53033, [%rd53031];
	}
	// end inline asm
	// begin inline asm
	{	
ld.global.ca.u64 %rd53035, [%rd53033];
	}
	// end inline asm
	// begin inline asm
	{	
ld.global.ca.u64 %rd53037, [%rd53035];
	}
	// end inline asm
	// begin inline asm
	{	
ld.global.ca.u64 %rd53039, [%rd53037];
	}
	// end inline asm
	// begin inline asm
	{	
ld.global.ca.u64 %rd53041, [%rd53039];
	}
	// end inline asm
	// begin inline asm
	{	
ld.global.ca.u64 %rd53043, [%rd53041];
	}
	// end inline asm
	// begin inline asm
	{	
ld.global.ca.u64 %rd53045, [%rd53043];
	}
	// end inline asm
	// begin inline asm
	{	
ld.global.ca.u64 %rd53047, [%rd53045];
	}
	// end inline asm
	// begin inline asm
	{	
ld.global.ca.u64 %rd53049, [%rd53047];
	}
	// end inline asm
	// begin inline asm
	{	
ld.global.ca.u64 %rd53051, [%rd53049];
	}
	// end inline asm
	// begin inline asm
	{	
ld.global.ca.u64 %rd53053, [%rd53051];
	}
	// end inline asm
	// begin inline asm
	{	
ld.global.ca.u64 %rd53055, [%rd53053];
	}
	// end inline asm
	// begin inline asm
	{	
ld.global.ca.u64 %rd53057, [%rd53055];
	}
	// end inline asm
	// begin inline asm
	{	
ld.global.ca.u64 %rd53059, [%rd53057];
	}
	// end inline asm
	// begin inline asm
	{	
ld.global.ca.u64 %rd53061, [%rd53059];
	}
	// end inline asm
	// begin inline asm
	{	
ld.global.ca.u64 %rd53063, [%rd53061];
	}
	// end inline asm
	// begin inline asm
	{	
ld.global.ca.u64 %rd53065, [%rd53063];
	}
	// end inline asm
	// begin inline asm
	{	
ld.global.ca.u64 %rd53067, [%rd53065];
	}
	// end inline asm
	// begin inline asm
	{	
ld.global.ca.u64 %rd53069, [%rd53067];
	}
	// end inline asm
	// begin inline asm
	{	
ld.global.ca.u64 %rd53071, [%rd53069];
	}
	// end inline asm
	// begin inline asm
	{	
ld.global.ca.u64 %rd53073, [%rd53071];
	}
	// end inline asm
	// begin inline asm
	{	
ld.global.ca.u64 %rd53075, [%rd53073];
	}
	// end inline asm
	// begin inline asm
	{	
ld.global.ca.u64 %rd53077, [%rd53075];
	}
	// end inline asm
	// begin inline asm
	{	
ld.global.ca.u64 %rd53079, [%rd53077];
	}
	// end inline asm
	// begin inline asm
	{	
ld.global.ca.u64 %rd53081, [%rd53079];
	}
	// end inline asm
	// begin inline asm
	{	
ld.global.ca.u64 %rd53083, [%rd53081];
	}
	// end inline asm
	// begin inline asm
	{	
ld.global.ca.u64 %rd53085, [%rd53083];
	}
	// end inline asm
	// begin inline asm
	{	
ld.global.ca.u64 %rd53087, [%rd53085];
	}
	// end inline asm
	// begin inline asm
	{	
ld.global.ca.u64 %rd53089, [%rd53087];
	}
	// end inline asm
	// begin inline asm
	{	
ld.global.ca.u64 %rd53091, [%rd53089];
	}
	// end inline asm
	// begin inline asm
	{	
ld.global.ca.u64 %rd53093, [%rd53091];
	}
	// end inline asm
	// begin inline asm
	{	
ld.global.ca.u64 %rd53095, [%rd53093];
	}
	// end inline asm
	// begin inline asm
	{	
ld.global.ca.u64 %rd53097, [%rd53095];
	}
	// end inline asm
	// begin inline asm
	{	
ld.global.ca.u64 %rd53099, [%rd53097];
	}
	// end inline asm
	// begin inline asm
	{	
ld.global.ca.u64 %rd53101, [%rd53099];
	}
	// end inline asm
	// begin inline asm
	{	
ld.global.ca.u64 %rd53103, [%rd53101];
	}
	// end inline asm
	// begin inline asm
	{	
ld.global.ca.u64 %rd53105, [%rd53103];
	}
	// end inline asm
	// begin inline asm
	{	
ld.global.ca.u64 %rd53107, [%rd53105];
	}
	// end inline asm
	// begin inline asm
	{	
ld.global.ca.u64 %rd53109, [%rd53107];
	}
	// end inline asm
	// begin inline asm
	{	
ld.global.ca.u64 %rd53111, [%rd53109];
	}
	// end inline asm
	// begin inline asm
	{	
ld.global.ca.u64 %rd53113, [%rd53111];
	}
	// end inline asm
	// begin inline asm
	{	
ld.global.ca.u64 %rd53115, [%rd53113];
	}
	// end inline asm
	// begin inline asm
	{	
ld.global.ca.u64 %rd53117, [%rd53115];
	}
	// end inline asm
	// begin inline asm
	{	
ld.global.ca.u64 %rd53119, [%rd53117];
	}
	// end inline asm
	// begin inline asm
	{	
ld.global.ca.u64 %rd53121, [%rd53119];
	}
	// end inline asm
	// begin inline asm
	{	
ld.global.ca.u64 %rd53123, [%rd53121];
	}
	// end inline asm
	// begin inline asm
	{	
ld.global.ca.u64 %rd53125, [%rd53123];
	}
	// end inline asm
	// begin inline asm
	{	
ld.global.ca.u64 %rd53127, [%rd53125];
	}
	// end inline asm
	// begin inline asm
	{	
ld.global.ca.u64 %rd53129, [%rd53127];
	}
	// end inline asm
	// begin inline asm
	{	
ld.global.ca.u64 %rd53131, [%rd53129];
	}
	// end inline asm
	// begin inline asm
	{	
ld.global.ca.u64 %rd53133, [%rd53131];
	}
	// end inline asm
	// begin inline asm
	{	
ld.global.ca.u64 %rd53135, [%rd53133];
	}
	// end inline asm
	// begin inline asm
	{	
ld.global.ca.u64 %rd53137, [%rd53135];
	}
	// end inline asm
	// begin inline asm
	{	
ld.global.ca.u64 %rd53139, [%rd53137];
	}
	// end inline asm
	// begin inline asm
	{	
ld.global.ca.u64 %rd53141, [%rd53139];
	}
	// end inline asm
	// begin inline asm
	{	
ld.global.ca.u64 %rd53143, [%rd53141];
	}
	// end inline asm
	// begin inline asm
	{	
ld.global.ca.u64 %rd53145, [%rd53143];
	}
	// end inline asm
	// begin inline asm
	{	
ld.global.ca.u64 %rd53147, [%rd53145];
	}
	// end inline asm
	// begin inline asm
	{	
ld.global.ca.u64 %rd53149, [%rd53147];
	}
	// end inline asm
	// begin inline asm
	{	
ld.global.ca.u64 %rd53151, [%rd53149];
	}
	// end inline asm
	// begin inline asm
	{	
ld.global.ca.u64 %rd53153, [%rd53151];
	}
	// end inline asm
	// begin inline asm
	{	
ld.global.ca.u64 %rd53155, [%rd53153];
	}
	// end inline asm
	// begin inline asm
	{	
ld.global.ca.u64 %rd53157, [%rd53155];
	}
	// end inline asm
	// begin inline asm
	{	
ld.global.ca.u64 %rd53159, [%rd53157];
	}
	// end inline asm
	// begin inline asm
	{	
ld.global.ca.u64 %rd53161, [%rd53159];
	}
	// end inline asm
	// begin inline asm
	{	
ld.global.ca.u64 %rd53163, [%rd53161];
	}
	// end inline asm
	// begin inline asm
	{	
ld.global.ca.u64 %rd53165, [%rd53163];
	}
	// end inline asm
	// begin inline asm
	{	
ld.global.ca.u64 %rd53167, [%rd53165];
	}
	// end inline asm
	// begin inline asm
	{	
ld.global.ca.u64 %rd53169, [%rd53167];
	}
	// end inline asm
	// begin inline asm
	{	
ld.global.ca.u64 %rd53171, [%rd53169];
	}
	// end inline asm
	// begin inline asm
	{	
ld.global.ca.u64 %rd53173, [%rd53171];
	}
	// end inline asm
	// begin inline asm
	{	
ld.global.ca.u64 %rd53175, [%rd53173];
	}
	// end inline asm
	// begin inline asm
	{	
ld.global.ca.u64 %rd53177, [%rd53175];
	}
	// end inline asm
	// begin inline asm
	{	
ld.global.ca.u64 %rd53179, [%rd53177];
	}
	// end inline asm
	// begin inline asm
	{	
ld.global.ca.u64 %rd53181, [%rd53179];
	}
	// end inline asm
	// begin inline asm
	{	
ld.global.ca.u64 %rd53183, [%rd53181];
	}
	// end inline asm
	// begin inline asm
	{	
ld.global.ca.u64 %rd53185, [%rd53183];
	}
	// end inline asm
	// begin inline asm
	{	
ld.global.ca.u64 %rd53187, [%rd53185];
	}
	// end inline asm
	// begin inline asm
	{	
ld.global.ca.u64 %rd53189, [%rd53187];
	}
	// end inline asm
	// begin inline asm
	{	
ld.global.ca.u64 %rd53191, [%rd53189];
	}
	// end inline asm
	// begin inline asm
	{	
ld.global.ca.u64 %rd53193, [%rd53191];
	}
	// end inline asm
	// begin inline asm
	{	
ld.global.ca.u64 %rd53195, [%rd53193];
	}
	// end inline asm
	// begin inline asm
	{	
ld.global.ca.u64 %rd53197, [%rd53195];
	}
	// end inline asm
	// begin inline asm
	{	
ld.global.ca.u64 %rd53199, [%rd53197];
	}
	// end inline asm
	// begin inline asm
	{	
ld.global.ca.u64 %rd53201, [%rd53199];
	}
	// end inline asm
	// begin inline asm
	{	
ld.global.ca.u64 %rd53203, [%rd53201];
	}
	// end inline asm
	// begin inline asm
	{	
ld.global.ca.u64 %rd53205, [%rd53203];
	}
	// end inline asm
	// begin inline asm
	{	
ld.global.ca.u64 %rd53207, [%rd53205];
	}
	// end inline asm
	// begin inline asm
	{	
ld.global.ca.u64 %rd53209, [%rd53207];
	}
	// end inline asm
	// begin inline asm
	{	
ld.global.ca.u64 %rd53211, [%rd53209];
	}
	// end inline asm
	// begin inline asm
	{	
ld.global.ca.u64 %rd53213, [%rd53211];
	}
	// end inline asm
	// begin inline asm
	{	
ld.global.ca.u64 %rd53215, [%rd53213];
	}
	// end inline asm
	// begin inline asm
	{	
ld.global.ca.u64 %rd53217, [%rd53215];
	}
	// end inline asm
	// begin inline asm
	{	
ld.global.ca.u64 %rd53219, [%rd53217];
	}
	// end inline asm
	// begin inline asm
	{	
ld.global.ca.u64 %rd53221, [%rd53219];
	}
	// end inline asm
	// begin inline asm
	{	
ld.global.ca.u64 %rd53223, [%rd53221];
	}
	// end inline asm
	// begin inline asm
	{	
ld.global.ca.u64 %rd53225, [%rd53223];
	}
	// end inline asm
	// begin inline asm
	{	
ld.global.ca.u64 %rd53227, [%rd53225];
	}
	// end inline asm
	// begin inline asm
	{	
ld.global.ca.u64 %rd53229, [%rd53227];
	}
	// end inline asm
	// begin inline asm
	{	
ld.global.ca.u64 %rd53231, [%rd53229];
	}
	// end inline asm
	// begin inline asm
	{	
ld.global.ca.u64 %rd53233, [%rd53231];
	}
	// end inline asm
	// begin inline asm
	{	
ld.global.ca.u64 %rd53235, [%rd53233];
	}
	// end inline asm
	// begin inline asm
	{	
ld.global.ca.u64 %rd53237, [%rd53235];
	}
	// end inline asm
	// begin inline asm
	{	
ld.global.ca.u64 %rd53239, [%rd53237];
	}
	// end inline asm
	// begin inline asm
	{	
ld.global.ca.u64 %rd53241, [%rd53239];
	}
	// end inline asm
	// begin inline asm
	{	
ld.global.ca.u64 %rd53243, [%rd53241];
	}
	// end inline asm
	// begin inline asm
	{	
ld.global.ca.u64 %rd53245, [%rd53243];
	}
	// end inline asm
	// begin inline asm
	{	
ld.global.ca.u64 %rd53247, [%rd53245];
	}
	// end inline asm
	// begin inline asm
	{	
ld.global.ca.u64 %rd53249, [%rd53247];
	}
	// end inline asm
	// begin inline asm
	{	
ld.global.ca.u64 %rd53251, [%rd53249];
	}
	// end inline asm
	// begin inline asm
	{	
ld.global.ca.u64 %rd53253, [%rd53251];
	}
	// end inline asm
	// begin inline asm
	{	
ld.global.ca.u64 %rd53255, [%rd53253];
	}
	// end inline asm
	// begin inline asm
	{	
ld.global.ca.u64 %rd53257, [%rd53255];
	}
	// end inline asm
	// begin inline asm
	{	
ld.global.ca.u64 %rd53259, [%rd53257];
	}
	// end inline asm
	// begin inline asm
	{	
ld.global.ca.u64 %rd53261, [%rd53259];
	}
	// end inline asm
	// begin inline asm
	{	
ld.global.ca.u64 %rd53263, [%rd53261];
	}
	// end inline asm
	// begin inline asm
	{	
ld.global.ca.u64 %rd53265, [%rd53263];
	}
	// end inline asm
	// begin inline asm
	{	
ld.global.ca.u64 %rd53267, [%rd53265];
	}
	// end inline asm
	// begin inline asm
	{	
ld.global.ca.u64 %rd53269, [%rd53267];
	}
	// end inline asm
	// begin inline asm
	{	
ld.global.ca.u64 %rd53271, [%rd53269];
	}
	// end inline asm
	// begin inline asm
	{	
ld.global.ca.u64 %rd53273, [%rd53271];
	}
	// end inline asm
	// begin inline asm
	{	
ld.global.ca.u64 %rd53275, [%rd53273];
	}
	// end inline asm
	// begin inline asm
	{	
ld.global.ca.u64 %rd53277, [%rd53275];
	}
	// end inline asm
	// begin inline asm
	{	
ld.global.ca.u64 %rd53279, [%rd53277];
	}
	// end inline asm
	// begin inline asm
	{	
ld.global.ca.u64 %rd53281, [%rd53279];
	}
	// end inline asm
	// begin inline asm
	{	
ld.global.ca.u64 %rd53283, [%rd53281];
	}
	// end inline asm
	// begin inline asm
	{	
ld.global.ca.u64 %rd53285, [%rd53283];
	}
	// end inline asm
	// begin inline asm
	{	
ld.global.ca.u64 %rd53287, [%rd53285];
	}
	// end inline asm
	// begin inline asm
	{	
ld.global.ca.u64 %rd53289, [%rd53287];
	}
	// end inline asm
	// begin inline asm
	{	
ld.global.ca.u64 %rd53291, [%rd53289];
	}
	// end inline asm
	// begin inline asm
	{	
ld.global.ca.u64 %rd53293, [%rd53291];
	}
	// end inline asm
	// begin inline asm
	{	
ld.global.ca.u64 %rd53295, [%rd53293];
	}
	// end inline asm
	// begin inline asm
	{	
ld.global.ca.u64 %rd53297, [%rd53295];
	}
	// end inline asm
	// begin inline asm
	{	
ld.global.ca.u64 %rd53299, [%rd53297];
	}
	// end inline asm
	// begin inline asm
	{	
ld.global.ca.u64 %rd53301, [%rd53299];
	}
	// end inline asm
	// begin inline asm
	{	
ld.global.ca.u64 %rd53303, [%rd53301];
	}
	// end inline asm
	// begin inline asm
	{	
ld.global.ca.u64 %rd53305, [%rd53303];
	}
	// end inline asm
	// begin inline asm
	{	
ld.global.ca.u64 %rd53307, [%rd53305];
	}
	// end inline asm
	// begin inline asm
	{	
ld.global.ca.u64 %rd53309, [%rd53307];
	}
	// end inline asm
	// begin inline asm
	{	
ld.global.ca.u64 %rd53311, [%rd53309];
	}
	// end inline asm
	// begin inline asm
	{	
ld.global.ca.u64 %rd53313, [%rd53311];
	}
	// end inline asm
	// begin inline asm
	{	
ld.global.ca.u64 %rd53315, [%rd53313];
	}
	// end inline asm
	// begin inline asm
	{	
ld.global.ca.u64 %rd53317, [%rd53315];
	}
	// end inline asm
	// begin inline asm
	{	
ld.global.ca.u64 %rd53319, [%rd53317];
	}
	// end inline asm
	// begin inline asm
	{	
ld.global.ca.u64 %rd53321, [%rd53319];
	}
	// end inline asm
	// begin inline asm
	{	
ld.global.ca.u64 %rd53323, [%rd53321];
	}
	// end inline asm
	// begin inline asm
	{	
ld.global.ca.u64 %rd53325, [%rd53323];
	}
	// end inline asm
	// begin inline asm
	{	
ld.global.ca.u64 %rd53327, [%rd53325];
	}
	// end inline asm
	// begin inline asm
	{	
ld.global.ca.u64 %rd53329, [%rd53327];
	}
	// end inline asm
	// begin inline asm
	{	
ld.global.ca.u64 %rd53331, [%rd53329];
	}
	// end inline asm
	// begin inline asm
	{	
ld.global.ca.u64 %rd53333, [%rd53331];
	}
	// end inline asm
	// begin inline asm
	{	
ld.global.ca.u64 %rd53335, [%rd53333];
	}
	// end inline asm
	// begin inline asm
	{	
ld.global.ca.u64 %rd53337, [%rd53335];
	}
	// end inline asm
	// begin inline asm
	{	
ld.global.ca.u64 %rd53339, [%rd53337];
	}
	// end inline asm
	// begin inline asm
	{	
ld.global.ca.u64 %rd53341, [%rd53339];
	}
	// end inline asm
	// begin inline asm
	{	
ld.global.ca.u64 %rd53343, [%rd53341];
	}
	// end inline asm
	// begin inline asm
	{	
ld.global.ca.u64 %rd53345, [%rd53343];
	}
	// end inline asm
	// begin inline asm
	{	
ld.global.ca.u64 %rd53347, [%rd53345];
	}
	// end inline asm
	// begin inline asm
	{	
ld.global.ca.u64 %rd53349, [%rd53347];
	}
	// end inline asm
	// begin inline asm
	{	
ld.global.ca.u64 %rd53351, [%rd53349];
	}
	// end inline asm
	// begin inline asm
	{	
ld.global.ca.u64 %rd53353, [%rd53351];
	}
	// end inline asm
	// begin inline asm
	{	
ld.global.ca.u64 %rd53355, [%rd53353];
	}
	// end inline asm
	// begin inline asm
	{	
ld.global.ca.u64 %rd53357, [%rd53355];
	}
	// end inline asm
	// begin inline asm
	{	
ld.global.ca.u64 %rd53359, [%rd53357];
	}
	// end inline asm
	// begin inline asm
	{	
ld.global.ca.u64 %rd53361, [%rd53359];
	}
	// end inline asm
	// begin inline asm
	{	
ld.global.ca.u64 %rd53363, [%rd53361];
	}
	// end inline asm
	// begin inline asm
	{	
ld.global.ca.u64 %rd53365, [%rd53363];
	}
	// end inline asm
	// begin inline asm
	{	
ld.global.ca.u64 %rd53367, [%rd53365];
	}
	// end inline asm
	// begin inline asm
	{	
ld.global.ca.u64 %rd53369, [%rd53367];
	}
	// end inline asm
	// begin inline asm
	{	
ld.global.ca.u64 %rd53371, [%rd53369];
	}
	// end inline asm
	// begin inline asm
	{	
ld.global.ca.u64 %rd53373, [%rd53371];
	}
	// end inline asm
	// begin inline asm
	{	
ld.global.ca.u64 %rd53375, [%rd53373];
	}
	// end inline asm
	// begin inline asm
	{	
ld.global.ca.u64 %rd53377, [%rd53375];
	}
	// end inline asm
	// begin inline asm
	{	
ld.global.ca.u64 %rd53379, [%rd53377];
	}
	// end inline asm
	// begin inline asm
	{	
ld.global.ca.u64 %rd53381, [%rd53379];
	}
	// end inline asm
	// begin inline asm
	{	
ld.global.ca.u64 %rd53383, [%rd53381];
	}
	// end inline asm
	// begin inline asm
	{	
ld.global.ca.u64 %rd53385, [%rd53383];
	}
	// end inline asm
	// begin inline asm
	{	
ld.global.ca.u64 %rd53387, [%rd53385];
	}
	// end inline asm
	// begin inline asm
	{	
ld.global.ca.u64 %rd53389, [%rd53387];
	}
	// end inline asm
	// begin inline asm
	{	
ld.global.ca.u64 %rd53391, [%rd53389];
	}
	// end inline asm
	// begin inline asm
	{	
ld.global.ca.u64 %rd53393, [%rd53391];
	}
	// end inline asm
	// begin inline asm
	{	
ld.global.ca.u64 %rd53395, [%rd53393];
	}
	// end inline asm
	// begin inline asm
	{	
ld.global.ca.u64 %rd53397, [%rd53395];
	}
	// end inline asm
	// begin inline asm
	{	
ld.global.ca.u64 %rd53399, [%rd53397];
	}
	// end inline asm
	// begin inline asm
	{	
ld.global.ca.u64 %rd53401, [%rd53399];
	}
	// end inline asm
	// begin inline asm
	{	
ld.global.ca.u64 %rd53403, [%rd53401];
	}
	// end inline asm
	// begin inline asm
	{	
ld.global.ca.u64 %rd53405, [%rd53403];
	}
	// end inline asm
	// begin inline asm
	{	
ld.global.ca.u64 %rd53407, [%rd53405];
	}
	// end inline asm
	// begin inline asm
	{	
ld.global.ca.u64 %rd53409, [%rd53407];
	}
	// end inline asm
	// begin inline asm
	{	
ld.global.ca.u64 %rd53411, [%rd53409];
	}
	// end inline asm
	// begin inline asm
	{	
ld.global.ca.u64 %rd53413, [%rd53411];
	}
	// end inline asm
	// begin inline asm
	{	
ld.global.ca.u64 %rd53415, [%rd53413];
	}
	// end inline asm
	// begin inline asm
	{	
ld.global.ca.u64 %rd53417, [%rd53415];
	}
	// end inline asm
	// begin inline asm
	{	
ld.global.ca.u64 %rd53419, [%rd53417];
	}
	// end inline asm
	// begin inline asm
	{	
ld.global.ca.u64 %rd53421, [%rd53419];
	}
	// end inline asm
	// begin inline asm
	{	
ld.global.ca.u64 %rd53423, [%rd53421];
	}
	// end inline asm
	// begin inline asm
	{	
ld.global.ca.u64 %rd53425, [%rd53423];
	}
	// end inline asm
	// begin inline asm
	{	
ld.global.ca.u64 %rd53427, [%rd53425];
	}
	// end inline asm
	// begin inline asm
	{	
ld.global.ca.u64 %rd53429, [%rd53427];
	}
	// end inline asm
	// begin inline asm
	{	
ld.global.ca.u64 %rd53431, [%rd53429];
	}
	// end inline asm
	// begin inline asm
	{	
ld.global.ca.u64 %rd53433, [%rd53431];
	}
	// end inline asm
	// begin inline asm
	{	
ld.global.ca.u64 %rd53435, [%rd53433];
	}
	// end inline asm
	// begin inline asm
	{	
ld.global.ca.u64 %rd53437, [%rd53435];
	}
	// end inline asm
	// begin inline asm
	{	
ld.global.ca.u64 %rd53439, [%rd53437];
	}
	// end inline asm
	// begin inline asm
	{	
ld.global.ca.u64 %rd53441, [%rd53439];
	}
	// end inline asm
	// begin inline asm
	{	
ld.global.ca.u64 %rd53443, [%rd53441];
	}
	// end inline asm
	// begin inline asm
	{	
ld.global.ca.u64 %rd53445, [%rd53443];
	}
	// end inline asm
	// begin inline asm
	{	
ld.global.ca.u64 %rd53447, [%rd53445];
	}
	// end inline asm
	// begin inline asm
	{	
ld.global.ca.u64 %rd53449, [%rd53447];
	}
	// end inline asm
	// begin inline asm
	{	
ld.global.ca.u64 %rd53451, [%rd53449];
	}
	// end inline asm
	// begin inline asm
	{	
ld.global.ca.u64 %rd53453, [%rd53451];
	}
	// end inline asm
	// begin inline asm
	{	
ld.global.ca.u64 %rd53455, [%rd53453];
	}
	// end inline asm
	// begin inline asm
	{	
ld.global.ca.u64 %rd53457, [%rd53455];
	}
	// end inline asm
	// begin inline asm
	{	
ld.global.ca.u64 %rd53459, [%rd53457];
	}
	// end inline asm
	// begin inline asm
	{	
ld.global.ca.u64 %rd53461, [%rd53459];
	}
	// end inline asm
	// begin inline asm
	{	
ld.global.ca.u64 %rd53463, [%rd53461];
	}
	// end inline asm
	// begin inline asm
	{	
ld.global.ca.u64 %rd53465, [%rd53463];
	}
	// end inline asm
	// begin inline asm
	{	
ld.global.ca.u64 %rd53467, [%rd53465];
	}
	// end inline asm
	// begin inline asm
	{	
ld.global.ca.u64 %rd53469, [%rd53467];
	}
	// end inline asm
	// begin inline asm
	{	
ld.global.ca.u64 %rd53471, [%rd53469];
	}
	// end inline asm
	// begin inline asm
	{	
ld.global.ca.u64 %rd53473, [%rd53471];
	}
	// end inline asm
	// begin inline asm
	{	
ld.global.ca.u64 %rd53475, [%rd53473];
	}
	// end inline asm
	// begin inline asm
	{	
ld.global.ca.u64 %rd53477, [%rd53475];
	}
	// end inline asm
	// begin inline asm
	{	
ld.global.ca.u64 %rd53479, [%rd53477];
	}
	// end inline asm
	// begin inline asm
	{	
ld.global.ca.u64 %rd53481, [%rd53479];
	}
	// end inline asm
	// begin inline asm
	{	
ld.global.ca.u64 %rd53483, [%rd53481];
	}
	// end inline asm
	// begin inline asm
	{	
ld.global.ca.u64 %rd53485, [%rd53483];
	}
	// end inline asm
	// begin inline asm
	{	
ld.global.ca.u64 %rd53487, [%rd53485];
	}
	// end inline asm
	// begin inline asm
	{	
ld.global.ca.u64 %rd53489, [%rd53487];
	}
	// end inline asm
	// begin inline asm
	{	
ld.global.ca.u64 %rd53491, [%rd53489];
	}
	// end inline asm
	// begin inline asm
	{	
ld.global.ca.u64 %rd53493, [%rd53491];
	}
	// end inline asm
	// begin inline asm
	{	
ld.global.ca.u64 %rd53495, [%rd53493];
	}
	// end inline asm
	// begin inline asm
	{	
ld.global.ca.u64 %rd53497, [%rd53495];
	}
	// end inline asm
	// begin inline asm
	{	
ld.global.ca.u64 %rd53499, [%rd53497];
	}
	// end inline asm
	// begin inline asm
	{	
ld.global.ca.u64 %rd53501, [%rd53499];
	}
	// end inline asm
	// begin inline asm
	{	
ld.global.ca.u64 %rd53503, [%rd53501];
	}
	// end inline asm
	// begin inline asm
	{	
ld.global.ca.u64 %rd53505, [%rd53503];
	}
	// end inline asm
	// begin inline asm
	{	
ld.global.ca.u64 %rd53507, [%rd53505];
	}
	// end inline asm
	// begin inline asm
	{	
ld.global.ca.u64 %rd53509, [%rd53507];
	}
	// end inline asm
	// begin inline asm
	{	
ld.global.ca.u64 %rd53511, [%rd53509];
	}
	// end inline asm
	// begin inline asm
	{	
ld.global.ca.u64 %rd53513, [%rd53511];
	}
	// end inline asm
	// begin inline asm
	{	
ld.global.ca.u64 %rd53515, [%rd53513];
	}
	// end inline asm
	// begin inline asm
	{	
ld.global.ca.u64 %rd53517, [%rd53515];
	}
	// end inline asm
	// begin inline asm
	{	
ld.global.ca.u64 %rd53519, [%rd53517];
	}
	// end inline asm
	// begin inline asm
	{	
ld.global.ca.u64 %rd53521, [%rd53519];
	}
	// end inline asm
	// begin inline asm
	{	
ld.global.ca.u64 %rd53523, [%rd53521];
	}
	// end inline asm
	// begin inline asm
	{	
ld.global.ca.u64 %rd53525, [%rd53523];
	}
	// end inline asm
	// begin inline asm
	{	
ld.global.ca.u64 %rd53527, [%rd53525];
	}
	// end inline asm
	// begin inline asm
	{	
ld.global.ca.u64 %rd53529, [%rd53527];
	}
	// end inline asm
	// begin inline asm
	{	
ld.global.ca.u64 %rd53531, [%rd53529];
	}
	// end inline asm
	// begin inline asm
	{	
ld.global.ca.u64 %rd53533, [%rd53531];
	}
	// end inline asm
	// begin inline asm
	{	
ld.global.ca.u64 %rd53535, [%rd53533];
	}
	// end inline asm
	// begin inline asm
	{	
ld.global.ca.u64 %rd53537, [%rd53535];
	}
	// end inline asm
	// begin inline asm
	{	
ld.global.ca.u64 %rd53539, [%rd53537];
	}
	// end inline asm
	// begin inline asm
	{	
ld.global.ca.u64 %rd53541, [%rd53539];
	}
	// end inline asm
	// begin inline asm
	{	
ld.global.ca.u64 %rd53543, [%rd53541];
	}
	// end inline asm
	// begin inline asm
	{	
ld.global.ca.u64 %rd53545, [%rd53543];
	}
	// end inline asm
	// begin inline asm
	{	
ld.global.ca.u64 %rd53547, [%rd53545];
	}
	// end inline asm
	// begin inline asm
	{	
ld.global.ca.u64 %rd53549, [%rd53547];
	}
	// end inline asm
	// begin inline asm
	{	
ld.global.ca.u64 %rd53551, [%rd53549];
	}
	// end inline asm
	// begin inline asm
	{	
ld.global.ca.u64 %rd53553, [%rd53551];
	}
	// end inline asm
	// begin inline asm
	{	
ld.global.ca.u64 %rd53555, [%rd53553];
	}
	// end inline asm
	// begin inline asm
	{	
ld.global.ca.u64 %rd53557, [%rd53555];
	}
	// end inline asm
	// begin inline asm
	{	
ld.global.ca.u64 %rd53559, [%rd53557];
	}
	// end inline asm
	// begin inline asm
	{	
ld.global.ca.u64 %rd53561, [%rd53559];
	}
	// end inline asm
	// begin inline asm
	{	
ld.global.ca.u64 %rd53563, [%rd53561];
	}
	// end inline asm
	// begin inline asm
	{	
ld.global.ca.u64 %rd53565, [%rd53563];
	}
	// end inline asm
	// begin inline asm
	{	
ld.global.ca.u64 %rd53567, [%rd53565];
	}
	// end inline asm
	// begin inline asm
	{	
ld.global.ca.u64 %rd53569, [%rd53567];
	}
	// end inline asm
	// begin inline asm
	{	
ld.global.ca.u64 %rd53571, [%rd53569];
	}
	// end inline asm
	// begin inline asm
	{	
ld.global.ca.u64 %rd53573, [%rd53571];
	}
	// end inline asm
	// begin inline asm
	{	
ld.global.ca.u64 %rd53575, [%rd53573];
	}
	// end inline asm
	// begin inline asm
	{	
ld.global.ca.u64 %rd53577, [%rd53575];
	}
	// end inline asm
	// begin inline asm
	{	
ld.global.ca.u64 %rd53579, [%rd53577];
	}
	// end inline asm
	// begin inline asm
	{	
ld.global.ca.u64 %rd53581, [%rd53579];
	}
	// end inline asm
	// begin inline asm
	{	
ld.global.ca.u64 %rd53583, [%rd53581];
	}
	// end inline asm
	// begin inline asm
	{	
ld.global.ca.u64 %rd53585, [%rd53583];
	}
	// end inline asm
	// begin inline asm
	{	
ld.global.ca.u64 %rd53587, [%rd53585];
	}
	// end inline asm
	// begin inline asm
	{	
ld.global.ca.u64 %rd53589, [%rd53587];
	}
	// end inline asm
	// begin inline asm
	{	
ld.global.ca.u64 %rd53591, [%rd53589];
	}
	// end inline asm
	// begin inline asm
	{	
ld.global.ca.u64 %rd53593, [%rd53591];
	}
	// end inline asm
	// begin inline asm
	{	
ld.global.ca.u64 %rd53595, [%rd53593];
	}
	// end inline asm
	// begin inline asm
	{	
ld.global.ca.u64 %rd53597, [%rd53595];
	}
	// end inline asm
	// begin inline asm
	{	
ld.global.ca.u64 %rd53599, [%rd53597];
	}
	// end inline asm
	// begin inline asm
	{	
ld.global.ca.u64 %rd53601, [%rd53599];
	}
	// end inline asm
	// begin inline asm
	{	
ld.global.ca.u64 %rd53603, [%rd53601];
	}
	// end inline asm
	// begin inline asm
	{	
ld.global.ca.u64 %rd53605, [%rd53603];
	}
	// end inline asm
	// begin inline asm
	{	
ld.global.ca.u64 %rd53607, [%rd53605];
	}
	// end inline asm
	// begin inline asm
	{	
ld.global.ca.u64 %rd53609, [%rd53607];
	}
	// end inline asm
	// begin inline asm
	{	
ld.global.ca.u64 %rd53611, [%rd53609];
	}
	// end inline asm
	// begin inline asm
	{	
ld.global.ca.u64 %rd53613, [%rd53611];
	}
	// end inline asm
	// begin inline asm
	{	
ld.global.ca.u64 %rd53615, [%rd53613];
	}
	// end inline asm
	// begin inline asm
	{	
ld.global.ca.u64 %rd53617, [%rd53615];
	}
	// end inline asm
	// begin inline asm
	{	
ld.global.ca.u64 %rd53619, [%rd53617];
	}
	// end inline asm
	// begin inline asm
	{	
ld.global.ca.u64 %rd53621, [%rd53619];
	}
	// end inline asm
	// begin inline asm
	{	
ld.global.ca.u64 %rd53623, [%rd53621];
	}
	// end inline asm
	// begin inline asm
	{	
ld.global.ca.u64 %rd53625, [%rd53623];
	}
	// end inline asm
	// begin inline asm
	{	
ld.global.ca.u64 %rd53627, [%rd53625];
	}
	// end inline asm
	// begin inline asm
	{	
ld.global.ca.u64 %rd53629, [%rd53627];
	}
	// end inline asm
	// begin inline asm
	{	
ld.global.ca.u64 %rd53631, [%rd53629];
	}
	// end inline asm
	// begin inline asm
	{	
ld.global.ca.u64 %rd53633, [%rd53631];
	}
	// end inline asm
	// begin inline asm
	{	
ld.global.ca.u64 %rd53635, [%rd53633];
	}
	// end inline asm
	// begin inline asm
	{	
ld.global.ca.u64 %rd53637, [%rd53635];
	}
	// end inline asm
	// begin inline asm
	{	
ld.global.ca.u64 %rd53639, [%rd53637];
	}
	// end inline asm
	// begin inline asm
	{	
ld.global.ca.u64 %rd53641, [%rd53639];
	}
	// end inline asm
	// begin inline asm
	{	
ld.global.ca.u64 %rd53643, [%rd53641];
	}
	// end inline asm
	// begin inline asm
	{	
ld.global.ca.u64 %rd53645, [%rd53643];
	}
	// end inline asm
	// begin inline asm
	{	
ld.global.ca.u64 %rd53647, [%rd53645];
	}
	// end inline asm
	// begin inline asm
	{	
ld.global.ca.u64 %rd53649, [%rd53647];
	}
	// end inline asm
	// begin inline asm
	{	
ld.global.ca.u64 %rd53651, [%rd53649];
	}
	// end inline asm
	// begin inline asm
	{	
ld.global.ca.u64 %rd53653, [%rd53651];
	}
	// end inline asm
	// begin inline asm
	{	
ld.global.ca.u64 %rd53655, [%rd53653];
	}
	// end inline asm
	// begin inline asm
	{	
ld.global.ca.u64 %rd53657, [%rd53655];
	}
	// end inline asm
	// begin inline asm
	{	
ld.global.ca.u64 %rd53659, [%rd53657];
	}
	// end inline asm
	// begin inline asm
	{	
ld.global.ca.u64 %rd53661, [%rd53659];
	}
	// end inline asm
	// begin inline asm
	{	
ld.global.ca.u64 %rd53663, [%rd53661];
	}
	// end inline asm
	// begin inline asm
	{	
ld.global.ca.u64 %rd53665, [%rd53663];
	}
	// end inline asm
	// begin inline asm
	{	
ld.global.ca.u64 %rd53667, [%rd53665];
	}
	// end inline asm
	// begin inline asm
	{	
ld.global.ca.u64 %rd53669, [%rd53667];
	}
	// end inline asm
	// begin inline asm
	{	
ld.global.ca.u64 %rd53671, [%rd53669];
	}
	// end inline asm
	// begin inline asm
	{	
ld.global.ca.u64 %rd53673, [%rd53671];
	}
	// end inline asm
	// begin inline asm
	{	
ld.global.ca.u64 %rd53675, [%rd53673];
	}
	// end inline asm
	// begin inline asm
	{	
ld.global.ca.u64 %rd53677, [%rd53675];
	}
	// end inline asm
	// begin inline asm
	{	
ld.global.ca.u64 %rd53679, [%rd53677];
	}
	// end inline asm
	// begin inline asm
	{	
ld.global.ca.u64 %rd53681, [%rd53679];
	}
	// end inline asm
	// begin inline asm
	{	
ld.global.ca.u64 %rd53683, [%rd53681];
	}
	// end inline asm
	// begin inline asm
	{	
ld.global.ca.u64 %rd53685, [%rd53683];
	}
	// end inline asm
	// begin inline asm
	{	
ld.global.ca.u64 %rd53687, [%rd53685];
	}
	// end inline asm
	// begin inline asm
	{	
ld.global.ca.u64 %rd53689, [%rd53687];
	}
	// end inline asm
	// begin inline asm
	{	
ld.global.ca.u64 %rd53691, [%rd53689];
	}
	// end inline asm
	// begin inline asm
	{	
ld.global.ca.u64 %rd53693, [%rd53691];
	}
	// end inline asm
	// begin inline asm
	{	
ld.global.ca.u64 %rd53695, [%rd53693];
	}
	// end inline asm
	// begin inline asm
	{	
ld.global.ca.u64 %rd53697, [%rd53695];
	}
	// end inline asm
	// begin inline asm
	{	
ld.global.ca.u64 %rd53699, [%rd53697];
	}
	// end inline asm
	// begin inline asm
	{	
ld.global.ca.u64 %rd53701, [%rd53699];
	}
	// end inline asm
	// begin inline asm
	{	
ld.global.ca.u64 %rd53703, [%rd53701];
	}
	// end inline asm
	// begin inline asm
	{	
ld.global.ca.u64 %rd53705, [%rd53703];
	}
	// end inline asm
	// begin inline asm
	{	
ld.global.ca.u64 %rd53707, [%rd53705];
	}
	// end inline asm
	// begin inline asm
	{	
ld.global.ca.u64 %rd53709, [%rd53707];
	}
	// end inline asm
	// begin inline asm
	{	
ld.global.ca.u64 %rd53711, [%rd53709];
	}
	// end inline asm
	// begin inline asm
	{	
ld.global.ca.u64 %rd53713, [%rd53711];
	}
	// end inline asm
	// begin inline asm
	{	
ld.global.ca.u64 %rd53715, [%rd53713];
	}
	// end inline asm
	// begin inline asm
	{	
ld.global.ca.u64 %rd53717, [%rd53715];
	}
	// end inline asm
	// begin inline asm
	{	
ld.global.ca.u64 %rd53719, [%rd53717];
	}
	// end inline asm
	// begin inline asm
	{	
ld.global.ca.u64 %rd53721, [%rd53719];
	}
	// end inline asm
	// begin inline asm
	{	
ld.global.ca.u64 %rd53723, [%rd53721];
	}
	// end inline asm
	// begin inline asm
	{	
ld.global.ca.u64 %rd53725, [%rd53723];
	}
	// end inline asm
	// begin inline asm
	{	
ld.global.ca.u64 %rd53727, [%rd53725];
	}
	// end inline asm
	// begin inline asm
	{	
ld.global.ca.u64 %rd53729, [%rd53727];
	}
	// end inline asm
	// begin inline asm
	{	
ld.global.ca.u64 %rd53731, [%rd53729];
	}
	// end inline asm
	// begin inline asm
	{	
ld.global.ca.u64 %rd53733, [%rd53731];
	}
	// end inline asm
	// begin inline asm
	{	
ld.global.ca.u64 %rd53735, [%rd53733];
	}
	// end inline asm
	// begin inline asm
	{	
ld.global.ca.u64 %rd53737, [%rd53735];
	}
	// end inline asm
	// begin inline asm
	{	
ld.global.ca.u64 %rd53739, [%rd53737];
	}
	// end inline asm
	// begin inline asm
	{	
ld.global.ca.u64 %rd53741, [%rd53739];
	}
	// end inline asm
	// begin inline asm
	{	
ld.global.ca.u64 %rd53743, [%rd53741];
	}
	// end inline asm
	// begin inline asm
	{	
ld.global.ca.u64 %rd53745, [%rd53743];
	}
	// end inline asm
	// begin inline asm
	{	
ld.global.ca.u64 %rd53747, [%rd53745];
	}
	// end inline asm
	// begin inline asm
	{	
ld.global.ca.u64 %rd53749, [%rd53747];
	}
	// end inline asm
	// begin inline asm
	{	
ld.global.ca.u64 %rd53751, [%rd53749];
	}
	// end inline asm
	// begin inline asm
	{	
ld.global.ca.u64 %rd53753, [%rd53751];
	}
	// end inline asm
	// begin inline asm
	{	
ld.global.ca.u64 %rd53755, [%rd53753];
	}
	// end inline asm
	// begin inline asm
	{	
ld.global.ca.u64 %rd53757, [%rd53755];
	}
	// end inline asm
	// begin inline asm
	{	
ld.global.ca.u64 %rd53759, [%rd53757];
	}
	// end inline asm
	// begin inline asm
	{	
ld.global.ca.u64 %rd53761, [%rd53759];
	}
	// end inline asm
	// begin inline asm
	{	
ld.global.ca.u64 %rd53763, [%rd53761];
	}
	// end inline asm
	// begin inline asm
	{	
ld.global.ca.u64 %rd53765, [%rd53763];
	}
	// end inline asm
	// begin inline asm
	{	
ld.global.ca.u64 %rd53767, [%rd53765];
	}
	// end inline asm
	// begin inline asm
	{	
ld.global.ca.u64 %rd53769, [%rd53767];
	}
	// end inline asm
	// begin inline asm
	{	
ld.global.ca.u64 %rd53771, [%rd53769];
	}
	// end inline asm
	// begin inline asm
	{	
ld.global.ca.u64 %rd53773, [%rd53771];
	}
	// end inline asm
	// begin inline asm
	{	
ld.global.ca.u64 %rd53775, [%rd53773];
	}
	// end inline asm
	// begin inline asm
	{	
ld.global.ca.u64 %rd53777, [%rd53775];
	}
	// end inline asm
	// begin inline asm
	{	
ld.global.ca.u64 %rd53779, [%rd53777];
	}
	// end inline asm
	// begin inline asm
	{	
ld.global.ca.u64 %rd53781, [%rd53779];
	}
	// end inline asm
	// begin inline asm
	{	
ld.global.ca.u64 %rd53783, [%rd53781];
	}
	// end inline asm
	// begin inline asm
	{	
ld.global.ca.u64 %rd53785, [%rd53783];
	}
	// end inline asm
	// begin inline asm
	{	
ld.global.ca.u64 %rd53787, [%rd53785];
	}
	// end inline asm
	// begin inline asm
	{	
ld.global.ca.u64 %rd53789, [%rd53787];
	}
	// end inline asm
	// begin inline asm
	{	
ld.global.ca.u64 %rd53791, [%rd53789];
	}
	// end inline asm
	// begin inline asm
	{	
ld.global.ca.u64 %rd53793, [%rd53791];
	}
	// end inline asm
	// begin inline asm
	{	
ld.global.ca.u64 %rd53795, [%rd53793];
	}
	// end inline asm
	// begin inline asm
	{	
ld.global.ca.u64 %rd53797, [%rd53795];
	}
	// end inline asm
	// begin inline asm
	{	
ld.global.ca.u64 %rd53799, [%rd53797];
	}
	// end inline asm
	// begin inline asm
	{	
ld.global.ca.u64 %rd53801, [%rd53799];
	}
	// end inline asm
	// begin inline asm
	{	
ld.global.ca.u64 %rd53803, [%rd53801];
	}
	// end inline asm
	// begin inline asm
	{	
ld.global.ca.u64 %rd53805, [%rd53803];
	}
	// end inline asm
	// begin inline asm
	{	
ld.global.ca.u64 %rd53807, [%rd53805];
	}
	// end inline asm
	// begin inline asm
	{	
ld.global.ca.u64 %rd53809, [%rd53807];
	}
	// end inline asm
	// begin inline asm
	{	
ld.global.ca.u64 %rd53811, [%rd53809];
	}
	// end inline asm
	// begin inline asm
	{	
ld.global.ca.u64 %rd53813, [%rd53811];
	}
	// end inline asm
	// begin inline asm
	{	
ld.global.ca.u64 %rd53815, [%rd53813];
	}
	// end inline asm
	// begin inline asm
	{	
ld.global.ca.u64 %rd53817, [%rd53815];
	}
	// end inline asm
	// begin inline asm
	{	
ld.global.ca.u64 %rd53819, [%rd53817];
	}
	// end inline asm
	// begin inline asm
	{	
ld.global.ca.u64 %rd53821, [%rd53819];
	}
	// end inline asm
	// begin inline asm
	{	
ld.global.ca.u64 %rd53823, [%rd53821];
	}
	// end inline asm
	// begin inline asm
	{	
ld.global.ca.u64 %rd53825, [%rd53823];
	}
	// end inline asm
	// begin inline asm
	{	
ld.global.ca.u64 %rd53827, [%rd53825];
	}
	// end inline asm
	// begin inline asm
	{	
ld.global.ca.u64 %rd53829, [%rd53827];
	}
	// end inline asm
	// begin inline asm
	{	
ld.global.ca.u64 %rd53831, [%rd53829];
	}
	// end inline asm
	// begin inline asm
	{	
ld.global.ca.u64 %rd53833, [%rd53831];
	}
	// end inline asm
	// begin inline asm
	{	
ld.global.ca.u64 %rd53835, [%rd53833];
	}
	// end inline asm
	// begin inline asm
	{	
ld.global.ca.u64 %rd53837, [%rd53835];
	}
	// end inline asm
	// begin inline asm
	{	
ld.global.ca.u64 %rd53839, [%rd53837];
	}
	// end inline asm
	// begin inline asm
	{	
ld.global.ca.u64 %rd53841, [%rd53839];
	}
	// end inline asm
	// begin inline asm
	{	
ld.global.ca.u64 %rd53843, [%rd53841];
	}
	// end inline asm
	// begin inline asm
	{	
ld.global.ca.u64 %rd53845, [%rd53843];
	}
	// end inline asm
	// begin inline asm
	{	
ld.global.ca.u64 %rd53847, [%rd53845];
	}
	// end inline asm
	// begin inline asm
	{	
ld.global.ca.u64 %rd53849, [%rd53847];
	}
	// end inline asm
	// begin inline asm
	{	
ld.global.ca.u64 %rd53851, [%rd53849];
	}
	// end inline asm
	// begin inline asm
	{	
ld.global.ca.u64 %rd53853, [%rd53851];
	}
	// end inline asm
	// begin inline asm
	{	
ld.global.ca.u64 %rd53855, [%rd53853];
	}
	// end inline asm
	// begin inline asm
	{	
ld.global.ca.u64 %rd53857, [%rd53855];
	}
	// end inline asm
	// begin inline asm
	{	
ld.global.ca.u64 %rd53859, [%rd53857];
	}
	// end inline asm
	// begin inline asm
	{	
ld.global.ca.u64 %rd53861, [%rd53859];
	}
	// end inline asm
	// begin inline asm
	{	
ld.global.ca.u64 %rd53863, [%rd53861];
	}
	// end inline asm
	// begin inline asm
	{	
ld.global.ca.u64 %rd53865, [%rd53863];
	}
	// end inline asm
	// begin inline asm
	{	
ld.global.ca.u64 %rd53867, [%rd53865];
	}
	// end inline asm
	// begin inline asm
	{	
ld.global.ca.u64 %rd53869, [%rd53867];
	}
	// end inline asm
	// begin inline asm
	{	
ld.global.ca.u64 %rd53871, [%rd53869];
	}
	// end inline asm
	// begin inline asm
	{	
ld.global.ca.u64 %rd53873, [%rd53871];
	}
	// end inline asm
	// begin inline asm
	{	
ld.global.ca.u64 %rd53875, [%rd53873];
	}
	// end inline asm
	// begin inline asm
	{	
ld.global.ca.u64 %rd53877, [%rd53875];
	}
	// end inline asm
	// begin inline asm
	{	
ld.global.ca.u64 %rd53879, [%rd53877];
	}
	// end inline asm
	// begin inline asm
	{	
ld.global.ca.u64 %rd53881, [%rd53879];
	}
	// end inline asm
	// begin inline asm
	{	
ld.global.ca.u64 %rd53883, [%rd53881];
	}
	// end inline asm
	// begin inline asm
	{	
ld.global.ca.u64 %rd53885, [%rd53883];
	}
	// end inline asm
	// begin inline asm
	{	
ld.global.ca.u64 %rd53887, [%rd53885];
	}
	// end inline asm
	// begin inline asm
	{	
ld.global.ca.u64 %rd53889, [%rd53887];
	}
	// end inline asm
	// begin inline asm
	{	
ld.global.ca.u64 %rd53891, [%rd53889];
	}
	// end inline asm
	// begin inline asm
	{	
ld.global.ca.u64 %rd53893, [%rd53891];
	}
	// end inline asm
	// begin inline asm
	{	
ld.global.ca.u64 %rd53895, [%rd53893];
	}
	// end inline asm
	// begin inline asm
	{	
ld.global.ca.u64 %rd53897, [%rd53895];
	}
	// end inline asm
	// begin inline asm
	{	
ld.global.ca.u64 %rd53899, [%rd53897];
	}
	// end inline asm
	// begin inline asm
	{	
ld.global.ca.u64 %rd53901, [%rd53899];
	}
	// end inline asm
	// begin inline asm
	{	
ld.global.ca.u64 %rd53903, [%rd53901];
	}
	// end inline asm
	// begin inline asm
	{	
ld.global.ca.u64 %rd53905, [%rd53903];
	}
	// end inline asm
	// begin inline asm
	{	
ld.global.ca.u64 %rd53907, [%rd53905];
	}
	// end inline asm
	// begin inline asm
	{	
ld.global.ca.u64 %rd53909, [%rd53907];
	}
	// end inline asm
	// begin inline asm
	{	
ld.global.ca.u64 %rd53911, [%rd53909];
	}
	// end inline asm
	// begin inline asm
	{	
ld.global.ca.u64 %rd53913, [%rd53911];
	}
	// end inline asm
	// begin inline asm
	{	
ld.global.ca.u64 %rd53915, [%rd53913];
	}
	// end inline asm
	// begin inline asm
	{	
ld.global.ca.u64 %rd53917, [%rd53915];
	}
	// end inline asm
	// begin inline asm
	{	
ld.global.ca.u64 %rd53919, [%rd53917];
	}
	// end inline asm
	// begin inline asm
	{	
ld.global.ca.u64 %rd53921, [%rd53919];
	}
	// end inline asm
	// begin inline asm
	{	
ld.global.ca.u64 %rd53923, [%rd53921];
	}
	// end inline asm
	// begin inline asm
	{	
ld.global.ca.u64 %rd53925, [%rd53923];
	}
	// end inline asm
	// begin inline asm
	{	
ld.global.ca.u64 %rd53927, [%rd53925];
	}
	// end inline asm
	// begin inline asm
	{	
ld.global.ca.u64 %rd53929, [%rd53927];
	}
	// end inline asm
	// begin inline asm
	{	
ld.global.ca.u64 %rd53931, [%rd53929];
	}
	// end inline asm
	// begin inline asm
	{	
ld.global.ca.u64 %rd53933, [%rd53931];
	}
	// end inline asm
	// begin inline asm
	{	
ld.global.ca.u64 %rd53935, [%rd53933];
	}
	// end inline asm
	// begin inline asm
	{	
ld.global.ca.u64 %rd53937, [%rd53935];
	}
	// end inline asm
	// begin inline asm
	{	
ld.global.ca.u64 %rd53939, [%rd53937];
	}
	// end inline asm
	// begin inline asm
	{	
ld.global.ca.u64 %rd53941, [%rd53939];
	}
	// end inline asm
	// begin inline asm
	{	
ld.global.ca.u64 %rd53943, [%rd53941];
	}
	// end inline asm
	// begin inline asm
	{	
ld.global.ca.u64 %rd53945, [%rd53943];
	}
	// end inline asm
	// begin inline asm
	{	
ld.global.ca.u64 %rd53947, [%rd53945];
	}
	// end inline asm
	// begin inline asm
	{	
ld.global.ca.u64 %rd53949, [%rd53947];
	}
	// end inline asm
	// begin inline asm
	{	
ld.global.ca.u64 %rd53951, [%rd53949];
	}
	// end inline asm
	// begin inline asm
	{	
ld.global.ca.u64 %rd53953, [%rd53951];
	}
	// end inline asm
	// begin inline asm
	{	
ld.global.ca.u64 %rd53955, [%rd53953];
	}
	// end inline asm
	// begin inline asm
	{	
ld.global.ca.u64 %rd53957, [%rd53955];
	}
	// end inline asm
	// begin inline asm
	{	
ld.global.ca.u64 %rd53959, [%rd53957];
	}
	// end inline asm
	// begin inline asm
	{	
ld.global.ca.u64 %rd53961, [%rd53959];
	}
	// end inline asm
	// begin inline asm
	{	
ld.global.ca.u64 %rd53963, [%rd53961];
	}
	// end inline asm
	// begin inline asm
	{	
ld.global.ca.u64 %rd53965, [%rd53963];
	}
	// end inline asm
	// begin inline asm
	{	
ld.global.ca.u64 %rd53967, [%rd53965];
	}
	// end inline asm
	// begin inline asm
	{	
ld.global.ca.u64 %rd53969, [%rd53967];
	}
	// end inline asm
	// begin inline asm
	{	
ld.global.ca.u64 %rd53971, [%rd53969];
	}
	// end inline asm
	// begin inline asm
	{	
ld.global.ca.u64 %rd53973, [%rd53971];
	}
	// end inline asm
	// begin inline asm
	{	
ld.global.ca.u64 %rd53975, [%rd53973];
	}
	// end inline asm
	// begin inline asm
	{	
ld.global.ca.u64 %rd53977, [%rd53975];
	}
	// end inline asm
	// begin inline asm
	{	
ld.global.ca.u64 %rd53979, [%rd53977];
	}
	// end inline asm
	// begin inline asm
	{	
ld.global.ca.u64 %rd53981, [%rd53979];
	}
	// end inline asm
	// begin inline asm
	{	
ld.global.ca.u64 %rd53983, [%rd53981];
	}
	// end inline asm
	// begin inline asm
	{	
ld.global.ca.u64 %rd53985, [%rd53983];
	}
	// end inline asm
	// begin inline asm
	{	
ld.global.ca.u64 %rd53987, [%rd53985];
	}
	// end inline asm
	// begin inline asm
	{	
ld.global.ca.u64 %rd53989, [%rd53987];
	}
	// end inline asm
	// begin inline asm
	{	
ld.global.ca.u64 %rd53991, [%rd53989];
	}
	// end inline asm
	// begin inline asm
	{	
ld.global.ca.u64 %rd53993, [%rd53991];
	}
	// end inline asm
	// begin inline asm
	{	
ld.global.ca.u64 %rd53995, [%rd53993];
	}
	// end inline asm
	// begin inline asm
	{	
ld.global.ca.u64 %rd53997, [%rd53995];
	}
	// end inline asm
	// begin inline asm
	{	
ld.global.ca.u64 %rd53999, [%rd53997];
	}
	// end inline asm
	// begin inline asm
	{	
ld.global.ca.u64 %rd54001, [%rd53999];
	}
	// end inline asm
	// begin inline asm
	{	
ld.global.ca.u64 %rd54003, [%rd54001];
	}
	// end inline asm
	// begin inline asm
	{	
ld.global.ca.u64 %rd54005, [%rd54003];
	}
	// end inline asm
	// begin inline asm
	{	
ld.global.ca.u64 %rd54007, [%rd54005];
	}
	// end inline asm
	// begin inline asm
	{	
ld.global.ca.u64 %rd54009, [%rd54007];
	}
	// end inline asm
	// begin inline asm
	{	
ld.global.ca.u64 %rd54011, [%rd54009];
	}
	// end inline asm
	// begin inline asm
	{	
ld.global.ca.u64 %rd54013, [%rd54011];
	}
	// end inline asm
	// begin inline asm
	{	
ld.global.ca.u64 %rd54015, [%rd54013];
	}
	// end inline asm
	// begin inline asm
	{	
ld.global.ca.u64 %rd54017, [%rd54015];
	}
	// end inline asm
	// begin inline asm
	{	
ld.global.ca.u64 %rd54019, [%rd54017];
	}
	// end inline asm
	// begin inline asm
	{	
ld.global.ca.u64 %rd54021, [%rd54019];
	}
	// end inline asm
	// begin inline asm
	{	
ld.global.ca.u64 %rd54023, [%rd54021];
	}
	// end inline asm
	// begin inline asm
	{	
ld.global.ca.u64 %rd54025, [%rd54023];
	}
	// end inline asm
	// begin inline asm
	{	
ld.global.ca.u64 %rd54027, [%rd54025];
	}
	// end inline asm
	// begin inline asm
	{	
ld.global.ca.u64 %rd54029, [%rd54027];
	}
	// end inline asm
	// begin inline asm
	{	
ld.global.ca.u64 %rd54031, [%rd54029];
	}
	// end inline asm
	// begin inline asm
	{	
ld.global.ca.u64 %rd54033, [%rd54031];
	}
	// end inline asm
	// begin inline asm
	{	
ld.global.ca.u64 %rd54035, [%rd54033];
	}
	// end inline asm
	// begin inline asm
	{	
ld.global.ca.u64 %rd54037, [%rd54035];
	}
	// end inline asm
	// begin inline asm
	{	
ld.global.ca.u64 %rd54039, [%rd54037];
	}
	// end inline asm
	// begin inline asm
	{	
ld.global.ca.u64 %rd54041, [%rd54039];
	}
	// end inline asm
	// begin inline asm
	{	
ld.global.ca.u64 %rd54043, [%rd54041];
	}
	// end inline asm
	// begin inline asm
	{	
ld.global.ca.u64 %rd54045, [%rd54043];
	}
	// end inline asm
	// begin inline asm
	{	
ld.global.ca.u64 %rd54047, [%rd54045];
	}
	// end inline asm
	// begin inline asm
	{	
ld.global.ca.u64 %rd54049, [%rd54047];
	}
	// end inline asm
	// begin inline asm
	{	
ld.global.ca.u64 %rd54051, [%rd54049];
	}
	// end inline asm
	// begin inline asm
	{	
ld.global.ca.u64 %rd54053, [%rd54051];
	}
	// end inline asm
	// begin inline asm
	{	
ld.global.ca.u64 %rd54055, [%rd54053];
	}
	// end inline asm
	// begin inline asm
	{	
ld.global.ca.u64 %rd54057, [%rd54055];
	}
	// end inline asm
	// begin inline asm
	{	
ld.global.ca.u64 %rd54059, [%rd54057];
	}
	// end inline asm
	// begin inline asm
	{	
ld.global.ca.u64 %rd54061, [%rd54059];
	}
	// end inline asm
	// begin inline asm
	{	
ld.global.ca.u64 %rd54063, [%rd54061];
	}
	// end inline asm
	// begin inline asm
	{	
ld.global.ca.u64 %rd54065, [%rd54063];
	}
	// end inline asm
	// begin inline asm
	{	
ld.global.ca.u64 %rd54067, [%rd54065];
	}
	// end inline asm
	// begin inline asm
	{	
ld.global.ca.u64 %rd54069, [%rd54067];
	}
	// end inline asm
	// begin inline asm
	{	
ld.global.ca.u64 %rd54071, [%rd54069];
	}
	// end inline asm
	// begin inline asm
	{	
ld.global.ca.u64 %rd54073, [%rd54071];
	}
	// end inline asm
	// begin inline asm
	{	
ld.global.ca.u64 %rd54075, [%rd54073];
	}
	// end inline asm
	// begin inline asm
	{	
ld.global.ca.u64 %rd54077, [%rd54075];
	}
	// end inline asm
	// begin inline asm
	{	
ld.global.ca.u64 %rd54079, [%rd54077];
	}
	// end inline asm
	// begin inline asm
	{	
ld.global.ca.u64 %rd54081, [%rd54079];
	}
	// end inline asm
	// begin inline asm
	{	
ld.global.ca.u64 %rd54083, [%rd54081];
	}
	// end inline asm
	// begin inline asm
	{	
ld.global.ca.u64 %rd54085, [%rd54083];
	}
	// end inline asm
	// begin inline asm
	{	
ld.global.ca.u64 %rd54087, [%rd54085];
	}
	// end inline asm
	// begin inline asm
	{	
ld.global.ca.u64 %rd54089, [%rd54087];
	}
	// end inline asm
	// begin inline asm
	{	
ld.global.ca.u64 %rd54091, [%rd54089];
	}
	// end inline asm
	// begin inline asm
	{	
ld.global.ca.u64 %rd54093, [%rd54091];
	}
	// end inline asm
	// begin inline asm
	{	
ld.global.ca.u64 %rd54095, [%rd54093];
	}
	// end inline asm
	// begin inline asm
	{	
ld.global.ca.u64 %rd54097, [%rd54095];
	}
	// end inline asm
	// begin inline asm
	{	
ld.global.ca.u64 %rd54099, [%rd54097];
	}
	// end inline asm
	// begin inline asm
	{	
ld.global.ca.u64 %rd54101, [%rd54099];
	}
	// end inline asm
	// begin inline asm
	{	
ld.global.ca.u64 %rd54103, [%rd54101];
	}
	// end inline asm
	// begin inline asm
	{	
ld.global.ca.u64 %rd54105, [%rd54103];
	}
	// end inline asm
	// begin inline asm
	{	
ld.global.ca.u64 %rd54107, [%rd54105];
	}
	// end inline asm
	// begin inline asm
	{	
ld.global.ca.u64 %rd54109, [%rd54107];
	}
	// end inline asm
	// begin inline asm
	{	
ld.global.ca.u64 %rd54111, [%rd54109];
	}
	// end inline asm
	// begin inline asm
	{	
ld.global.ca.u64 %rd54113, [%rd54111];
	}
	// end inline asm
	// begin inline asm
	{	
ld.global.ca.u64 %rd54115, [%rd54113];
	}
	// end inline asm
	// begin inline asm
	{	
ld.global.ca.u64 %rd54117, [%rd54115];
	}
	// end inline asm
	// begin inline asm
	{	
ld.global.ca.u64 %rd54119, [%rd54117];
	}
	// end inline asm
	// begin inline asm
	{	
ld.global.ca.u64 %rd54121, [%rd54119];
	}
	// end inline asm
	// begin inline asm
	{	
ld.global.ca.u64 %rd54123, [%rd54121];
	}
	// end inline asm
	// begin inline asm
	{	
ld.global.ca.u64 %rd54125, [%rd54123];
	}
	// end inline asm
	// begin inline asm
	{	
ld.global.ca.u64 %rd54127, [%rd54125];
	}
	// end inline asm
	// begin inline asm
	{	
ld.global.ca.u64 %rd54129, [%rd54127];
	}
	// end inline asm
	// begin inline asm
	{	
ld.global.ca.u64 %rd54131, [%rd54129];
	}
	// end inline asm
	// begin inline asm
	{	
ld.global.ca.u64 %rd54133, [%rd54131];
	}
	// end inline asm
	// begin inline asm
	{	
ld.global.ca.u64 %rd54135, [%rd54133];
	}
	// end inline asm
	// begin inline asm
	{	
ld.global.ca.u64 %rd54137, [%rd54135];
	}
	// end inline asm
	// begin inline asm
	{	
ld.global.ca.u64 %rd54139, [%rd54137];
	}
	// end inline asm
	// begin inline asm
	{	
ld.global.ca.u64 %rd54141, [%rd54139];
	}
	// end inline asm
	// begin inline asm
	{	
ld.global.ca.u64 %rd54143, [%rd54141];
	}
	// end inline asm
	// begin inline asm
	{	
ld.global.ca.u64 %rd54145, [%rd54143];
	}
	// end inline asm
	// begin inline asm
	{	
ld.global.ca.u64 %rd54147, [%rd54145];
	}
	// end inline asm
	// begin inline asm
	{	
ld.global.ca.u64 %rd54149, [%rd54147];
	}
	// end inline asm
	// begin inline asm
	{	
ld.global.ca.u64 %rd54151, [%rd54149];
	}
	// end inline asm
	// begin inline asm
	{	
ld.global.ca.u64 %rd54153, [%rd54151];
	}
	// end inline asm
	// begin inline asm
	{	
ld.global.ca.u64 %rd54155, [%rd54153];
	}
	// end inline asm
	// begin inline asm
	{	
ld.global.ca.u64 %rd54157, [%rd54155];
	}
	// end inline asm
	// begin inline asm
	{	
ld.global.ca.u64 %rd54159, [%rd54157];
	}
	// end inline asm
	// begin inline asm
	{	
ld.global.ca.u64 %rd54161, [%rd54159];
	}
	// end inline asm
	// begin inline asm
	{	
ld.global.ca.u64 %rd54163, [%rd54161];
	}
	// end inline asm
	// begin inline asm
	{	
ld.global.ca.u64 %rd54165, [%rd54163];
	}
	// end inline asm
	// begin inline asm
	{	
ld.global.ca.u64 %rd54167, [%rd54165];
	}
	// end inline asm
	// begin inline asm
	{	
ld.global.ca.u64 %rd54169, [%rd54167];
	}
	// end inline asm
	// begin inline asm
	{	
ld.global.ca.u64 %rd54171, [%rd54169];
	}
	// end inline asm
	// begin inline asm
	{	
ld.global.ca.u64 %rd54173, [%rd54171];
	}
	// end inline asm
	// begin inline asm
	{	
ld.global.ca.u64 %rd54175, [%rd54173];
	}
	// end inline asm
	// begin inline asm
	{	
ld.global.ca.u64 %rd54177, [%rd54175];
	}
	// end inline asm
	// begin inline asm
	{	
ld.global.ca.u64 %rd54179, [%rd54177];
	}
	// end inline asm
	// begin inline asm
	{	
ld.global.ca.u64 %rd54181, [%rd54179];
	}
	// end inline asm
	// begin inline asm
	{	
ld.global.ca.u64 %rd54183, [%rd54181];
	}
	// end inline asm
	// begin inline asm
	{	
ld.global.ca.u64 %rd54185, [%rd54183];
	}
	// end inline asm
	// begin inline asm
	{	
ld.global.ca.u64 %rd54187, [%rd54185];
	}
	// end inline asm
	// begin inline asm
	{	
ld.global.ca.u64 %rd54189, [%rd54187];
	}
	// end inline asm
	// begin inline asm
	{	
ld.global.ca.u64 %rd54191, [%rd54189];
	}
	// end inline asm
	// begin inline asm
	{	
ld.global.ca.u64 %rd54193, [%rd54191];
	}
	// end inline asm
	// begin inline asm
	{	
ld.global.ca.u64 %rd54195, [%rd54193];
	}
	// end inline asm
	// begin inline asm
	{	
ld.global.ca.u64 %rd54197, [%rd54195];
	}
	// end inline asm
	// begin inline asm
	{	
ld.global.ca.u64 %rd54199, [%rd54197];
	}
	// end inline asm
	// begin inline asm
	{	
ld.global.ca.u64 %rd54201, [%rd54199];
	}
	// end inline asm
	// begin inline asm
	{	
ld.global.ca.u64 %rd54203, [%rd54201];
	}
	// end inline asm
	// begin inline asm
	{	
ld.global.ca.u64 %rd54205, [%rd54203];
	}
	// end inline asm
	// begin inline asm
	{	
ld.global.ca.u64 %rd54207, [%rd54205];
	}
	// end inline asm
	// begin inline asm
	{	
ld.global.ca.u64 %rd54209, [%rd54207];
	}
	// end inline asm
	// begin inline asm
	{	
ld.global.ca.u64 %rd54211, [%rd54209];
	}
	// end inline asm
	// begin inline asm
	{	
ld.global.ca.u64 %rd54213, [%rd54211];
	}
	// end inline asm
	// begin inline asm
	{	
ld.global.ca.u64 %rd54215, [%rd54213];
	}
	// end inline asm
	// begin inline asm
	{	
ld.global.ca.u64 %rd54217, [%rd54215];
	}
	// end inline asm
	// begin inline asm
	{	
ld.global.ca.u64 %rd54219, [%rd54217];
	}
	// end inline asm
	// begin inline asm
	{	
ld.global.ca.u64 %rd54221, [%rd54219];
	}
	// end inline asm
	// begin inline asm
	{	
ld.global.ca.u64 %rd54223, [%rd54221];
	}
	// end inline asm
	// begin inline asm
	{	
ld.global.ca.u64 %rd54225, [%rd54223];
	}
	// end inline asm
	// begin inline asm
	{	
ld.global.ca.u64 %rd54227, [%rd54225];
	}
	// end inline asm
	// begin inline asm
	{	
ld.global.ca.u64 %rd54229, [%rd54227];
	}
	// end inline asm
	// begin inline asm
	{	
ld.global.ca.u64 %rd54231, [%rd54229];
	}
	// end inline asm
	// begin inline asm
	{	
ld.global.ca.u64 %rd54233, [%rd54231];
	}
	// end inline asm
	// begin inline asm
	{	
ld.global.ca.u64 %rd54235, [%rd54233];
	}
	// end inline asm
	// begin inline asm
	{	
ld.global.ca.u64 %rd54237, [%rd54235];
	}
	// end inline asm
	// begin inline asm
	{	
ld.global.ca.u64 %rd54239, [%rd54237];
	}
	// end inline asm
	// begin inline asm
	{	
ld.global.ca.u64 %rd54241, [%rd54239];
	}
	// end inline asm
	// begin inline asm
	{	
ld.global.ca.u64 %rd54243, [%rd54241];
	}
	// end inline asm
	// begin inline asm
	{	
ld.global.ca.u64 %rd54245, [%rd54243];
	}
	// end inline asm
	// begin inline asm
	{	
ld.global.ca.u64 %rd54247, [%rd54245];
	}
	// end inline asm
	// begin inline asm
	{	
ld.global.ca.u64 %rd54249, [%rd54247];
	}
	// end inline asm
	// begin inline asm
	{	
ld.global.ca.u64 %rd54251, [%rd54249];
	}
	// end inline asm
	// begin inline asm
	{	
ld.global.ca.u64 %rd54253, [%rd54251];
	}
	// end inline asm
	// begin inline asm
	{	
ld.global.ca.u64 %rd54255, [%rd54253];
	}
	// end inline asm
	// begin inline asm
	{	
ld.global.ca.u64 %rd54257, [%rd54255];
	}
	// end inline asm
	// begin inline asm
	{	
ld.global.ca.u64 %rd54259, [%rd54257];
	}
	// end inline asm
	// begin inline asm
	{	
ld.global.ca.u64 %rd54261, [%rd54259];
	}
	// end inline asm
	// begin inline asm
	{	
ld.global.ca.u64 %rd54263, [%rd54261];
	}
	// end inline asm
	// begin inline asm
	{	
ld.global.ca.u64 %rd54265, [%rd54263];
	}
	// end inline asm
	// begin inline asm
	{	
ld.global.ca.u64 %rd54267, [%rd54265];
	}
	// end inline asm
	// begin inline asm
	{	
ld.global.ca.u64 %rd54269, [%rd54267];
	}
	// end inline asm
	// begin inline asm
	{	
ld.global.ca.u64 %rd54271, [%rd54269];
	}
	// end inline asm
	// begin inline asm
	{	
ld.global.ca.u64 %rd54273, [%rd54271];
	}
	// end inline asm
	// begin inline asm
	{	
ld.global.ca.u64 %rd54275, [%rd54273];
	}
	// end inline asm
	// begin inline asm
	{	
ld.global.ca.u64 %rd54277, [%rd54275];
	}
	// end inline asm
	// begin inline asm
	{	
ld.global.ca.u64 %rd54279, [%rd54277];
	}
	// end inline asm
	// begin inline asm
	{	
ld.global.ca.u64 %rd54281, [%rd54279];
	}
	// end inline asm
	// begin inline asm
	{	
ld.global.ca.u64 %rd54283, [%rd54281];
	}
	// end inline asm
	// begin inline asm
	{	
ld.global.ca.u64 %rd54285, [%rd54283];
	}
	// end inline asm
	// begin inline asm
	{	
ld.global.ca.u64 %rd54287, [%rd54285];
	}
	// end inline asm
	// begin inline asm
	{	
ld.global.ca.u64 %rd54289, [%rd54287];
	}
	// end inline asm
	// begin inline asm
	{	
ld.global.ca.u64 %rd54291, [%rd54289];
	}
	// end inline asm
	// begin inline asm
	{	
ld.global.ca.u64 %rd54293, [%rd54291];
	}
	// end inline asm
	// begin inline asm
	{	
ld.global.ca.u64 %rd54295, [%rd54293];
	}
	// end inline asm
	// begin inline asm
	{	
ld.global.ca.u64 %rd54297, [%rd54295];
	}
	// end inline asm
	// begin inline asm
	{	
ld.global.ca.u64 %rd54299, [%rd54297];
	}
	// end inline asm
	// begin inline asm
	{	
ld.global.ca.u64 %rd54301, [%rd54299];
	}
	// end inline asm
	// begin inline asm
	{	
ld.global.ca.u64 %rd54303, [%rd54301];
	}
	// end inline asm
	// begin inline asm
	{	
ld.global.ca.u64 %rd54305, [%rd54303];
	}
	// end inline asm
	// begin inline asm
	{	
ld.global.ca.u64 %rd54307, [%rd54305];
	}
	// end inline asm
	// begin inline asm
	{	
ld.global.ca.u64 %rd54309, [%rd54307];
	}
	// end inline asm
	// begin inline asm
	{	
ld.global.ca.u64 %rd54311, [%rd54309];
	}
	// end inline asm
	// begin inline asm
	{	
ld.global.ca.u64 %rd54313, [%rd54311];
	}
	// end inline asm
	// begin inline asm
	{	
ld.global.ca.u64 %rd54315, [%rd54313];
	}
	// end inline asm
	// begin inline asm
	{	
ld.global.ca.u64 %rd54317, [%rd54315];
	}
	// end inline asm
	// begin inline asm
	{	
ld.global.ca.u64 %rd54319, [%rd54317];
	}
	// end inline asm
	// begin inline asm
	{	
ld.global.ca.u64 %rd54321, [%rd54319];
	}
	// end inline asm
	// begin inline asm
	{	
ld.global.ca.u64 %rd54323, [%rd54321];
	}
	// end inline asm
	// begin inline asm
	{	
ld.global.ca.u64 %rd54325, [%rd54323];
	}
	// end inline asm
	// begin inline asm
	{	
ld.global.ca.u64 %rd54327, [%rd54325];
	}
	// end inline asm
	// begin inline asm
	{	
ld.global.ca.u64 %rd54329, [%rd54327];
	}
	// end inline asm
	// begin inline asm
	{	
ld.global.ca.u64 %rd54331, [%rd54329];
	}
	// end inline asm
	// begin inline asm
	{	
ld.global.ca.u64 %rd54333, [%rd54331];
	}
	// end inline asm
	// begin inline asm
	{	
ld.global.ca.u64 %rd54335, [%rd54333];
	}
	// end inline asm
	// begin inline asm
	{	
ld.global.ca.u64 %rd54337, [%rd54335];
	}
	// end inline asm
	// begin inline asm
	{	
ld.global.ca.u64 %rd54339, [%rd54337];
	}
	// end inline asm
	// begin inline asm
	{	
ld.global.ca.u64 %rd54341, [%rd54339];
	}
	// end inline asm
	// begin inline asm
	{	
ld.global.ca.u64 %rd54343, [%rd54341];
	}
	// end inline asm
	// begin inline asm
	{	
ld.global.ca.u64 %rd54345, [%rd54343];
	}
	// end inline asm
	// begin inline asm
	{	
ld.global.ca.u64 %rd54347, [%rd54345];
	}
	// end inline asm
	// begin inline asm
	{	
ld.global.ca.u64 %rd54349, [%rd54347];
	}
	// end inline asm
	// begin inline asm
	{	
ld.global.ca.u64 %rd54351, [%rd54349];
	}
	// end inline asm
	// begin inline asm
	{	
ld.global.ca.u64 %rd54353, [%rd54351];
	}
	// end inline asm
	// begin inline asm
	{	
ld.global.ca.u64 %rd54355, [%rd54353];
	}
	// end inline asm
	// begin inline asm
	{	
ld.global.ca.u64 %rd54357, [%rd54355];
	}
	// end inline asm
	// begin inline asm
	{	
ld.global.ca.u64 %rd54359, [%rd54357];
	}
	// end inline asm
	// begin inline asm
	{	
ld.global.ca.u64 %rd54361, [%rd54359];
	}
	// end inline asm
	// begin inline asm
	{	
ld.global.ca.u64 %rd54363, [%rd54361];
	}
	// end inline asm
	// begin inline asm
	{	
ld.global.ca.u64 %rd54365, [%rd54363];
	}
	// end inline asm
	// begin inline asm
	{	
ld.global.ca.u64 %rd54367, [%rd54365];
	}
	// end inline asm
	// begin inline asm
	{	
ld.global.ca.u64 %rd54369, [%rd54367];
	}
	// end inline asm
	// begin inline asm
	{	
ld.global.ca.u64 %rd54371, [%rd54369];
	}
	// end inline asm
	// begin inline asm
	{	
ld.global.ca.u64 %rd54373, [%rd54371];
	}
	// end inline asm
	// begin inline asm
	{	
ld.global.ca.u64 %rd54375, [%rd54373];
	}
	// end inline asm
	// begin inline asm
	{	
ld.global.ca.u64 %rd54377, [%rd54375];
	}
	// end inline asm
	// begin inline asm
	{	
ld.global.ca.u64 %rd54379, [%rd54377];
	}
	// end inline asm
	// begin inline asm
	{	
ld.global.ca.u64 %rd54381, [%rd54379];
	}
	// end inline asm
	// begin inline asm
	{	
ld.global.ca.u64 %rd54383, [%rd54381];
	}
	// end inline asm
	// begin inline asm
	{	
ld.global.ca.u64 %rd54385, [%rd54383];
	}
	// end inline asm
	// begin inline asm
	{	
ld.global.ca.u64 %rd54387, [%rd54385];
	}
	// end inline asm
	// begin inline asm
	{	
ld.global.ca.u64 %rd54389, [%rd54387];
	}
	// end inline asm
	// begin inline asm
	{	
ld.global.ca.u64 %rd54391, [%rd54389];
	}
	// end inline asm
	// begin inline asm
	{	
ld.global.ca.u64 %rd54393, [%rd54391];
	}
	// end inline asm
	// begin inline asm
	{	
ld.global.ca.u64 %rd54395, [%rd54393];
	}
	// end inline asm
	// begin inline asm
	{	
ld.global.ca.u64 %rd54397, [%rd54395];
	}
	// end inline asm
	// begin inline asm
	{	
ld.global.ca.u64 %rd54399, [%rd54397];
	}
	// end inline asm
	// begin inline asm
	{	
ld.global.ca.u64 %rd54401, [%rd54399];
	}
	// end inline asm
	// begin inline asm
	{	
ld.global.ca.u64 %rd54403, [%rd54401];
	}
	// end inline asm
	// begin inline asm
	{	
ld.global.ca.u64 %rd54405, [%rd54403];
	}
	// end inline asm
	// begin inline asm
	{	
ld.global.ca.u64 %rd54407, [%rd54405];
	}
	// end inline asm
	// begin inline asm
	{	
ld.global.ca.u64 %rd54409, [%rd54407];
	}
	// end inline asm
	// begin inline asm
	{	
ld.global.ca.u64 %rd54411, [%rd54409];
	}
	// end inline asm
	// begin inline asm
	{	
ld.global.ca.u64 %rd54413, [%rd54411];
	}
	// end inline asm
	// begin inline asm
	{	
ld.global.ca.u64 %rd54415, [%rd54413];
	}
	// end inline asm
	// begin inline asm
	{	
ld.global.ca.u64 %rd54417, [%rd54415];
	}
	// end inline asm
	// begin inline asm
	{	
ld.global.ca.u64 %rd54419, [%rd54417];
	}
	// end inline asm
	// begin inline asm
	{	
ld.global.ca.u64 %rd54421, [%rd54419];
	}
	// end inline asm
	// begin inline asm
	{	
ld.global.ca.u64 %rd54423, [%rd54421];
	}
	// end inline asm
	// begin inline asm
	{	
ld.global.ca.u64 %rd54425, [%rd54423];
	}
	// end inline asm
	// begin inline asm
	{	
ld.global.ca.u64 %rd54427, [%rd54425];
	}
	// end inline asm
	// begin inline asm
	{	
ld.global.ca.u64 %rd54429, [%rd54427];
	}
	// end inline asm
	// begin inline asm
	{	
ld.global.ca.u64 %rd54431, [%rd54429];
	}
	// end inline asm
	// begin inline asm
	{	
ld.global.ca.u64 %rd54433, [%rd54431];
	}
	// end inline asm
	// begin inline asm
	{	
ld.global.ca.u64 %rd54435, [%rd54433];
	}
	// end inline asm
	// begin inline asm
	{	
ld.global.ca.u64 %rd54437, [%rd54435];
	}
	// end inline asm
	// begin inline asm
	{	
ld.global.ca.u64 %rd54439, [%rd54437];
	}
	// end inline asm
	// begin inline asm
	{	
ld.global.ca.u64 %rd54441, [%rd54439];
	}
	// end inline asm
	// begin inline asm
	{	
ld.global.ca.u64 %rd54443, [%rd54441];
	}
	// end inline asm
	// begin inline asm
	{	
ld.global.ca.u64 %rd54445, [%rd54443];
	}
	// end inline asm
	// begin inline asm
	{	
ld.global.ca.u64 %rd54447, [%rd54445];
	}
	// end inline asm
	// begin inline asm
	{	
ld.global.ca.u64 %rd54449, [%rd54447];
	}
	// end inline asm
	// begin inline asm
	{	
ld.global.ca.u64 %rd54451, [%rd54449];
	}
	// end inline asm
	// begin inline asm
	{	
ld.global.ca.u64 %rd54453, [%rd54451];
	}
	// end inline asm
	// begin inline asm
	{	
ld.global.ca.u64 %rd54455, [%rd54453];
	}
	// end inline asm
	// begin inline asm
	{	
ld.global.ca.u64 %rd54457, [%rd54455];
	}
	// end inline asm
	// begin inline asm
	{	
ld.global.ca.u64 %rd54459, [%rd54457];
	}
	// end inline asm
	// begin inline asm
	{	
ld.global.ca.u64 %rd54461, [%rd54459];
	}
	// end inline asm
	// begin inline asm
	{	
ld.global.ca.u64 %rd54463, [%rd54461];
	}
	// end inline asm
	// begin inline asm
	{	
ld.global.ca.u64 %rd54465, [%rd54463];
	}
	// end inline asm
	// begin inline asm
	{	
ld.global.ca.u64 %rd54467, [%rd54465];
	}
	// end inline asm
	// begin inline asm
	{	
ld.global.ca.u64 %rd54469, [%rd54467];
	}
	// end inline asm
	// begin inline asm
	{	
ld.global.ca.u64 %rd54471, [%rd54469];
	}
	// end inline asm
	// begin inline asm
	{	
ld.global.ca.u64 %rd54473, [%rd54471];
	}
	// end inline asm
	// begin inline asm
	{	
ld.global.ca.u64 %rd54475, [%rd54473];
	}
	// end inline asm
	// begin inline asm
	{	
ld.global.ca.u64 %rd54477, [%rd54475];
	}
	// end inline asm
	// begin inline asm
	{	
ld.global.ca.u64 %rd54479, [%rd54477];
	}
	// end inline asm
	// begin inline asm
	{	
ld.global.ca.u64 %rd54481, [%rd54479];
	}
	// end inline asm
	// begin inline asm
	{	
ld.global.ca.u64 %rd54483, [%rd54481];
	}
	// end inline asm
	// begin inline asm
	{	
ld.global.ca.u64 %rd54485, [%rd54483];
	}
	// end inline asm
	// begin inline asm
	{	
ld.global.ca.u64 %rd54487, [%rd54485];
	}
	// end inline asm
	// begin inline asm
	{	
ld.global.ca.u64 %rd54489, [%rd54487];
	}
	// end inline asm
	// begin inline asm
	{	
ld.global.ca.u64 %rd54491, [%rd54489];
	}
	// end inline asm
	// begin inline asm
	{	
ld.global.ca.u64 %rd54493, [%rd54491];
	}
	// end inline asm
	// begin inline asm
	{	
ld.global.ca.u64 %rd54495, [%rd54493];
	}
	// end inline asm
	// begin inline asm
	{	
ld.global.ca.u64 %rd54497, [%rd54495];
	}
	// end inline asm
	// begin inline asm
	{	
ld.global.ca.u64 %rd54499, [%rd54497];
	}
	// end inline asm
	// begin inline asm
	{	
ld.global.ca.u64 %rd54501, [%rd54499];
	}
	// end inline asm
	// begin inline asm
	{	
ld.global.ca.u64 %rd54503, [%rd54501];
	}
	// end inline asm
	// begin inline asm
	{	
ld.global.ca.u64 %rd54505, [%rd54503];
	}
	// end inline asm
	// begin inline asm
	{	
ld.global.ca.u64 %rd54507, [%rd54505];
	}
	// end inline asm
	// begin inline asm
	{	
ld.global.ca.u64 %rd54509, [%rd54507];
	}
	// end inline asm
	// begin inline asm
	{	
ld.global.ca.u64 %rd54511, [%rd54509];
	}
	// end inline asm
	// begin inline asm
	{	
ld.global.ca.u64 %rd54513, [%rd54511];
	}
	// end inline asm
	// begin inline asm
	{	
ld.global.ca.u64 %rd54515, [%rd54513];
	}
	// end inline asm
	// begin inline asm
	{	
ld.global.ca.u64 %rd54517, [%rd54515];
	}
	// end inline asm
	// begin inline asm
	{	
ld.global.ca.u64 %rd54519, [%rd54517];
	}
	// end inline asm
	// begin inline asm
	{	
ld.global.ca.u64 %rd54521, [%rd54519];
	}
	// end inline asm
	// begin inline asm
	{	
ld.global.ca.u64 %rd54523, [%rd54521];
	}
	// end inline asm
	// begin inline asm
	{	
ld.global.ca.u64 %rd54525, [%rd54523];
	}
	// end inline asm
	// begin inline asm
	{	
ld.global.ca.u64 %rd54527, [%rd54525];
	}
	// end inline asm
	// begin inline asm
	{	
ld.global.ca.u64 %rd54529, [%rd54527];
	}
	// end inline asm
	// begin inline asm
	{	
ld.global.ca.u64 %rd54531, [%rd54529];
	}
	// end inline asm
	// begin inline asm
	{	
ld.global.ca.u64 %rd54533, [%rd54531];
	}
	// end inline asm
	// begin inline asm
	{	
ld.global.ca.u64 %rd54535, [%rd54533];
	}
	// end inline asm
	// begin inline asm
	{	
ld.global.ca.u64 %rd54537, [%rd54535];
	}
	// end inline asm
	// begin inline asm
	{	
ld.global.ca.u64 %rd54539, [%rd54537];
	}
	// end inline asm
	// begin inline asm
	{	
ld.global.ca.u64 %rd54541, [%rd54539];
	}
	// end inline asm
	// begin inline asm
	{	
ld.global.ca.u64 %rd54543, [%rd54541];
	}
	// end inline asm
	// begin inline asm
	{	
ld.global.ca.u64 %rd54545, [%rd54543];
	}
	// end inline asm
	// begin inline asm
	{	
ld.global.ca.u64 %rd54547, [%rd54545];
	}
	// end inline asm
	// begin inline asm
	{	
ld.global.ca.u64 %rd54549, [%rd54547];
	}
	// end inline asm
	// begin inline asm
	{	
ld.global.ca.u64 %rd54551, [%rd54549];
	}
	// end inline asm
	// begin inline asm
	{	
ld.global.ca.u64 %rd54553, [%rd54551];
	}
	// end inline asm
	// begin inline asm
	{	
ld.global.ca.u64 %rd54555, [%rd54553];
	}
	// end inline asm
	// begin inline asm
	{	
ld.global.ca.u64 %rd54557, [%rd54555];
	}
	// end inline asm
	// begin inline asm
	{	
ld.global.ca.u64 %rd54559, [%rd54557];
	}
	// end inline asm
	// begin inline asm
	{	
ld.global.ca.u64 %rd54561, [%rd54559];
	}
	// end inline asm
	// begin inline asm
	{	
ld.global.ca.u64 %rd54563, [%rd54561];
	}
	// end inline asm
	// begin inline asm
	{	
ld.global.ca.u64 %rd54565, [%rd54563];
	}
	// end inline asm
	// begin inline asm
	{	
ld.global.ca.u64 %rd54567, [%rd54565];
	}
	// end inline asm
	// begin inline asm
	{	
ld.global.ca.u64 %rd54569, [%rd54567];
	}
	// end inline asm
	// begin inline asm
	{	
ld.global.ca.u64 %rd54571, [%rd54569];
	}
	// end inline asm
	// begin inline asm
	{	
ld.global.ca.u64 %rd54573, [%rd54571];
	}
	// end inline asm
	// begin inline asm
	{	
ld.global.ca.u64 %rd54575, [%rd54573];
	}
	// end inline asm
	// begin inline asm
	{	
ld.global.ca.u64 %rd54577, [%rd54575];
	}
	// end inline asm
	// begin inline asm
	{	
ld.global.ca.u64 %rd54579, [%rd54577];
	}
	// end inline asm
	// begin inline asm
	{	
ld.global.ca.u64 %rd54581, [%rd54579];
	}
	// end inline asm
	// begin inline asm
	{	
ld.global.ca.u64 %rd54583, [%rd54581];
	}
	// end inline asm
	// begin inline asm
	{	
ld.global.ca.u64 %rd54585, [%rd54583];
	}
	// end inline asm
	// begin inline asm
	{	
ld.global.ca.u64 %rd54587, [%rd54585];
	}
	// end inline asm
	// begin inline asm
	{	
ld.global.ca.u64 %rd54589, [%rd54587];
	}
	// end inline asm
	// begin inline asm
	{	
ld.global.ca.u64 %rd54591, [%rd54589];
	}
	// end inline asm
	// begin inline asm
	{	
ld.global.ca.u64 %rd54593, [%rd54591];
	}
	// end inline asm
	// begin inline asm
	{	
ld.global.ca.u64 %rd54595, [%rd54593];
	}
	// end inline asm
	// begin inline asm
	{	
ld.global.ca.u64 %rd54597, [%rd54595];
	}
	// end inline asm
	// begin inline asm
	{	
ld.global.ca.u64 %rd54599, [%rd54597];
	}
	// end inline asm
	// begin inline asm
	{	
ld.global.ca.u64 %rd54601, [%rd54599];
	}
	// end inline asm
	// begin inline asm
	{	
ld.global.ca.u64 %rd54603, [%rd54601];
	}
	// end inline asm
	// begin inline asm
	{	
ld.global.ca.u64 %rd54605, [%rd54603];
	}
	// end inline asm
	// begin inline asm
	{	
ld.global.ca.u64 %rd54607, [%rd54605];
	}
	// end inline asm
	// begin inline asm
	{	
ld.global.ca.u64 %rd54609, [%rd54607];
	}
	// end inline asm
	// begin inline asm
	{	
ld.global.ca.u64 %rd54611, [%rd54609];
	}
	// end inline asm
	// begin inline asm
	{	
ld.global.ca.u64 %rd54613, [%rd54611];
	}
	// end inline asm
	// begin inline asm
	{	
ld.global.ca.u64 %rd54615, [%rd54613];
	}
	// end inline asm
	// begin inline asm
	{	
ld.global.ca.u64 %rd54617, [%rd54615];
	}
	// end inline asm
	// begin inline asm
	{	
ld.global.ca.u64 %rd54619, [%rd54617];
	}
	// end inline asm
	// begin inline asm
	{	
ld.global.ca.u64 %rd54621, [%rd54619];
	}
	// end inline asm
	// begin inline asm
	{	
ld.global.ca.u64 %rd54623, [%rd54621];
	}
	// end inline asm
	// begin inline asm
	{	
ld.global.ca.u64 %rd54625, [%rd54623];
	}
	// end inline asm
	// begin inline asm
	{	
ld.global.ca.u64 %rd54627, [%rd54625];
	}
	// end inline asm
	// begin inline asm
	{	
ld.global.ca.u64 %rd54629, [%rd54627];
	}
	// end inline asm
	// begin inline asm
	{	
ld.global.ca.u64 %rd54631, [%rd54629];
	}
	// end inline asm
	// begin inline asm
	{	
ld.global.ca.u64 %rd54633, [%rd54631];
	}
	// end inline asm
	// begin inline asm
	{	
ld.global.ca.u64 %rd54635, [%rd54633];
	}
	// end inline asm
	// begin inline asm
	{	
ld.global.ca.u64 %rd54637, [%rd54635];
	}
	// end inline asm
	// begin inline asm
	{	
ld.global.ca.u64 %rd54639, [%rd54637];
	}
	// end inline asm
	// begin inline asm
	{	
ld.global.ca.u64 %rd54641, [%rd54639];
	}
	// end inline asm
	// begin inline asm
	{	
ld.global.ca.u64 %rd54643, [%rd54641];
	}
	// end inline asm
	// begin inline asm
	{	
ld.global.ca.u64 %rd54645, [%rd54643];
	}
	// end inline asm
	// begin inline asm
	{	
ld.global.ca.u64 %rd54647, [%rd54645];
	}
	// end inline asm
	// begin inline asm
	{	
ld.global.ca.u64 %rd54649, [%rd54647];
	}
	// end inline asm
	// begin inline asm
	{	
ld.global.ca.u64 %rd54651, [%rd54649];
	}
	// end inline asm
	// begin inline asm
	{	
ld.global.ca.u64 %rd54653, [%rd54651];
	}
	// end inline asm
	// begin inline asm
	{	
ld.global.ca.u64 %rd54655, [%rd54653];
	}
	// end inline asm
	// begin inline asm
	{	
ld.global.ca.u64 %rd54657, [%rd54655];
	}
	// end inline asm
	// begin inline asm
	{	
ld.global.ca.u64 %rd54659, [%rd54657];
	}
	// end inline asm
	// begin inline asm
	{	
ld.global.ca.u64 %rd54661, [%rd54659];
	}
	// end inline asm
	// begin inline asm
	{	
ld.global.ca.u64 %rd54663, [%rd54661];
	}
	// end inline asm
	// begin inline asm
	{	
ld.global.ca.u64 %rd54665, [%rd54663];
	}
	// end inline asm
	// begin inline asm
	{	
ld.global.ca.u64 %rd54667, [%rd54665];
	}
	// end inline asm
	// begin inline asm
	{	
ld.global.ca.u64 %rd54669, [%rd54667];
	}
	// end inline asm
	// begin inline asm
	{	
ld.global.ca.u64 %rd54671, [%rd54669];
	}
	// end inline asm
	// begin inline asm
	{	
ld.global.ca.u64 %rd54673, [%rd54671];
	}
	// end inline asm
	// begin inline asm
	{	
ld.global.ca.u64 %rd54675, [%rd54673];
	}
	// end inline asm
	// begin inline asm
	{	
ld.global.ca.u64 %rd54677, [%rd54675];
	}
	// end inline asm
	// begin inline asm
	{	
ld.global.ca.u64 %rd54679, [%rd54677];
	}
	// end inline asm
	// begin inline asm
	{	
ld.global.ca.u64 %rd54681, [%rd54679];
	}
	// end inline asm
	// begin inline asm
	{	
ld.global.ca.u64 %rd54683, [%rd54681];
	}
	// end inline asm
	// begin inline asm
	{	
ld.global.ca.u64 %rd54685, [%rd54683];
	}
	// end inline asm
	// begin inline asm
	{	
ld.global.ca.u64 %rd54687, [%rd54685];
	}
	// end inline asm
	// begin inline asm
	{	
ld.global.ca.u64 %rd54689, [%rd54687];
	}
	// end inline asm
	// begin inline asm
	{	
ld.global.ca.u64 %rd54691, [%rd54689];
	}
	// end inline asm
	// begin inline asm
	{	
ld.global.ca.u64 %rd54693, [%rd54691];
	}
	// end inline asm
	// begin inline asm
	{	
ld.global.ca.u64 %rd54695, [%rd54693];
	}
	// end inline asm
	// begin inline asm
	{	
ld.global.ca.u64 %rd54697, [%rd54695];
	}
	// end inline asm
	// begin inline asm
	{	
ld.global.ca.u64 %rd54699, [%rd54697];
	}
	// end inline asm
	// begin inline asm
	{	
ld.global.ca.u64 %rd54701, [%rd54699];
	}
	// end inline asm
	// begin inline asm
	{	
ld.global.ca.u64 %rd54703, [%rd54701];
	}
	// end inline asm
	// begin inline asm
	{	
ld.global.ca.u64 %rd54705, [%rd54703];
	}
	// end inline asm
	// begin inline asm
	{	
ld.global.ca.u64 %rd54707, [%rd54705];
	}
	// end inline asm
	// begin inline asm
	{	
ld.global.ca.u64 %rd54709, [%rd54707];
	}
	// end inline asm
	// begin inline asm
	{	
ld.global.ca.u64 %rd54711, [%rd54709];
	}
	// end inline asm
	// begin inline asm
	{	
ld.global.ca.u64 %rd54713, [%rd54711];
	}
	// end inline asm
	// begin inline asm
	{	
ld.global.ca.u64 %rd54715, [%rd54713];
	}
	// end inline asm
	// begin inline asm
	{	
ld.global.ca.u64 %rd54717, [%rd54715];
	}
	// end inline asm
	// begin inline asm
	{	
ld.global.ca.u64 %rd54719, [%rd54717];
	}
	// end inline asm
	// begin inline asm
	{	
ld.global.ca.u64 %rd54721, [%rd54719];
	}
	// end inline asm
	// begin inline asm
	{	
ld.global.ca.u64 %rd54723, [%rd54721];
	}
	// end inline asm
	// begin inline asm
	{	
ld.global.ca.u64 %rd54725, [%rd54723];
	}
	// end inline asm
	// begin inline asm
	{	
ld.global.ca.u64 %rd54727, [%rd54725];
	}
	// end inline asm
	// begin inline asm
	{	
ld.global.ca.u64 %rd54729, [%rd54727];
	}
	// end inline asm
	// begin inline asm
	{	
ld.global.ca.u64 %rd54731, [%rd54729];
	}
	// end inline asm
	// begin inline asm
	{	
ld.global.ca.u64 %rd54733, [%rd54731];
	}
	// end inline asm
	// begin inline asm
	{	
ld.global.ca.u64 %rd54735, [%rd54733];
	}
	// end inline asm
	// begin inline asm
	{	
ld.global.ca.u64 %rd54737, [%rd54735];
	}
	// end inline asm
	// begin inline asm
	{	
ld.global.ca.u64 %rd54739, [%rd54737];
	}
	// end inline asm
	// begin inline asm
	{	
ld.global.ca.u64 %rd54741, [%rd54739];
	}
	// end inline asm
	// begin inline asm
	{	
ld.global.ca.u64 %rd54743, [%rd54741];
	}
	// end inline asm
	// begin inline asm
	{	
ld.global.ca.u64 %rd54745, [%rd54743];
	}
	// end inline asm
	// begin inline asm
	{	
ld.global.ca.u64 %rd54747, [%rd54745];
	}
	// end inline asm
	// begin inline asm
	{	
ld.global.ca.u64 %rd54749, [%rd54747];
	}
	// end inline asm
	// begin inline asm
	{	
ld.global.ca.u64 %rd54751, [%rd54749];
	}
	// end inline asm
	// begin inline asm
	{	
ld.global.ca.u64 %rd54753, [%rd54751];
	}
	// end inline asm
	// begin inline asm
	{	
ld.global.ca.u64 %rd54755, [%rd54753];
	}
	// end inline asm
	// begin inline asm
	{	
ld.global.ca.u64 %rd54757, [%rd54755];
	}
	// end inline asm
	// begin inline asm
	{	
ld.global.ca.u64 %rd54759, [%rd54757];
	}
	// end inline asm
	// begin inline asm
	{	
ld.global.ca.u64 %rd54761, [%rd54759];
	}
	// end inline asm
	// begin inline asm
	{	
ld.global.ca.u64 %rd54763, [%rd54761];
	}
	// end inline asm
	// begin inline asm
	{	
ld.global.ca.u64 %rd54765, [%rd54763];
	}
	// end inline asm
	// begin inline asm
	{	
ld.global.ca.u64 %rd54767, [%rd54765];
	}
	// end inline asm
	// begin inline asm
	{	
ld.global.ca.u64 %rd54769, [%rd54767];
	}
	// end inline asm
	// begin inline asm
	{	
ld.global.ca.u64 %rd54771, [%rd54769];
	}
	// end inline asm
	// begin inline asm
	{	
ld.global.ca.u64 %rd54773, [%rd54771];
	}
	// end inline asm
	// begin inline asm
	{	
ld.global.ca.u64 %rd54775, [%rd54773];
	}
	// end inline asm
	// begin inline asm
	{	
ld.global.ca.u64 %rd54777, [%rd54775];
	}
	// end inline asm
	// begin inline asm
	{	
ld.global.ca.u64 %rd54779, [%rd54777];
	}
	// end inline asm
	// begin inline asm
	{	
ld.global.ca.u64 %rd54781, [%rd54779];
	}
	// end inline asm
	// begin inline asm
	{	
ld.global.ca.u64 %rd54783, [%rd54781];
	}
	// end inline asm
	// begin inline asm
	{	
ld.global.ca.u64 %rd54785, [%rd54783];
	}
	// end inline asm
	// begin inline asm
	{	
ld.global.ca.u64 %rd54787, [%rd54785];
	}
	// end inline asm
	// begin inline asm
	{	
ld.global.ca.u64 %rd54789, [%rd54787];
	}
	// end inline asm
	// begin inline asm
	{	
ld.global.ca.u64 %rd54791, [%rd54789];
	}
	// end inline asm
	// begin inline asm
	{	
ld.global.ca.u64 %rd54793, [%rd54791];
	}
	// end inline asm
	// begin inline asm
	{	
ld.global.ca.u64 %rd54795, [%rd54793];
	}
	// end inline asm
	// begin inline asm
	{	
ld.global.ca.u64 %rd54797, [%rd54795];
	}
	// end inline asm
	// begin inline asm
	{	
ld.global.ca.u64 %rd54799, [%rd54797];
	}
	// end inline asm
	// begin inline asm
	{	
ld.global.ca.u64 %rd54801, [%rd54799];
	}
	// end inline asm
	// begin inline asm
	{	
ld.global.ca.u64 %rd54803, [%rd54801];
	}
	// end inline asm
	// begin inline asm
	{	
ld.global.ca.u64 %rd54805, [%rd54803];
	}
	// end inline asm
	// begin inline asm
	{	
ld.global.ca.u64 %rd54807, [%rd54805];
	}
	// end inline asm
	// begin inline asm
	{	
ld.global.ca.u64 %rd54809, [%rd54807];
	}
	// end inline asm
	// begin inline asm
	{	
ld.global.ca.u64 %rd54811, [%rd54809];
	}
	// end inline asm
	// begin inline asm
	{	
ld.global.ca.u64 %rd54813, [%rd54811];
	}
	// end inline asm
	// begin inline asm
	{	
ld.global.ca.u64 %rd54815, [%rd54813];
	}
	// end inline asm
	// begin inline asm
	{	
ld.global.ca.u64 %rd54817, [%rd54815];
	}
	// end inline asm
	// begin inline asm
	{	
ld.global.ca.u64 %rd54819, [%rd54817];
	}
	// end inline asm
	// begin inline asm
	{	
ld.global.ca.u64 %rd54821, [%rd54819];
	}
	// end inline asm
	// begin inline asm
	{	
ld.global.ca.u64 %rd54823, [%rd54821];
	}
	// end inline asm
	// begin inline asm
	{	
ld.global.ca.u64 %rd54825, [%rd54823];
	}
	// end inline asm
	// begin inline asm
	{	
ld.global.ca.u64 %rd54827, [%rd54825];
	}
	// end inline asm
	// begin inline asm
	{	
ld.global.ca.u64 %rd54829, [%rd54827];
	}
	// end inline asm
	// begin inline asm
	{	
ld.global.ca.u64 %rd54831, [%rd54829];
	}
	// end inline asm
	// begin inline asm
	{	
ld.global.ca.u64 %rd54833, [%rd54831];
	}
	// end inline asm
	// begin inline asm
	{	
ld.global.ca.u64 %rd54835, [%rd54833];
	}
	// end inline asm
	// begin inline asm
	{	
ld.global.ca.u64 %rd54837, [%rd54835];
	}
	// end inline asm
	// begin inline asm
	{	
ld.global.ca.u64 %rd54839, [%rd54837];
	}
	// end inline asm
	// begin inline asm
	{	
ld.global.ca.u64 %rd54841, [%rd54839];
	}
	// end inline asm
	// begin inline asm
	{	
ld.global.ca.u64 %rd54843, [%rd54841];
	}
	// end inline asm
	// begin inline asm
	{	
ld.global.ca.u64 %rd54845, [%rd54843];
	}
	// end inline asm
	// begin inline asm
	{	
ld.global.ca.u64 %rd54847, [%rd54845];
	}
	// end inline asm
	// begin inline asm
	{	
ld.global.ca.u64 %rd54849, [%rd54847];
	}
	// end inline asm
	// begin inline asm
	{	
ld.global.ca.u64 %rd54851, [%rd54849];
	}
	// end inline asm
	// begin inline asm
	{	
ld.global.ca.u64 %rd54853, [%rd54851];
	}
	// end inline asm
	// begin inline asm
	{	
ld.global.ca.u64 %rd54855, [%rd54853];
	}
	// end inline asm
	// begin inline asm
	{	
ld.global.ca.u64 %rd54857, [%rd54855];
	}
	// end inline asm
	// begin inline asm
	{	
ld.global.ca.u64 %rd54859, [%rd54857];
	}
	// end inline asm
	// begin inline asm
	{	
ld.global.ca.u64 %rd54861, [%rd54859];
	}
	// end inline asm
	// begin inline asm
	{	
ld.global.ca.u64 %rd54863, [%rd54861];
	}
	// end inline asm
	// begin inline asm
	{	
ld.global.ca.u64 %rd54865, [%rd54863];
	}
	// end inline asm
	// begin inline asm
	{	
ld.global.ca.u64 %rd54867, [%rd54865];
	}
	// end inline asm
	// begin inline asm
	{	
ld.global.ca.u64 %rd54869, [%rd54867];
	}
	// end inline asm
	// begin inline asm
	{	
ld.global.ca.u64 %rd54871, [%rd54869];
	}
	// end inline asm
	// begin inline asm
	{	
ld.global.ca.u64 %rd54873, [%rd54871];
	}
	// end inline asm
	// begin inline asm
	{	
ld.global.ca.u64 %rd54875, [%rd54873];
	}
	// end inline asm
	// begin inline asm
	{	
ld.global.ca.u64 %rd54877, [%rd54875];
	}
	// end inline asm
	// begin inline asm
	{	
ld.global.ca.u64 %rd54879, [%rd54877];
	}
	// end inline asm
	// begin inline asm
	{	
ld.global.ca.u64 %rd54881, [%rd54879];
	}
	// end inline asm
	// begin inline asm
	{	
ld.global.ca.u64 %rd54883, [%rd54881];
	}
	// end inline asm
	// begin inline asm
	{	
ld.global.ca.u64 %rd54885, [%rd54883];
	}
	// end inline asm
	// begin inline asm
	{	
ld.global.ca.u64 %rd54887, [%rd54885];
	}
	// end inline asm
	// begin inline asm
	{	
ld.global.ca.u64 %rd54889, [%rd54887];
	}
	// end inline asm
	// begin inline asm
	{	
ld.global.ca.u64 %rd54891, [%rd54889];
	}
	// end inline asm
	// begin inline asm
	{	
ld.global.ca.u64 %rd54893, [%rd54891];
	}
	// end inline asm
	// begin inline asm
	{	
ld.global.ca.u64 %rd54895, [%rd54893];
	}
	// end inline asm
	// begin inline asm
	{	
ld.global.ca.u64 %rd54897, [%rd54895];
	}
	// end inline asm
	// begin inline asm
	{	
ld.global.ca.u64 %rd54899, [%rd54897];
	}
	// end inline asm
	// begin inline asm
	{	
ld.global.ca.u64 %rd54901, [%rd54899];
	}
	// end inline asm
	// begin inline asm
	{	
ld.global.ca.u64 %rd54903, [%rd54901];
	}
	// end inline asm
	// begin inline asm
	{	
ld.global.ca.u64 %rd54905, [%rd54903];
	}
	// end inline asm
	// begin inline asm
	{	
ld.global.ca.u64 %rd54907, [%rd54905];
	}
	// end inline asm
	// begin inline asm
	{	
ld.global.ca.u64 %rd54909, [%rd54907];
	}
	// end inline asm
	// begin inline asm
	{	
ld.global.ca.u64 %rd54911, [%rd54909];
	}
	// end inline asm
	// begin inline asm
	{	
ld.global.ca.u64 %rd54913, [%rd54911];
	}
	// end inline asm
	// begin inline asm
	{	
ld.global.ca.u64 %rd54915, [%rd54913];
	}
	// end inline asm
	// begin inline asm
	{	
ld.global.ca.u64 %rd54917, [%rd54915];
	}
	// end inline asm
	// begin inline asm
	{	
ld.global.ca.u64 %rd54919, [%rd54917];
	}
	// end inline asm
	// begin inline asm
	{	
ld.global.ca.u64 %rd54921, [%rd54919];
	}
	// end inline asm
	// begin inline asm
	{	
ld.global.ca.u64 %rd54923, [%rd54921];
	}
	// end inline asm
	// begin inline asm
	{	
ld.global.ca.u64 %rd54925, [%rd54923];
	}
	// end inline asm
	// begin inline asm
	{	
ld.global.ca.u64 %rd54927, [%rd54925];
	}
	// end inline asm
	// begin inline asm
	{	
ld.global.ca.u64 %rd54929, [%rd54927];
	}
	// end inline asm
	// begin inline asm
	{	
ld.global.ca.u64 %rd54931, [%rd54929];
	}
	// end inline asm
	// begin inline asm
	{	
ld.global.ca.u64 %rd54933, [%rd54931];
	}
	// end inline asm
	// begin inline asm
	{	
ld.global.ca.u64 %rd54935, [%rd54933];
	}
	// end inline asm
	// begin inline asm
	{	
ld.global.ca.u64 %rd54937, [%rd54935];
	}
	// end inline asm
	// begin inline asm
	{	
ld.global.ca.u64 %rd54939, [%rd54937];
	}
	// end inline asm
	// begin inline asm
	{	
ld.global.ca.u64 %rd54941, [%rd54939];
	}
	// end inline asm
	// begin inline asm
	{	
ld.global.ca.u64 %rd54943, [%rd54941];
	}
	// end inline asm
	// begin inline asm
	{	
ld.global.ca.u64 %rd54945, [%rd54943];
	}
	// end inline asm
	// begin inline asm
	{	
ld.global.ca.u64 %rd54947, [%rd54945];
	}
	// end inline asm
	// begin inline asm
	{	
ld.global.ca.u64 %rd54949, [%rd54947];
	}
	// end inline asm
	// begin inline asm
	{	
ld.global.ca.u64 %rd54951, [%rd54949];
	}
	// end inline asm
	// begin inline asm
	{	
ld.global.ca.u64 %rd54953, [%rd54951];
	}
	// end inline asm
	// begin inline asm
	{	
ld.global.ca.u64 %rd54955, [%rd54953];
	}
	// end inline asm
	// begin inline asm
	{	
ld.global.ca.u64 %rd54957, [%rd54955];
	}
	// end inline asm
	// begin inline asm
	{	
ld.global.ca.u64 %rd54959, [%rd54957];
	}
	// end inline asm
	// begin inline asm
	{	
ld.global.ca.u64 %rd54961, [%rd54959];
	}
	// end inline asm
	// begin inline asm
	{	
ld.global.ca.u64 %rd54963, [%rd54961];
	}
	// end inline asm
	// begin inline asm
	{	
ld.global.ca.u64 %rd54965, [%rd54963];
	}
	// end inline asm
	// begin inline asm
	{	
ld.global.ca.u64 %rd54967, [%rd54965];
	}
	// end inline asm
	// begin inline asm
	{	
ld.global.ca.u64 %rd54969, [%rd54967];
	}
	// end inline asm
	// begin inline asm
	{	
ld.global.ca.u64 %rd54971, [%rd54969];
	}
	// end inline asm
	// begin inline asm
	{	
ld.global.ca.u64 %rd54973, [%rd54971];
	}
	// end inline asm
	// begin inline asm
	{	
ld.global.ca.u64 %rd54975, [%rd54973];
	}
	// end inline asm
	// begin inline asm
	{	
ld.global.ca.u64 %rd54977, [%rd54975];
	}
	// end inline asm
	// begin inline asm
	{	
ld.global.ca.u64 %rd54979, [%rd54977];
	}
	// end inline asm
	// begin inline asm
	{	
ld.global.ca.u64 %rd54981, [%rd54979];
	}
	// end inline asm
	// begin inline asm
	{	
ld.global.ca.u64 %rd54983, [%rd54981];
	}
	// end inline asm
	// begin inline asm
	{	
ld.global.ca.u64 %rd54985, [%rd54983];
	}
	// end inline asm
	// begin inline asm
	{	
ld.global.ca.u64 %rd54987, [%rd54985];
	}
	// end inline asm
	// begin inline asm
	{	
ld.global.ca.u64 %rd54989, [%rd54987];
	}
	// end inline asm
	// begin inline asm
	{	
ld.global.ca.u64 %rd54991, [%rd54989];
	}
	// end inline asm
	// begin inline asm
	{	
ld.global.ca.u64 %rd54993, [%rd54991];
	}
	// end inline asm
	// begin inline asm
	{	
ld.global.ca.u64 %rd54995, [%rd54993];
	}
	// end inline asm
	// begin inline asm
	{	
ld.global.ca.u64 %rd54997, [%rd54995];
	}
	// end inline asm
	// begin inline asm
	{	
ld.global.ca.u64 %rd54999, [%rd54997];
	}
	// end inline asm
	// begin inline asm
	{	
ld.global.ca.u64 %rd55001, [%rd54999];
	}
	// end inline asm
	// begin inline asm
	{	
ld.global.ca.u64 %rd55003, [%rd55001];
	}
	// end inline asm
	// begin inline asm
	{	
ld.global.ca.u64 %rd55005, [%rd55003];
	}
	// end inline asm
	// begin inline asm
	{	
ld.global.ca.u64 %rd55007, [%rd55005];
	}
	// end inline asm
	// begin inline asm
	{	
ld.global.ca.u64 %rd55009, [%rd55007];
	}
	// end inline asm
	// begin inline asm
	{	
ld.global.ca.u64 %rd55011, [%rd55009];
	}
	// end inline asm
	// begin inline asm
	{	
ld.global.ca.u64 %rd55013, [%rd55011];
	}
	// end inline asm
	// begin inline asm
	{	
ld.global.ca.u64 %rd55015, [%rd55013];
	}
	// end inline asm
	// begin inline asm
	{	
ld.global.ca.u64 %rd55017, [%rd55015];
	}
	// end inline asm
	// begin inline asm
	{	
ld.global.ca.u64 %rd55019, [%rd55017];
	}
	// end inline asm
	// begin inline asm
	{	
ld.global.ca.u64 %rd55021, [%rd55019];
	}
	// end inline asm
	// begin inline asm
	{	
ld.global.ca.u64 %rd55023, [%rd55021];
	}
	// end inline asm
	// begin inline asm
	{	
ld.global.ca.u64 %rd55025, [%rd55023];
	}
	// end inline asm
	// begin inline asm
	{	
ld.global.ca.u64 %rd55027, [%rd55025];
	}
	// end inline asm
	// begin inline asm
	{	
ld.global.ca.u64 %rd55029, [%rd55027];
	}
	// end inline asm
	// begin inline asm
	{	
ld.global.ca.u64 %rd55031, [%rd55029];
	}
	// end inline asm
	// begin inline asm
	{	
ld.global.ca.u64 %rd55033, [%rd55031];
	}
	// end inline asm
	// begin inline asm
	{	
ld.global.ca.u64 %rd55035, [%rd55033];
	}
	// end inline asm
	// begin inline asm
	{	
ld.global.ca.u64 %rd55037, [%rd55035];
	}
	// end inline asm
	// begin inline asm
	{	
ld.global.ca.u64 %rd55039, [%rd55037];
	}
	// end inline asm
	// begin inline asm
	{	
ld.global.ca.u64 %rd55041, [%rd55039];
	}
	// end inline asm
	// begin inline asm
	{	
ld.global.ca.u64 %rd55043, [%rd55041];
	}
	// end inline asm
	// begin inline asm
	{	
ld.global.ca.u64 %rd55045, [%rd55043];
	}
	// end inline asm
	// begin inline asm
	{	
ld.global.ca.u64 %rd55047, [%rd55045];
	}
	// end inline asm
	// begin inline asm
	{	
ld.global.ca.u64 %rd55049, [%rd55047];
	}
	// end inline asm
	// begin inline asm
	{	
ld.global.ca.u64 %rd55051, [%rd55049];
	}
	// end inline asm
	// begin inline asm
	{	
ld.global.ca.u64 %rd55053, [%rd55051];
	}
	// end inline asm
	// begin inline asm
	{	
ld.global.ca.u64 %rd55055, [%rd55053];
	}
	// end inline asm
	// begin inline asm
	{	
ld.global.ca.u64 %rd55057, [%rd55055];
	}
	// end inline asm
	// begin inline asm
	{	
ld.global.ca.u64 %rd55059, [%rd55057];
	}
	// end inline asm
	// begin inline asm
	{	
ld.global.ca.u64 %rd55061, [%rd55059];
	}
	// end inline asm
	// begin inline asm
	{	
ld.global.ca.u64 %rd55063, [%rd55061];
	}
	// end inline asm
	// begin inline asm
	{	
ld.global.ca.u64 %rd55065, [%rd55063];
	}
	// end inline asm
	// begin inline asm
	{	
ld.global.ca.u64 %rd55067, [%rd55065];
	}
	// end inline asm
	// begin inline asm
	{	
ld.global.ca.u64 %rd55069, [%rd55067];
	}
	// end inline asm
	// begin inline asm
	{	
ld.global.ca.u64 %rd55071, [%rd55069];
	}
	// end inline asm
	// begin inline asm
	{	
ld.global.ca.u64 %rd55073, [%rd55071];
	}
	// end inline asm
	// begin inline asm
	{	
ld.global.ca.u64 %rd55075, [%rd55073];
	}
	// end inline asm
	// begin inline asm
	{	
ld.global.ca.u64 %rd55077, [%rd55075];
	}
	// end inline asm
	// begin inline asm
	{	
ld.global.ca.u64 %rd55079, [%rd55077];
	}
	// end inline asm
	// begin inline asm
	{	
ld.global.ca.u64 %rd55081, [%rd55079];
	}
	// end inline asm
	// begin inline asm
	{	
ld.global.ca.u64 %rd55083, [%rd55081];
	}
	// end inline asm
	// begin inline asm
	{	
ld.global.ca.u64 %rd55085, [%rd55083];
	}
	// end inline asm
	// begin inline asm
	{	
ld.global.ca.u64 %rd55087, [%rd55085];
	}
	// end inline asm
	// begin inline asm
	{	
ld.global.ca.u64 %rd55089, [%rd55087];
	}
	// end inline asm
	// begin inline asm
	{	
ld.global.ca.u64 %rd55091, [%rd55089];
	}
	// end inline asm
	// begin inline asm
	{	
ld.global.ca.u64 %rd55093, [%rd55091];
	}
	// end inline asm
	// begin inline asm
	{	
ld.global.ca.u64 %rd55095, [%rd55093];
	}
	// end inline asm
	// begin inline asm
	{	
ld.global.ca.u64 %rd55097, [%rd55095];
	}
	// end inline asm
	// begin inline asm
	{	
ld.global.ca.u64 %rd55099, [%rd55097];
	}
	// end inline asm
	// begin inline asm
	{	
ld.global.ca.u64 %rd55101, [%rd55099];
	}
	// end inline asm
	// begin inline asm
	{	
ld.global.ca.u64 %rd55103, [%rd55101];
	}
	// end inline asm
	// begin inline asm
	{	
ld.global.ca.u64 %rd55105, [%rd55103];
	}
	// end inline asm
	// begin inline asm
	{	
ld.global.ca.u64 %rd55107, [%rd55105];
	}
	// end inline asm
	// begin inline asm
	{	
ld.global.ca.u64 %rd55109, [%rd55107];
	}
	// end inline asm
	// begin inline asm
	{	
ld.global.ca.u64 %rd55111, [%rd55109];
	}
	// end inline asm
	// begin inline asm
	{	
ld.global.ca.u64 %rd55113, [%rd55111];
	}
	// end inline asm
	// begin inline asm
	{	
ld.global.ca.u64 %rd55115, [%rd55113];
	}
	// end inline asm
	// begin inline asm
	{	
ld.global.ca.u64 %rd55117, [%rd55115];
	}
	// end inline asm
	// begin inline asm
	{	
ld.global.ca.u64 %rd55119, [%rd55117];
	}
	// end inline asm
	// begin inline asm
	{	
ld.global.ca.u64 %rd55121, [%rd55119];
	}
	// end inline asm
	// begin inline asm
	{	
ld.global.ca.u64 %rd55123, [%rd55121];
	}
	// end inline asm
	// begin inline asm
	{	
ld.global.ca.u64 %rd55125, [%rd55123];
	}
	// end inline asm
	// begin inline asm
	{	
ld.global.ca.u64 %rd55127, [%rd55125];
	}
	// end inline asm
	// begin inline asm
	{	
ld.global.ca.u64 %rd55129, [%rd55127];
	}
	// end inline asm
	// begin inline asm
	{	
ld.global.ca.u64 %rd55131, [%rd55129];
	}
	// end inline asm
	// begin inline asm
	{	
ld.global.ca.u64 %rd55133, [%rd55131];
	}
	// end inline asm
	// begin inline asm
	{	
ld.global.ca.u64 %rd55135, [%rd55133];
	}
	// end inline asm
	// begin inline asm
	{	
ld.global.ca.u64 %rd55137, [%rd55135];
	}
	// end inline asm
	// begin inline asm
	{	
ld.global.ca.u64 %rd55139, [%rd55137];
	}
	// end inline asm
	// begin inline asm
	{	
ld.global.ca.u64 %rd55141, [%rd55139];
	}
	// end inline asm
	// begin inline asm
	{	
ld.global.ca.u64 %rd55143, [%rd55141];
	}
	// end inline asm
	// begin inline asm
	{	
ld.global.ca.u64 %rd55145, [%rd55143];
	}
	// end inline asm
	// begin inline asm
	{	
ld.global.ca.u64 %rd55147, [%rd55145];
	}
	// end inline asm
	// begin inline asm
	{	
ld.global.ca.u64 %rd55149, [%rd55147];
	}
	// end inline asm
	// begin inline asm
	{	
ld.global.ca.u64 %rd55151, [%rd55149];
	}
	// end inline asm
	// begin inline asm
	{	
ld.global.ca.u64 %rd55153, [%rd55151];
	}
	// end inline asm
	// begin inline asm
	{	
ld.global.ca.u64 %rd55155, [%rd55153];
	}
	// end inline asm
	// begin inline asm
	{	
ld.global.ca.u64 %rd55157, [%rd55155];
	}
	// end inline asm
	// begin inline asm
	{	
ld.global.ca.u64 %rd55159, [%rd55157];
	}
	// end inline asm
	// begin inline asm
	{	
ld.global.ca.u64 %rd55161, [%rd55159];
	}
	// end inline asm
	// begin inline asm
	{	
ld.global.ca.u64 %rd55163, [%rd55161];
	}
	// end inline asm
	// begin inline asm
	{	
ld.global.ca.u64 %rd55165, [%rd55163];
	}
	// end inline asm
	// begin inline asm
	{	
ld.global.ca.u64 %rd55167, [%rd55165];
	}
	// end inline asm
	// begin inline asm
	{	
ld.global.ca.u64 %rd55169, [%rd55167];
	}
	// end inline asm
	// begin inline asm
	{	
ld.global.ca.u64 %rd55171, [%rd55169];
	}
	// end inline asm
	// begin inline asm
	{	
ld.global.ca.u64 %rd55173, [%rd55171];
	}
	// end inline asm
	// begin inline asm
	{	
ld.global.ca.u64 %rd55175, [%rd55173];
	}
	// end inline asm
	// begin inline asm
	{	
ld.global.ca.u64 %rd55177, [%rd55175];
	}
	// end inline asm
	// begin inline asm
	{	
ld.global.ca.u64 %rd55179, [%rd55177];
	}
	// end inline asm
	// begin inline asm
	{	
ld.global.ca.u64 %rd55181, [%rd55179];
	}
	// end inline asm
	// begin inline asm
	{	
ld.global.ca.u64 %rd55183, [%rd55181];
	}
	// end inline asm
	// begin inline asm
	{	
ld.global.ca.u64 %rd55185, [%rd55183];
	}
	// end inline asm
	// begin inline asm
	{	
ld.global.ca.u64 %rd55187, [%rd55185];
	}
	// end inline asm
	// begin inline asm
	{	
ld.global.ca.u64 %rd55189, [%rd55187];
	}
	// end inline asm
	// begin inline asm
	{	
ld.global.ca.u64 %rd55191, [%rd55189];
	}
	// end inline asm
	// begin inline asm
	{	
ld.global.ca.u64 %rd55193, [%rd55191];
	}
	// end inline asm
	// begin inline asm
	{	
ld.global.ca.u64 %rd55195, [%rd55193];
	}
	// end inline asm
	// begin inline asm
	{	
ld.global.ca.u64 %rd55197, [%rd55195];
	}
	// end inline asm
	// begin inline asm
	{	
ld.global.ca.u64 %rd55199, [%rd55197];
	}
	// end inline asm
	// begin inline asm
	{	
ld.global.ca.u64 %rd55201, [%rd55199];
	}
	// end inline asm
	// begin inline asm
	{	
ld.global.ca.u64 %rd55203, [%rd55201];
	}
	// end inline asm
	// begin inline asm
	{	
ld.global.ca.u64 %rd55205, [%rd55203];
	}
	// end inline asm
	// begin inline asm
	{	
ld.global.ca.u64 %rd55207, [%rd55205];
	}
	// end inline asm
	// begin inline asm
	{	
ld.global.ca.u64 %rd55209, [%rd55207];
	}
	// end inline asm
	// begin inline asm
	{	
ld.global.ca.u64 %rd55211, [%rd55209];
	}
	// end inline asm
	// begin inline asm
	{	
ld.global.ca.u64 %rd55213, [%rd55211];
	}
	// end inline asm
	// begin inline asm
	{	
ld.global.ca.u64 %rd55215, [%rd55213];
	}
	// end inline asm
	// begin inline asm
	{	
ld.global.ca.u64 %rd55217, [%rd55215];
	}
	// end inline asm
	// begin inline asm
	{	
ld.global.ca.u64 %rd55219, [%rd55217];
	}
	// end inline asm
	// begin inline asm
	{	
ld.global.ca.u64 %rd55221, [%rd55219];
	}
	// end inline asm
	// begin inline asm
	{	
ld.global.ca.u64 %rd55223, [%rd55221];
	}
	// end inline asm
	// begin inline asm
	{	
ld.global.ca.u64 %rd55225, [%rd55223];
	}
	// end inline asm
	// begin inline asm
	{	
ld.global.ca.u64 %rd55227, [%rd55225];
	}
	// end inline asm
	// begin inline asm
	{	
ld.global.ca.u64 %rd55229, [%rd55227];
	}
	// end inline asm
	// begin inline asm
	{	
ld.global.ca.u64 %rd55231, [%rd55229];
	}
	// end inline asm
	// begin inline asm
	{	
ld.global.ca.u64 %rd55233, [%rd55231];
	}
	// end inline asm
	// begin inline asm
	{	
ld.global.ca.u64 %rd55235, [%rd55233];
	}
	// end inline asm
	// begin inline asm
	{	
ld.global.ca.u64 %rd55237, [%rd55235];
	}
	// end inline asm
	// begin inline asm
	{	
ld.global.ca.u64 %rd55239, [%rd55237];
	}
	// end inline asm
	// begin inline asm
	{	
ld.global.ca.u64 %rd55241, [%rd55239];
	}
	// end inline asm
	// begin inline asm
	{	
ld.global.ca.u64 %rd55243, [%rd55241];
	}
	// end inline asm
	// begin inline asm
	{	
ld.global.ca.u64 %rd55245, [%rd55243];
	}
	// end inline asm
	// begin inline asm
	{	
ld.global.ca.u64 %rd55247, [%rd55245];
	}
	// end inline asm
	// begin inline asm
	{	
ld.global.ca.u64 %rd55249, [%rd55247];
	}
	// end inline asm
	// begin inline asm
	{	
ld.global.ca.u64 %rd55251, [%rd55249];
	}
	// end inline asm
	// begin inline asm
	{	
ld.global.ca.u64 %rd55253, [%rd55251];
	}
	// end inline asm
	// begin inline asm
	{	
ld.global.ca.u64 %rd55255, [%rd55253];
	}
	// end inline asm
	// begin inline asm
	{	
ld.global.ca.u64 %rd55257, [%rd55255];
	}
	// end inline asm
	// begin inline asm
	{	
ld.global.ca.u64 %rd55259, [%rd55257];
	}
	// end inline asm
	// begin inline asm
	{	
ld.global.ca.u64 %rd55261, [%rd55259];
	}
	// end inline asm
	// begin inline asm
	{	
ld.global.ca.u64 %rd55263, [%rd55261];
	}
	// end inline asm
	// begin inline asm
	{	
ld.global.ca.u64 %rd55265, [%rd55263];
	}
	// end inline asm
	// begin inline asm
	{	
ld.global.ca.u64 %rd55267, [%rd55265];
	}
	// end inline asm
	// begin inline asm
	{	
ld.global.ca.u64 %rd55269, [%rd55267];
	}
	// end inline asm
	// begin inline asm
	{	
ld.global.ca.u64 %rd55271, [%rd55269];
	}
	// end inline asm
	// begin inline asm
	{	
ld.global.ca.u64 %rd55273, [%rd55271];
	}
	// end inline asm
	// begin inline asm
	{	
ld.global.ca.u64 %rd55275, [%rd55273];
	}
	// end inline asm
	// begin inline asm
	{	
ld.global.ca.u64 %rd55277, [%rd55275];
	}
	// end inline asm
	// begin inline asm
	{	
ld.global.ca.u64 %rd55279, [%rd55277];
	}
	// end inline asm
	// begin inline asm
	{	
ld.global.ca.u64 %rd55281, [%rd55279];
	}
	// end inline asm
	// begin inline asm
	{	
ld.global.ca.u64 %rd55283, [%rd55281];
	}
	// end inline asm
	// begin inline asm
	{	
ld.global.ca.u64 %rd55285, [%rd55283];
	}
	// end inline asm
	// begin inline asm
	{	
ld.global.ca.u64 %rd55287, [%rd55285];
	}
	// end inline asm
	// begin inline asm
	{	
ld.global.ca.u64 %rd55289, [%rd55287];
	}
	// end inline asm
	// begin inline asm
	{	
ld.global.ca.u64 %rd55291, [%rd55289];
	}
	// end inline asm
	// begin inline asm
	{	
ld.global.ca.u64 %rd55293, [%rd55291];
	}
	// end inline asm
	// begin inline asm
	{	
ld.global.ca.u64 %rd55295, [%rd55293];
	}
	// end inline asm
	// begin inline asm
	{	
ld.global.ca.u64 %rd55297, [%rd55295];
	}
	// end inline asm
	// begin inline asm
	{	
ld.global.ca.u64 %rd55299, [%rd55297];
	}
	// end inline asm
	// begin inline asm
	{	
ld.global.ca.u64 %rd55301, [%rd55299];
	}
	// end inline asm
	// begin inline asm
	{	
ld.global.ca.u64 %rd55303, [%rd55301];
	}
	// end inline asm
	// begin inline asm
	{	
ld.global.ca.u64 %rd55305, [%rd55303];
	}
	// end inline asm
	// begin inline asm
	{	
ld.global.ca.u64 %rd55307, [%rd55305];
	}
	// end inline asm
	// begin inline asm
	{	
ld.global.ca.u64 %rd55309, [%rd55307];
	}
	// end inline asm
	// begin inline asm
	{	
ld.global.ca.u64 %rd55311, [%rd55309];
	}
	// end inline asm
	// begin inline asm
	{	
ld.global.ca.u64 %rd55313, [%rd55311];
	}
	// end inline asm
	// begin inline asm
	{	
ld.global.ca.u64 %rd55315, [%rd55313];
	}
	// end inline asm
	// begin inline asm
	{	
ld.global.ca.u64 %rd55317, [%rd55315];
	}
	// end inline asm
	// begin inline asm
	{	
ld.global.ca.u64 %rd55319, [%rd55317];
	}
	// end inline asm
	// begin inline asm
	{	
ld.global.ca.u64 %rd55321, [%rd55319];
	}
	// end inline asm
	// begin inline asm
	{	
ld.global.ca.u64 %rd55323, [%rd55321];
	}
	// end inline asm
	// begin inline asm
	{	
ld.global.ca.u64 %rd55325, [%rd55323];
	}
	// end inline asm
	// begin inline asm
	{	
ld.global.ca.u64 %rd55327, [%rd55325];
	}
	// end inline asm
	// begin inline asm
	{	
ld.global.ca.u64 %rd55329, [%rd55327];
	}
	// end inline asm
	// begin inline asm
	{	
ld.global.ca.u64 %rd55331, [%rd55329];
	}
	// end inline asm
	// begin inline asm
	{	
ld.global.ca.u64 %rd55333, [%rd55331];
	}
	// end inline asm
	// begin inline asm
	{	
ld.global.ca.u64 %rd55335, [%rd55333];
	}
	// end inline asm
	// begin inline asm
	{	
ld.global.ca.u64 %rd55337, [%rd55335];
	}
	// end inline asm
	// begin inline asm
	{	
ld.global.ca.u64 %rd55339, [%rd55337];
	}
	// end inline asm
	// begin inline asm
	{	
ld.global.ca.u64 %rd55341, [%rd55339];
	}
	// end inline asm
	// begin inline asm
	{	
ld.global.ca.u64 %rd55343, [%rd55341];
	}
	// end inline asm
	// begin inline asm
	{	
ld.global.ca.u64 %rd55345, [%rd55343];
	}
	// end inline asm
	// begin inline asm
	{	
ld.global.ca.u64 %rd55347, [%rd55345];
	}
	// end inline asm
	// begin inline asm
	{	
ld.global.ca.u64 %rd55349, [%rd55347];
	}
	// end inline asm
	// begin inline asm
	{	
ld.global.ca.u64 %rd55351, [%rd55349];
	}
	// end inline asm
	// begin inline asm
	{	
ld.global.ca.u64 %rd55353, [%rd55351];
	}
	// end inline asm
	// begin inline asm
	{	
ld.global.ca.u64 %rd55355, [%rd55353];
	}
	// end inline asm
	// begin inline asm
	{	
ld.global.ca.u64 %rd55357, [%rd55355];
	}
	// end inline asm
	// begin inline asm
	{	
ld.global.ca.u64 %rd55359, [%rd55357];
	}
	// end inline asm
	// begin inline asm
	{	
ld.global.ca.u64 %rd55361, [%rd55359];
	}
	// end inline asm
	// begin inline asm
	{	
ld.global.ca.u64 %rd55363, [%rd55361];
	}
	// end inline asm
	// begin inline asm
	{	
ld.global.ca.u64 %rd55365, [%rd55363];
	}
	// end inline asm
	// begin inline asm
	{	
ld.global.ca.u64 %rd55367, [%rd55365];
	}
	// end inline asm
	// begin inline asm
	{	
ld.global.ca.u64 %rd55369, [%rd55367];
	}
	// end inline asm
	// begin inline asm
	{	
ld.global.ca.u64 %rd55371, [%rd55369];
	}
	// end inline asm
	// begin inline asm
	{	
ld.global.ca.u64 %rd55373, [%rd55371];
	}
	// end inline asm
	// begin inline asm
	{	
ld.global.ca.u64 %rd55375, [%rd55373];
	}
	// end inline asm
	// begin inline asm
	{	
ld.global.ca.u64 %rd55377, [%rd55375];
	}
	// end inline asm
	// begin inline asm
	{	
ld.global.ca.u64 %rd55379, [%rd55377];
	}
	// end inline asm
	// begin inline asm
	{	
ld.global.ca.u64 %rd55381, [%rd55379];
	}
	// end inline asm
	// begin inline asm
	{	
ld.global.ca.u64 %rd55383, [%rd55381];
	}
	// end inline asm
	// begin inline asm
	{	
ld.global.ca.u64 %rd55385, [%rd55383];
	}
	// end inline asm
	// begin inline asm
	{	
ld.global.ca.u64 %rd55387, [%rd55385];
	}
	// end inline asm
	// begin inline asm
	{	
ld.global.ca.u64 %rd55389, [%rd55387];
	}
	// end inline asm
	// begin inline asm
	{	
ld.global.ca.u64 %rd55391, [%rd55389];
	}
	// end inline asm
	// begin inline asm
	{	
ld.global.ca.u64 %rd55393, [%rd55391];
	}
	// end inline asm
	// begin inline asm
	{	
ld.global.ca.u64 %rd55395, [%rd55393];
	}
	// end inline asm
	// begin inline asm
	{	
ld.global.ca.u64 %rd55397, [%rd55395];
	}
	// end inline asm
	// begin inline asm
	{	
ld.global.ca.u64 %rd55399, [%rd55397];
	}
	// end inline asm
	// begin inline asm
	{	
ld.global.ca.u64 %rd55401, [%rd55399];
	}
	// end inline asm
	// begin inline asm
	{	
ld.global.ca.u64 %rd55403, [%rd55401];
	}
	// end inline asm
	// begin inline asm
	{	
ld.global.ca.u64 %rd55405, [%rd55403];
	}
	// end inline asm
	// begin inline asm
	{	
ld.global.ca.u64 %rd55407, [%rd55405];
	}
	// end inline asm
	// begin inline asm
	{	
ld.global.ca.u64 %rd55409, [%rd55407];
	}
	// end inline asm
	// begin inline asm
	{	
ld.global.ca.u64 %rd55411, [%rd55409];
	}
	// end inline asm
	// begin inline asm
	{	
ld.global.ca.u64 %rd55413, [%rd55411];
	}
	// end inline asm
	// begin inline asm
	{	
ld.global.ca.u64 %rd55415, [%rd55413];
	}
	// end inline asm
	// begin inline asm
	{	
ld.global.ca.u64 %rd55417, [%rd55415];
	}
	// end inline asm
	// begin inline asm
	{	
ld.global.ca.u64 %rd55419, [%rd55417];
	}
	// end inline asm
	// begin inline asm
	{	
ld.global.ca.u64 %rd55421, [%rd55419];
	}
	// end inline asm
	// begin inline asm
	{	
ld.global.ca.u64 %rd55423, [%rd55421];
	}
	// end inline asm
	// begin inline asm
	{	
ld.global.ca.u64 %rd55425, [%rd55423];
	}
	// end inline asm
	// begin inline asm
	{	
ld.global.ca.u64 %rd55427, [%rd55425];
	}
	// end inline asm
	// begin inline asm
	{	
ld.global.ca.u64 %rd55429, [%rd55427];
	}
	// end inline asm
	// begin inline asm
	{	
ld.global.ca.u64 %rd55431, [%rd55429];
	}
	// end inline asm
	// begin inline asm
	{	
ld.global.ca.u64 %rd55433, [%rd55431];
	}
	// end inline asm
	// begin inline asm
	{	
ld.global.ca.u64 %rd55435, [%rd55433];
	}
	// end inline asm
	// begin inline asm
	{	
ld.global.ca.u64 %rd55437, [%rd55435];
	}
	// end inline asm
	// begin inline asm
	{	
ld.global.ca.u64 %rd55439, [%rd55437];
	}
	// end inline asm
	// begin inline asm
	{	
ld.global.ca.u64 %rd55441, [%rd55439];
	}
	// end inline asm
	// begin inline asm
	{	
ld.global.ca.u64 %rd55443, [%rd55441];
	}
	// end inline asm
	// begin inline asm
	{	
ld.global.ca.u64 %rd55445, [%rd55443];
	}
	// end inline asm
	// begin inline asm
	{	
ld.global.ca.u64 %rd55447, [%rd55445];
	}
	// end inline asm
	// begin inline asm
	{	
ld.global.ca.u64 %rd55449, [%rd55447];
	}
	// end inline asm
	// begin inline asm
	{	
ld.global.ca.u64 %rd55451, [%rd55449];
	}
	// end inline asm
	// begin inline asm
	{	
ld.global.ca.u64 %rd55453, [%rd55451];
	}
	// end inline asm
	// begin inline asm
	{	
ld.global.ca.u64 %rd55455, [%rd55453];
	}
	// end inline asm
	// begin inline asm
	{	
ld.global.ca.u64 %rd55457, [%rd55455];
	}
	// end inline asm
	// begin inline asm
	{	
ld.global.ca.u64 %rd55459, [%rd55457];
	}
	// end inline asm
	// begin inline asm
	{	
ld.global.ca.u64 %rd55461, [%rd55459];
	}
	// end inline asm
	// begin inline asm
	{	
ld.global.ca.u64 %rd55463, [%rd55461];
	}
	// end inline asm
	// begin inline asm
	{	
ld.global.ca.u64 %rd55465, [%rd55463];
	}
	// end inline asm
	// begin inline asm
	{	
ld.global.ca.u64 %rd55467, [%rd55465];
	}
	// end inline asm
	// begin inline asm
	{	
ld.global.ca.u64 %rd55469, [%rd55467];
	}
	// end inline asm
	// begin inline asm
	{	
ld.global.ca.u64 %rd55471, [%rd55469];
	}
	// end inline asm
	// begin inline asm
	{	
ld.global.ca.u64 %rd55473, [%rd55471];
	}
	// end inline asm
	// begin inline asm
	{	
ld.global.ca.u64 %rd55475, [%rd55473];
	}
	// end inline asm
	// begin inline asm
	{	
ld.global.ca.u64 %rd55477, [%rd55475];
	}
	// end inline asm
	// begin inline asm
	{	
ld.global.ca.u64 %rd55479, [%rd55477];
	}
	// end inline asm
	// begin inline asm
	{	
ld.global.ca.u64 %rd55481, [%rd55479];
	}
	// end inline asm
	// begin inline asm
	{	
ld.global.ca.u64 %rd55483, [%rd55481];
	}
	// end inline asm
	// begin inline asm
	{	
ld.global.ca.u64 %rd55485, [%rd55483];
	}
	// end inline asm
	// begin inline asm
	{	
ld.global.ca.u64 %rd55487, [%rd55485];
	}
	// end inline asm
	// begin inline asm
	{	
ld.global.ca.u64 %rd55489, [%rd55487];
	}
	// end inline asm
	// begin inline asm
	{	
ld.global.ca.u64 %rd55491, [%rd55489];
	}
	// end inline asm
	// begin inline asm
	{	
ld.global.ca.u64 %rd55493, [%rd55491];
	}
	// end inline asm
	// begin inline asm
	{	
ld.global.ca.u64 %rd55495, [%rd55493];
	}
	// end inline asm
	// begin inline asm
	{	
ld.global.ca.u64 %rd55497, [%rd55495];
	}
	// end inline asm
	// begin inline asm
	{	
ld.global.ca.u64 %rd55499, [%rd55497];
	}
	// end inline asm
	// begin inline asm
	{	
ld.global.ca.u64 %rd55501, [%rd55499];
	}
	// end inline asm
	// begin inline asm
	{	
ld.global.ca.u64 %rd55503, [%rd55501];
	}
	// end inline asm
	// begin inline asm
	{	
ld.global.ca.u64 %rd55505, [%rd55503];
	}
	// end inline asm
	// begin inline asm
	{	
ld.global.ca.u64 %rd55507, [%rd55505];
	}
	// end inline asm
	// begin inline asm
	{	
ld.global.ca.u64 %rd55509, [%rd55507];
	}
	// end inline asm
	// begin inline asm
	{	
ld.global.ca.u64 %rd55511, [%rd55509];
	}
	// end inline asm
	// begin inline asm
	{	
ld.global.ca.u64 %rd55513, [%rd55511];
	}
	// end inline asm
	// begin inline asm
	{	
ld.global.ca.u64 %rd55515, [%rd55513];
	}
	// end inline asm
	// begin inline asm
	{	
ld.global.ca.u64 %rd55517, [%rd55515];
	}
	// end inline asm
	// begin inline asm
	{	
ld.global.ca.u64 %rd55519, [%rd55517];
	}
	// end inline asm
	// begin inline asm
	{	
ld.global.ca.u64 %rd55521, [%rd55519];
	}
	// end inline asm
	// begin inline asm
	{	
ld.global.ca.u64 %rd55523, [%rd55521];
	}
	// end inline asm
	// begin inline asm
	{	
ld.global.ca.u64 %rd55525, [%rd55523];
	}
	// end inline asm
	// begin inline asm
	{	
ld.global.ca.u64 %rd55527, [%rd55525];
	}
	// end inline asm
	// begin inline asm
	{	
ld.global.ca.u64 %rd55529, [%rd55527];
	}
	// end inline asm
	// begin inline asm
	{	
ld.global.ca.u64 %rd55531, [%rd55529];
	}
	// end inline asm
	// begin inline asm
	{	
ld.global.ca.u64 %rd55533, [%rd55531];
	}
	// end inline asm
	// begin inline asm
	{	
ld.global.ca.u64 %rd55535, [%rd55533];
	}
	// end inline asm
	// begin inline asm
	{	
ld.global.ca.u64 %rd55537, [%rd55535];
	}
	// end inline asm
	// begin inline asm
	{	
ld.global.ca.u64 %rd55539, [%rd55537];
	}
	// end inline asm
	// begin inline asm
	{	
ld.global.ca.u64 %rd55541, [%rd55539];
	}
	// end inline asm
	// begin inline asm
	{	
ld.global.ca.u64 %rd55543, [%rd55541];
	}
	// end inline asm
	// begin inline asm
	{	
ld.global.ca.u64 %rd55545, [%rd55543];
	}
	// end inline asm
	// begin inline asm
	{	
ld.global.ca.u64 %rd55547, [%rd55545];
	}
	// end inline asm
	// begin inline asm
	{	
ld.global.ca.u64 %rd55549, [%rd55547];
	}
	// end inline asm
	// begin inline asm
	{	
ld.global.ca.u64 %rd55551, [%rd55549];
	}
	// end inline asm
	// begin inline asm
	{	
ld.global.ca.u64 %rd55553, [%rd55551];
	}
	// end inline asm
	// begin inline asm
	{	
ld.global.ca.u64 %rd55555, [%rd55553];
	}
	// end inline asm
	// begin inline asm
	{	
ld.global.ca.u64 %rd55557, [%rd55555];
	}
	// end inline asm
	// begin inline asm
	{	
ld.global.ca.u64 %rd55559, [%rd55557];
	}
	// end inline asm
	// begin inline asm
	{	
ld.global.ca.u64 %rd55561, [%rd55559];
	}
	// end inline asm
	// begin inline asm
	{	
ld.global.ca.u64 %rd55563, [%rd55561];
	}
	// end inline asm
	// begin inline asm
	{	
ld.global.ca.u64 %rd55565, [%rd55563];
	}
	// end inline asm
	// begin inline asm
	{	
ld.global.ca.u64 %rd55567, [%rd55565];
	}
	// end inline asm
	// begin inline asm
	{	
ld.global.ca.u64 %rd55569, [%rd55567];
	}
	// end inline asm
	// begin inline asm
	{	
ld.global.ca.u64 %rd55571, [%rd55569];
	}
	// end inline asm
	// begin inline asm
	{	
ld.global.ca.u64 %rd55573, [%rd55571];
	}
	// end inline asm
	// begin inline asm
	{	
ld.global.ca.u64 %rd55575, [%rd55573];
	}
	// end inline asm
	// begin inline asm
	{	
ld.global.ca.u64 %rd55577, [%rd55575];
	}
	// end inline asm
	// begin inline asm
	{	
ld.global.ca.u64 %rd55579, [%rd55577];
	}
	// end inline asm
	// begin inline asm
	{	
ld.global.ca.u64 %rd55581, [%rd55579];
	}
	// end inline asm
	// begin inline asm
	{	
ld.global.ca.u64 %rd55583, [%rd55581];
	}
	// end inline asm
	// begin inline asm
	{	
ld.global.ca.u64 %rd55585, [%rd55583];
	}
	// end inline asm
	// begin inline asm
	{	
ld.global.ca.u64 %rd55587, [%rd55585];
	}
	// end inline asm
	// begin inline asm
	{	
ld.global.ca.u64 %rd55589, [%rd55587];
	}
	// end inline asm
	// begin inline asm
	{	
ld.global.ca.u64 %rd55591, [%rd55589];
	}
	// end inline asm
	// begin inline asm
	{	
ld.global.ca.u64 %rd55593, [%rd55591];
	}
	// end inline asm
	// begin inline asm
	{	
ld.global.ca.u64 %rd55595, [%rd55593];
	}
	// end inline asm
	// begin inline asm
	{	
ld.global.ca.u64 %rd55597, [%rd55595];
	}
	// end inline asm
	// begin inline asm
	{	
ld.global.ca.u64 %rd55599, [%rd55597];
	}
	// end inline asm
	// begin inline asm
	{	
ld.global.ca.u64 %rd55601, [%rd55599];
	}
	// end inline asm
	// begin inline asm
	{	
ld.global.ca.u64 %rd55603, [%rd55601];
	}
	// end inline asm
	// begin inline asm
	{	
ld.global.ca.u64 %rd55605, [%rd55603];
	}
	// end inline asm
	// begin inline asm
	{	
ld.global.ca.u64 %rd55607, [%rd55605];
	}
	// end inline asm
	// begin inline asm
	{	
ld.global.ca.u64 %rd55609, [%rd55607];
	}
	// end inline asm
	// begin inline asm
	{	
ld.global.ca.u64 %rd55611, [%rd55609];
	}
	// end inline asm
	// begin inline asm
	{	
ld.global.ca.u64 %rd55613, [%rd55611];
	}
	// end inline asm
	// begin inline asm
	{	
ld.global.ca.u64 %rd55615, [%rd55613];
	}
	// end inline asm
	// begin inline asm
	{	
ld.global.ca.u64 %rd55617, [%rd55615];
	}
	// end inline asm
	// begin inline asm
	{	
ld.global.ca.u64 %rd55619, [%rd55617];
	}
	// end inline asm
	// begin inline asm
	{	
ld.global.ca.u64 %rd55621, [%rd55619];
	}
	// end inline asm
	// begin inline asm
	{	
ld.global.ca.u64 %rd55623, [%rd55621];
	}
	// end inline asm
	// begin inline asm
	{	
ld.global.ca.u64 %rd55625, [%rd55623];
	}
	// end inline asm
	// begin inline asm
	{	
ld.global.ca.u64 %rd55627, [%rd55625];
	}
	// end inline asm
	// begin inline asm
	{	
ld.global.ca.u64 %rd55629, [%rd55627];
	}
	// end inline asm
	// begin inline asm
	{	
ld.global.ca.u64 %rd55631, [%rd55629];
	}
	// end inline asm
	// begin inline asm
	{	
ld.global.ca.u64 %rd55633, [%rd55631];
	}
	// end inline asm
	// begin inline asm
	{	
ld.global.ca.u64 %rd55635, [%rd55633];
	}
	// end inline asm
	// begin inline asm
	{	
ld.global.ca.u64 %rd55637, [%rd55635];
	}
	// end inline asm
	// begin inline asm
	{	
ld.global.ca.u64 %rd55639, [%rd55637];
	}
	// end inline asm
	// begin inline asm
	{	
ld.global.ca.u64 %rd55641, [%rd55639];
	}
	// end inline asm
	// begin inline asm
	{	
ld.global.ca.u64 %rd55643, [%rd55641];
	}
	// end inline asm
	// begin inline asm
	{	
ld.global.ca.u64 %rd55645, [%rd55643];
	}
	// end inline asm
	// begin inline asm
	{	
ld.global.ca.u64 %rd55647, [%rd55645];
	}
	// end inline asm
	// begin inline asm
	{	
ld.global.ca.u64 %rd55649, [%rd55647];
	}
	// end inline asm
	// begin inline asm
	{	
ld.global.ca.u64 %rd55651, [%rd55649];
	}
	// end inline asm
	// begin inline asm
	{	
ld.global.ca.u64 %rd55653, [%rd55651];
	}
	// end inline asm
	// begin inline asm
	{	
ld.global.ca.u64 %rd55655, [%rd55653];
	}
	// end inline asm
	// begin inline asm
	{	
ld.global.ca.u64 %rd55657, [%rd55655];
	}
	// end inline asm
	// begin inline asm
	{	
ld.global.ca.u64 %rd55659, [%rd55657];
	}
	// end inline asm
	// begin inline asm
	{	
ld.global.ca.u64 %rd55661, [%rd55659];
	}
	// end inline asm
	// begin inline asm
	{	
ld.global.ca.u64 %rd55663, [%rd55661];
	}
	// end inline asm
	// begin inline asm
	{	
ld.global.ca.u64 %rd55665, [%rd55663];
	}
	// end inline asm
	// begin inline asm
	{	
ld.global.ca.u64 %rd55667, [%rd55665];
	}
	// end inline asm
	// begin inline asm
	{	
ld.global.ca.u64 %rd55669, [%rd55667];
	}
	// end inline asm
	// begin inline asm
	{	
ld.global.ca.u64 %rd55671, [%rd55669];
	}
	// end inline asm
	// begin inline asm
	{	
ld.global.ca.u64 %rd55673, [%rd55671];
	}
	// end inline asm
	// begin inline asm
	{	
ld.global.ca.u64 %rd55675, [%rd55673];
	}
	// end inline asm
	// begin inline asm
	{	
ld.global.ca.u64 %rd55677, [%rd55675];
	}
	// end inline asm
	// begin inline asm
	{	
ld.global.ca.u64 %rd55679, [%rd55677];
	}
	// end inline asm
	// begin inline asm
	{	
ld.global.ca.u64 %rd55681, [%rd55679];
	}
	// end inline asm
	// begin inline asm
	{	
ld.global.ca.u64 %rd55683, [%rd55681];
	}
	// end inline asm
	// begin inline asm
	{	
ld.global.ca.u64 %rd55685, [%rd55683];
	}
	// end inline asm
	// begin inline asm
	{	
ld.global.ca.u64 %rd55687, [%rd55685];
	}
	// end inline asm
	// begin inline asm
	{	
ld.global.ca.u64 %rd55689, [%rd55687];
	}
	// end inline asm
	// begin inline asm
	{	
ld.global.ca.u64 %rd55691, [%rd55689];
	}
	// end inline asm
	// begin inline asm
	{	
ld.global.ca.u64 %rd55693, [%rd55691];
	}
	// end inline asm
	// begin inline asm
	{	
ld.global.ca.u64 %rd55695, [%rd55693];
	}
	// end inline asm
	// begin inline asm
	{	
ld.global.ca.u64 %rd55697, [%rd55695];
	}
	// end inline asm
	// begin inline asm
	{	
ld.global.ca.u64 %rd55699, [%rd55697];
	}
	// end inline asm
	// begin inline asm
	{	
ld.global.ca.u64 %rd55701, [%rd55699];
	}
	// end inline asm
	// begin inline asm
	{	
ld.global.ca.u64 %rd55703, [%rd55701];
	}
	// end inline asm
	// begin inline asm
	{	
ld.global.ca.u64 %rd55705, [%rd55703];
	}
	// end inline asm
	// begin inline asm
	{	
ld.global.ca.u64 %rd55707, [%rd55705];
	}
	// end inline asm
	// begin inline asm
	{	
ld.global.ca.u64 %rd55709, [%rd55707];
	}
	// end inline asm
	// begin inline asm
	{	
ld.global.ca.u64 %rd55711, [%rd55709];
	}
	// end inline asm
	// begin inline asm
	{	
ld.global.ca.u64 %rd55713, [%rd55711];
	}
	// end inline asm
	// begin inline asm
	{	
ld.global.ca.u64 %rd55715, [%rd55713];
	}
	// end inline asm
	// begin inline asm
	{	
ld.global.ca.u64 %rd55717, [%rd55715];
	}
	// end inline asm
	// begin inline asm
	{	
ld.global.ca.u64 %rd55719, [%rd55717];
	}
	// end inline asm
	// begin inline asm
	{	
ld.global.ca.u64 %rd55721, [%rd55719];
	}
	// end inline asm
	// begin inline asm
	{	
ld.global.ca.u64 %rd55723, [%rd55721];
	}
	// end inline asm
	// begin inline asm
	{	
ld.global.ca.u64 %rd55725, [%rd55723];
	}
	// end inline asm
	// begin inline asm
	{	
ld.global.ca.u64 %rd55727, [%rd55725];
	}
	// end inline asm
	// begin inline asm
	{	
ld.global.ca.u64 %rd55729, [%rd55727];
	}
	// end inline asm
	// begin inline asm
	{	
ld.global.ca.u64 %rd55731, [%rd55729];
	}
	// end inline asm
	// begin inline asm
	{	
ld.global.ca.u64 %rd55733, [%rd55731];
	}
	// end inline asm
	// begin inline asm
	{	
ld.global.ca.u64 %rd55735, [%rd55733];
	}
	// end inline asm
	// begin inline asm
	{	
ld.global.ca.u64 %rd55737, [%rd55735];
	}
	// end inline asm
	// begin inline asm
	{	
ld.global.ca.u64 %rd55739, [%rd55737];
	}
	// end inline asm
	// begin inline asm
	{	
ld.global.ca.u64 %rd55741, [%rd55739];
	}
	// end inline asm
	// begin inline asm
	{	
ld.global.ca.u64 %rd55743, [%rd55741];
	}
	// end inline asm
	// begin inline asm
	{	
ld.global.ca.u64 %rd55745, [%rd55743];
	}
	// end inline asm
	// begin inline asm
	{	
ld.global.ca.u64 %rd55747, [%rd55745];
	}
	// end inline asm
	// begin inline asm
	{	
ld.global.ca.u64 %rd55749, [%rd55747];
	}
	// end inline asm
	// begin inline asm
	{	
ld.global.ca.u64 %rd55751, [%rd55749];
	}
	// end inline asm
	// begin inline asm
	{	
ld.global.ca.u64 %rd55753, [%rd55751];
	}
	// end inline asm
	// begin inline asm
	{	
ld.global.ca.u64 %rd55755, [%rd55753];
	}
	// end inline asm
	// begin inline asm
	{	
ld.global.ca.u64 %rd55757, [%rd55755];
	}
	// end inline asm
	// begin inline asm
	{	
ld.global.ca.u64 %rd55759, [%rd55757];
	}
	// end inline asm
	// begin inline asm
	{	
ld.global.ca.u64 %rd55761, [%rd55759];
	}
	// end inline asm
	// begin inline asm
	{	
ld.global.ca.u64 %rd55763, [%rd55761];
	}
	// end inline asm
	// begin inline asm
	{	
ld.global.ca.u64 %rd55765, [%rd55763];
	}
	// end inline asm
	// begin inline asm
	{	
ld.global.ca.u64 %rd55767, [%rd55765];
	}
	// end inline asm
	// begin inline asm
	{	
ld.global.ca.u64 %rd55769, [%rd55767];
	}
	// end inline asm
	// begin inline asm
	{	
ld.global.ca.u64 %rd55771, [%rd55769];
	}
	// end inline asm
	// begin inline asm
	{	
ld.global.ca.u64 %rd55773, [%rd55771];
	}
	// end inline asm
	// begin inline asm
	{	
ld.global.ca.u64 %rd55775, [%rd55773];
	}
	// end inline asm
	// begin inline asm
	{	
ld.global.ca.u64 %rd55777, [%rd55775];
	}
	// end inline asm
	// begin inline asm
	{	
ld.global.ca.u64 %rd55779, [%rd55777];
	}
	// end inline asm
	// begin inline asm
	{	
ld.global.ca.u64 %rd55781, [%rd55779];
	}
	// end inline asm
	// begin inline asm
	{	
ld.global.ca.u64 %rd55783, [%rd55781];
	}
	// end inline asm
	// begin inline asm
	{	
ld.global.ca.u64 %rd55785, [%rd55783];
	}
	// end inline asm
	// begin inline asm
	{	
ld.global.ca.u64 %rd55787, [%rd55785];
	}
	// end inline asm
	// begin inline asm
	{	
ld.global.ca.u64 %rd55789, [%rd55787];
	}
	// end inline asm
	// begin inline asm
	{	
ld.global.ca.u64 %rd55791, [%rd55789];
	}
	// end inline asm
	// begin inline asm
	{	
ld.global.ca.u64 %rd55793, [%rd55791];
	}
	// end inline asm
	// begin inline asm
	{	
ld.global.ca.u64 %rd55795, [%rd55793];
	}
	// end inline asm
	// begin inline asm
	{	
ld.global.ca.u64 %rd55797, [%rd55795];
	}
	// end inline asm
	// begin inline asm
	{	
ld.global.ca.u64 %rd55799, [%rd55797];
	}
	// end inline asm
	// begin inline asm
	{	
ld.global.ca.u64 %rd55801, [%rd55799];
	}
	// end inline asm
	// begin inline asm
	{	
ld.global.ca.u64 %rd55803, [%rd55801];
	}
	// end inline asm
	// begin inline asm
	{	
ld.global.ca.u64 %rd55805, [%rd55803];
	}
	// end inline asm
	// begin inline asm
	{	
ld.global.ca.u64 %rd55807, [%rd55805];
	}
	// end inline asm
	// begin inline asm
	{	
ld.global.ca.u64 %rd55809, [%rd55807];
	}
	// end inline asm
	// begin inline asm
	{	
ld.global.ca.u64 %rd55811, [%rd55809];
	}
	// end inline asm
	// begin inline asm
	{	
ld.global.ca.u64 %rd55813, [%rd55811];
	}
	// end inline asm
	// begin inline asm
	{	
ld.global.ca.u64 %rd55815, [%rd55813];
	}
	// end inline asm
	// begin inline asm
	{	
ld.global.ca.u64 %rd55817, [%rd55815];
	}
	// end inline asm
	// begin inline asm
	{	
ld.global.ca.u64 %rd55819, [%rd55817];
	}
	// end inline asm
	// begin inline asm
	{	
ld.global.ca.u64 %rd55821, [%rd55819];
	}
	// end inline asm
	// begin inline asm
	{	
ld.global.ca.u64 %rd55823, [%rd55821];
	}
	// end inline asm
	// begin inline asm
	{	
ld.global.ca.u64 %rd55825, [%rd55823];
	}
	// end inline asm
	// begin inline asm
	{	
ld.global.ca.u64 %rd55827, [%rd55825];
	}
	// end inline asm
	// begin inline asm
	{	
ld.global.ca.u64 %rd55829, [%rd55827];
	}
	// end inline asm
	// begin inline asm
	{	
ld.global.ca.u64 %rd55831, [%rd55829];
	}
	// end inline asm
	// begin inline asm
	{	
ld.global.ca.u64 %rd55833, [%rd55831];
	}
	// end inline asm
	// begin inline asm
	{	
ld.global.ca.u64 %rd55835, [%rd55833];
	}
	// end inline asm
	// begin inline asm
	{	
ld.global.ca.u64 %rd55837, [%rd55835];
	}
	// end inline asm
	// begin inline asm
	{	
ld.global.ca.u64 %rd55839, [%rd55837];
	}
	// end inline asm
	// begin inline asm
	{	
ld.global.ca.u64 %rd55841, [%rd55839];
	}
	// end inline asm
	// begin inline asm
	{	
ld.global.ca.u64 %rd55843, [%rd55841];
	}
	// end inline asm
	// begin inline asm
	{	
ld.global.ca.u64 %rd55845, [%rd55843];
	}
	// end inline asm
	// begin inline asm
	{	
ld.global.ca.u64 %rd55847, [%rd55845];
	}
	// end inline asm
	// begin inline asm
	{	
ld.global.ca.u64 %rd55849, [%rd55847];
	}
	// end inline asm
	// begin inline asm
	{	
ld.global.ca.u64 %rd55851, [%rd55849];
	}
	// end inline asm
	// begin inline asm
	{	
ld.global.ca.u64 %rd55853, [%rd55851];
	}
	// end inline asm
	// begin inline asm
	{	
ld.global.ca.u64 %rd55855, [%rd55853];
	}
	// end inline asm
	// begin inline asm
	{	
ld.global.ca.u64 %rd55857, [%rd55855];
	}
	// end inline asm
	// begin inline asm
	{	
ld.global.ca.u64 %rd55859, [%rd55857];
	}
	// end inline asm
	// begin inline asm
	{	
ld.global.ca.u64 %rd55861, [%rd55859];
	}
	// end inline asm
	// begin inline asm
	{	
ld.global.ca.u64 %rd55863, [%rd55861];
	}
	// end inline asm
	// begin inline asm
	{	
ld.global.ca.u64 %rd55865, [%rd55863];
	}
	// end inline asm
	// begin inline asm
	{	
ld.global.ca.u64 %rd55867, [%rd55865];
	}
	// end inline asm
	// begin inline asm
	{	
ld.global.ca.u64 %rd55869, [%rd55867];
	}
	// end inline asm
	// begin inline asm
	{	
ld.global.ca.u64 %rd55871, [%rd55869];
	}
	// end inline asm
	// begin inline asm
	{	
ld.global.ca.u64 %rd55873, [%rd55871];
	}
	// end inline asm
	// begin inline asm
	{	
ld.global.ca.u64 %rd55875, [%rd55873];
	}
	// end inline asm
	// begin inline asm
	{	
ld.global.ca.u64 %rd55877, [%rd55875];
	}
	// end inline asm
	// begin inline asm
	{	
ld.global.ca.u64 %rd55879, [%rd55877];
	}
	// end inline asm
	// begin inline asm
	{	
ld.global.ca.u64 %rd55881, [%rd55879];
	}
	// end inline asm
	// begin inline asm
	{	
ld.global.ca.u64 %rd55883, [%rd55881];
	}
	// end inline asm
	// begin inline asm
	{	
ld.global.ca.u64 %rd55885, [%rd55883];
	}
	// end inline asm
	// begin inline asm
	{	
ld.global.ca.u64 %rd55887, [%rd55885];
	}
	// end inline asm
	// begin inline asm
	{	
ld.global.ca.u64 %rd55889, [%rd55887];
	}
	// end inline asm
	// begin inline asm
	{	
ld.global.ca.u64 %rd55891, [%rd55889];
	}
	// end inline asm
	// begin inline asm
	{	
ld.global.ca.u64 %rd55893, [%rd55891];
	}
	// end inline asm
	// begin inline asm
	{	
ld.global.ca.u64 %rd55895, [%rd55893];
	}
	// end inline asm
	// begin inline asm
	{	
ld.global.ca.u64 %rd55897, [%rd55895];
	}
	// end inline asm
	// begin inline asm
	{	
ld.global.ca.u64 %rd55899, [%rd55897];
	}
	// end inline asm
	// begin inline asm
	{	
ld.global.ca.u64 %rd55901, [%rd55899];
	}
	// end inline asm
	// begin inline asm
	{	
ld.global.ca.u64 %rd55903, [%rd55901];
	}
	// end inline asm
	// begin inline asm
	{	
ld.global.ca.u64 %rd55905, [%rd55903];
	}
	// end inline asm
	// begin inline asm
	{	
ld.global.ca.u64 %rd55907, [%rd55905];
	}
	// end inline asm
	// begin inline asm
	{	
ld.global.ca.u64 %rd55909, [%rd55907];
	}
	// end inline asm
	// begin inline asm
	{	
ld.global.ca.u64 %rd55911, [%rd55909];
	}
	// end inline asm
	// begin inline asm
	{	
ld.global.ca.u64 %rd55913, [%rd55911];
	}
	// end inline asm
	// begin inline asm
	{	
ld.global.ca.u64 %rd55915, [%rd55913];
	}
	// end inline asm
	// begin inline asm
	{	
ld.global.ca.u64 %rd55917, [%rd55915];
	}
	// end inline asm
	// begin inline asm
	{	
ld.global.ca.u64 %rd55919, [%rd55917];
	}
	// end inline asm
	// begin inline asm
	{	
ld.global.ca.u64 %rd55921, [%rd55919];
	}
	// end inline asm
	// begin inline asm
	{	
ld.global.ca.u64 %rd55923, [%rd55921];
	}
	// end inline asm
	// begin inline asm
	{	
ld.global.ca.u64 %rd55925, [%rd55923];
	}
	// end inline asm
	// begin inline asm
	{	
ld.global.ca.u64 %rd55927, [%rd55925];
	}
	// end inline asm
	// begin inline asm
	{	
ld.global.ca.u64 %rd55929, [%rd55927];
	}
	// end inline asm
	// begin inline asm
	{	
ld.global.ca.u64 %rd55931, [%rd55929];
	}
	// end inline asm
	// begin inline asm
	{	
ld.global.ca.u64 %rd55933, [%rd55931];
	}
	// end inline asm
	// begin inline asm
	{	
ld.global.ca.u64 %rd55935, [%rd55933];
	}
	// end inline asm
	// begin inline asm
	{	
ld.global.ca.u64 %rd55937, [%rd55935];
	}
	// end inline asm
	// begin inline asm
	{	
ld.global.ca.u64 %rd55939, [%rd55937];
	}
	// end inline asm
	// begin inline asm
	{	
ld.global.ca.u64 %rd55941, [%rd55939];
	}
	// end inline asm
	// begin inline asm
	{	
ld.global.ca.u64 %rd55943, [%rd55941];
	}
	// end inline asm
	// begin inline asm
	{	
ld.global.ca.u64 %rd55945, [%rd55943];
	}
	// end inline asm
	// begin inline asm
	{	
ld.global.ca.u64 %rd55947, [%rd55945];
	}
	// end inline asm
	// begin inline asm
	{	
ld.global.ca.u64 %rd55949, [%rd55947];
	}
	// end inline asm
	// begin inline asm
	{	
ld.global.ca.u64 %rd55951, [%rd55949];
	}
	// end inline asm
	// begin inline asm
	{	
ld.global.ca.u64 %rd55953, [%rd55951];
	}
	// end inline asm
	// begin inline asm
	{	
ld.global.ca.u64 %rd55955, [%rd55953];
	}
	// end inline asm
	// begin inline asm
	{	
ld.global.ca.u64 %rd55957, [%rd55955];
	}
	// end inline asm
	// begin inline asm
	{	
ld.global.ca.u64 %rd55959, [%rd55957];
	}
	// end inline asm
	// begin inline asm
	{	
ld.global.ca.u64 %rd55961, [%rd55959];
	}
	// end inline asm
	// begin inline asm
	{	
ld.global.ca.u64 %rd55963, [%rd55961];
	}
	// end inline asm
	// begin inline asm
	{	
ld.global.ca.u64 %rd55965, [%rd55963];
	}
	// end inline asm
	// begin inline asm
	{	
ld.global.ca.u64 %rd55967, [%rd55965];
	}
	// end inline asm
	// begin inline asm
	{	
ld.global.ca.u64 %rd55969, [%rd55967];
	}
	// end inline asm
	// begin inline asm
	{	
ld.global.ca.u64 %rd55971, [%rd55969];
	}
	// end inline asm
	// begin inline asm
	{	
ld.global.ca.u64 %rd55973, [%rd55971];
	}
	// end inline asm
	// begin inline asm
	{	
ld.global.ca.u64 %rd55975, [%rd55973];
	}
	// end inline asm
	// begin inline asm
	{	
ld.global.ca.u64 %rd55977, [%rd55975];
	}
	// end inline asm
	// begin inline asm
	{	
ld.global.ca.u64 %rd55979, [%rd55977];
	}
	// end inline asm
	// begin inline asm
	{	
ld.global.ca.u64 %rd55981, [%rd55979];
	}
	// end inline asm
	// begin inline asm
	{	
ld.global.ca.u64 %rd55983, [%rd55981];
	}
	// end inline asm
	// begin inline asm
	{	
ld.global.ca.u64 %rd55985, [%rd55983];
	}
	// end inline asm
	// begin inline asm
	{	
ld.global.ca.u64 %rd55987, [%rd55985];
	}
	// end inline asm
	// begin inline asm
	{	
ld.global.ca.u64 %rd55989, [%rd55987];
	}
	// end inline asm
	// begin inline asm
	{	
ld.global.ca.u64 %rd55991, [%rd55989];
	}
	// end inline asm
	// begin inline asm
	{	
ld.global.ca.u64 %rd55993, [%rd55991];
	}
	// end inline asm
	// begin inline asm
	{	
ld.global.ca.u64 %rd55995, [%rd55993];
	}
	// end inline asm
	// begin inline asm
	{	
ld.global.ca.u64 %rd55997, [%rd55995];
	}
	// end inline asm
	// begin inline asm
	{	
ld.global.ca.u64 %rd55999, [%rd55997];
	}
	// end inline asm
	// begin inline asm
	{	
ld.global.ca.u64 %rd56001, [%rd55999];
	}
	// end inline asm
	// begin inline asm
	{	
ld.global.ca.u64 %rd56003, [%rd56001];
	}
	// end inline asm
	// begin inline asm
	{	
ld.global.ca.u64 %rd56005, [%rd56003];
	}
	// end inline asm
	// begin inline asm
	{	
ld.global.ca.u64 %rd56007, [%rd56005];
	}
	// end inline asm
	// begin inline asm
	{	
ld.global.ca.u64 %rd56009, [%rd56007];
	}
	// end inline asm
	// begin inline asm
	{	
ld.global.ca.u64 %rd56011, [%rd56009];
	}
	// end inline asm
	// begin inline asm
	{	
ld.global.ca.u64 %rd56013, [%rd56011];
	}
	// end inline asm
	// begin inline asm
	{	
ld.global.ca.u64 %rd56015, [%rd56013];
	}
	// end inline asm
	// begin inline asm
	{	
ld.global.ca.u64 %rd56017, [%rd56015];
	}
	// end inline asm
	// begin inline asm
	{	
ld.global.ca.u64 %rd56019, [%rd56017];
	}
	// end inline asm
	// begin inline asm
	{	
ld.global.ca.u64 %rd56021, [%rd56019];
	}
	// end inline asm
	// begin inline asm
	{	
ld.global.ca.u64 %rd56023, [%rd56021];
	}
	// end inline asm
	// begin inline asm
	{	
ld.global.ca.u64 %rd56025, [%rd56023];
	}
	// end inline asm
	// begin inline asm
	{	
ld.global.ca.u64 %rd56027, [%rd56025];
	}
	// end inline asm
	// begin inline asm
	{	
ld.global.ca.u64 %rd56029, [%rd56027];
	}
	// end inline asm
	// begin inline asm
	{	
ld.global.ca.u64 %rd56031, [%rd56029];
	}
	// end inline asm
	// begin inline asm
	{	
ld.global.ca.u64 %rd56033, [%rd56031];
	}
	// end inline asm
	// begin inline asm
	{	
ld.global.ca.u64 %rd56035, [%rd56033];
	}
	// end inline asm
	// begin inline asm
	{	
ld.global.ca.u64 %rd56037, [%rd56035];
	}
	// end inline asm
	// begin inline asm
	{	
ld.global.ca.u64 %rd56039, [%rd56037];
	}
	// end inline asm
	// begin inline asm
	{	
ld.global.ca.u64 %rd56041, [%rd56039];
	}
	// end inline asm
	// begin inline asm
	{	
ld.global.ca.u64 %rd56043, [%rd56041];
	}
	// end inline asm
	// begin inline asm
	{	
ld.global.ca.u64 %rd56045, [%rd56043];
	}
	// end inline asm
	// begin inline asm
	{	
ld.global.ca.u64 %rd56047, [%rd56045];
	}
	// end inline asm
	// begin inline asm
	{	
ld.global.ca.u64 %rd56049, [%rd56047];
	}
	// end inline asm
	// begin inline asm
	{	
ld.global.ca.u64 %rd56051, [%rd56049];
	}
	// end inline asm
	// begin inline asm
	{	
ld.global.ca.u64 %rd56053, [%rd56051];
	}
	// end inline asm
	// begin inline asm
	{	
ld.global.ca.u64 %rd56055, [%rd56053];
	}
	// end inline asm
	// begin inline asm
	{	
ld.global.ca.u64 %rd56057, [%rd56055];
	}
	// end inline asm
	// begin inline asm
	{	
ld.global.ca.u64 %rd56059, [%rd56057];
	}
	// end inline asm
	// begin inline asm
	{	
ld.global.ca.u64 %rd56061, [%rd56059];
	}
	// end inline asm
	// begin inline asm
	{	
ld.global.ca.u64 %rd56063, [%rd56061];
	}
	// end inline asm
	// begin inline asm
	{	
ld.global.ca.u64 %rd56065, [%rd56063];
	}
	// end inline asm
	// begin inline asm
	{	
ld.global.ca.u64 %rd56067, [%rd56065];
	}
	// end inline asm
	// begin inline asm
	{	
ld.global.ca.u64 %rd56069, [%rd56067];
	}
	// end inline asm
	// begin inline asm
	{	
ld.global.ca.u64 %rd56071, [%rd56069];
	}
	// end inline asm
	// begin inline asm
	{	
ld.global.ca.u64 %rd56073, [%rd56071];
	}
	// end inline asm
	// begin inline asm
	{	
ld.global.ca.u64 %rd56075, [%rd56073];
	}
	// end inline asm
	// begin inline asm
	{	
ld.global.ca.u64 %rd56077, [%rd56075];
	}
	// end inline asm
	// begin inline asm
	{	
ld.global.ca.u64 %rd56079, [%rd56077];
	}
	// end inline asm
	// begin inline asm
	{	
ld.global.ca.u64 %rd56081, [%rd56079];
	}
	// end inline asm
	// begin inline asm
	{	
ld.global.ca.u64 %rd56083, [%rd56081];
	}
	// end inline asm
	// begin inline asm
	{	
ld.global.ca.u64 %rd56085, [%rd56083];
	}
	// end inline asm
	// begin inline asm
	{	
ld.global.ca.u64 %rd56087, [%rd56085];
	}
	// end inline asm
	// begin inline asm
	{	
ld.global.ca.u64 %rd56089, [%rd56087];
	}
	// end inline asm
	// begin inline asm
	{	
ld.global.ca.u64 %rd56091, [%rd56089];
	}
	// end inline asm
	// begin inline asm
	{	
ld.global.ca.u64 %rd56093, [%rd56091];
	}
	// end inline asm
	// begin inline asm
	{	
ld.global.ca.u64 %rd56095, [%rd56093];
	}
	// end inline asm
	// begin inline asm
	{	
ld.global.ca.u64 %rd56097, [%rd56095];
	}
	// end inline asm
	// begin inline asm
	{	
ld.global.ca.u64 %rd56099, [%rd56097];
	}
	// end inline asm
	// begin inline asm
	{	
ld.global.ca.u64 %rd56101, [%rd56099];
	}
	// end inline asm
	// begin inline asm
	{	
ld.global.ca.u64 %rd56103, [%rd56101];
	}
	// end inline asm
	// begin inline asm
	{	
ld.global.ca.u64 %rd56105, [%rd56103];
	}
	// end inline asm
	// begin inline asm
	{	
ld.global.ca.u64 %rd56107, [%rd56105];
	}
	// end inline asm
	// begin inline asm
	{	
ld.global.ca.u64 %rd56109, [%rd56107];
	}
	// end inline asm
	// begin inline asm
	{	
ld.global.ca.u64 %rd56111, [%rd56109];
	}
	// end inline asm
	// begin inline asm
	{	
ld.global.ca.u64 %rd56113, [%rd56111];
	}
	// end inline asm
	// begin inline asm
	{	
ld.global.ca.u64 %rd56115, [%rd56113];
	}
	// end inline asm
	// begin inline asm
	{	
ld.global.ca.u64 %rd56117, [%rd56115];
	}
	// end inline asm
	// begin inline asm
	{	
ld.global.ca.u64 %rd56119, [%rd56117];
	}
	// end inline asm
	// begin inline asm
	{	
ld.global.ca.u64 %rd56121, [%rd56119];
	}
	// end inline asm
	// begin inline asm
	{	
ld.global.ca.u64 %rd56123, [%rd56121];
	}
	// end inline asm
	// begin inline asm
	{	
ld.global.ca.u64 %rd56125, [%rd56123];
	}
	// end inline asm
	// begin inline asm
	{	
ld.global.ca.u64 %rd56127, [%rd56125];
	}
	// end inline asm
	// begin inline asm
	{	
ld.global.ca.u64 %rd56129, [%rd56127];
	}
	// end inline asm
	// begin inline asm
	{	
ld.global.ca.u64 %rd56131, [%rd56129];
	}
	// end inline asm
	// begin inline asm
	{	
ld.global.ca.u64 %rd56133, [%rd56131];
	}
	// end inline asm
	// begin inline asm
	{	
ld.global.ca.u64 %rd56135, [%rd56133];
	}
	// end inline asm
	// begin inline asm
	{	
ld.global.ca.u64 %rd56137, [%rd56135];
	}
	// end inline asm
	// begin inline asm
	{	
ld.global.ca.u64 %rd56139, [%rd56137];
	}
	// end inline asm
	// begin inline asm
	{	
ld.global.ca.u64 %rd56141, [%rd56139];
	}
	// end inline asm
	// begin inline asm
	{	
ld.global.ca.u64 %rd56143, [%rd56141];
	}
	// end inline asm
	// begin inline asm
	{	
ld.global.ca.u64 %rd56145, [%rd56143];
	}
	// end inline asm
	// begin inline asm
	{	
ld.global.ca.u64 %rd56147, [%rd56145];
	}
	// end inline asm
	// begin inline asm
	{	
ld.global.ca.u64 %rd56149, [%rd56147];
	}
	// end inline asm
	// begin inline asm
	{	
ld.global.ca.u64 %rd56151, [%rd56149];
	}
	// end inline asm
	// begin inline asm
	{	
ld.global.ca.u64 %rd56153, [%rd56151];
	}
	// end inline asm
	// begin inline asm
	{	
ld.global.ca.u64 %rd56155, [%rd56153];
	}
	// end inline asm
	// begin inline asm
	{	
ld.global.ca.u64 %rd56157, [%rd56155];
	}
	// end inline asm
	// begin inline asm
	{	
ld.global.ca.u64 %rd56159, [%rd56157];
	}
	// end inline asm
	// begin inline asm
	{	
ld.global.ca.u64 %rd56161, [%rd56159];
	}
	// end inline asm
	// begin inline asm
	{	
ld.global.ca.u64 %rd56163, [%rd56161];
	}
	// end inline asm
	// begin inline asm
	{	
ld.global.ca.u64 %rd56165, [%rd56163];
	}
	// end inline asm
	// begin inline asm
	{	
ld.global.ca.u64 %rd56167, [%rd56165];
	}
	// end inline asm
	// begin inline asm
	{	
ld.global.ca.u64 %rd56169, [%rd56167];
	}
	// end inline asm
	// begin inline asm
	{	
ld.global.ca.u64 %rd56171, [%rd56169];
	}
	// end inline asm
	// begin inline asm
	{	
ld.global.ca.u64 %rd56173, [%rd56171];
	}
	// end inline asm
	// begin inline asm
	{	
ld.global.ca.u64 %rd56175, [%rd56173];
	}
	// end inline asm
	// begin inline asm
	{	
ld.global.ca.u64 %rd56177, [%rd56175];
	}
	// end inline asm
	// begin inline asm
	{	
ld.global.ca.u64 %rd56179, [%rd56177];
	}
	// end inline asm
	// begin inline asm
	{	
ld.global.ca.u64 %rd56181, [%rd56179];
	}
	// end inline asm
	// begin inline asm
	{	
ld.global.ca.u64 %rd56183, [%rd56181];
	}
	// end inline asm
	// begin inline asm
	{	
ld.global.ca.u64 %rd56185, [%rd56183];
	}
	// end inline asm
	// begin inline asm
	{	
ld.global.ca.u64 %rd56187, [%rd56185];
	}
	// end inline asm
	// begin inline asm
	{	
ld.global.ca.u64 %rd56189, [%rd56187];
	}
	// end inline asm
	// begin inline asm
	{	
ld.global.ca.u64 %rd56191, [%rd56189];
	}
	// end inline asm
	// begin inline asm
	{	
ld.global.ca.u64 %rd56193, [%rd56191];
	}
	// end inline asm
	// begin inline asm
	{	
ld.global.ca.u64 %rd56195, [%rd56193];
	}
	// end inline asm
	// begin inline asm
	{	
ld.global.ca.u64 %rd56197, [%rd56195];
	}
	// end inline asm
	// begin inline asm
	{	
ld.global.ca.u64 %rd56199, [%rd56197];
	}
	// end inline asm
	// begin inline asm
	{	
ld.global.ca.u64 %rd56201, [%rd56199];
	}
	// end inline asm
	// begin inline asm
	{	
ld.global.ca.u64 %rd56203, [%rd56201];
	}
	// end inline asm
	// begin inline asm
	{	
ld.global.ca.u64 %rd56205, [%rd56203];
	}
	// end inline asm
	// begin inline asm
	{	
ld.global.ca.u64 %rd56207, [%rd56205];
	}
	// end inline asm
	// begin inline asm
	{	
ld.global.ca.u64 %rd56209, [%rd56207];
	}
	// end inline asm
	// begin inline asm
	{	
ld.global.ca.u64 %rd56211, [%rd56209];
	}
	// end inline asm
	// begin inline asm
	{	
ld.global.ca.u64 %rd56213, [%rd56211];
	}
	// end inline asm
	// begin inline asm
	{	
ld.global.ca.u64 %rd56215, [%rd56213];
	}
	// end inline asm
	// begin inline asm
	{	
ld.global.ca.u64 %rd56217, [%rd56215];
	}
	// end inline asm
	// begin inline asm
	{	
ld.global.ca.u64 %rd56219, [%rd56217];
	}
	// end inline asm
	// begin inline asm
	{	
ld.global.ca.u64 %rd56221, [%rd56219];
	}
	// end inline asm
	// begin inline asm
	{	
ld.global.ca.u64 %rd56223, [%rd56221];
	}
	// end inline asm
	// begin inline asm
	{	
ld.global.ca.u64 %rd56225, [%rd56223];
	}
	// end inline asm
	// begin inline asm
	{	
ld.global.ca.u64 %rd56227, [%rd56225];
	}
	// end inline asm
	// begin inline asm
	{	
ld.global.ca.u64 %rd56229, [%rd56227];
	}
	// end inline asm
	// begin inline asm
	{	
ld.global.ca.u64 %rd56231, [%rd56229];
	}
	// end inline asm
	// begin inline asm
	{	
ld.global.ca.u64 %rd56233, [%rd56231];
	}
	// end inline asm
	// begin inline asm
	{	
ld.global.ca.u64 %rd56235, [%rd56233];
	}
	// end inline asm
	// begin inline asm
	{	
ld.global.ca.u64 %rd56237, [%rd56235];
	}
	// end inline asm
	// begin inline asm
	{	
ld.global.ca.u64 %rd56239, [%rd56237];
	}
	// end inline asm
	// begin inline asm
	{	
ld.global.ca.u64 %rd56241, [%rd56239];
	}
	// end inline asm
	// begin inline asm
	{	
ld.global.ca.u64 %rd56243, [%rd56241];
	}
	// end inline asm
	// begin inline asm
	{	
ld.global.ca.u64 %rd56245, [%rd56243];
	}
	// end inline asm
	// begin inline asm
	{	
ld.global.ca.u64 %rd56247, [%rd56245];
	}
	// end inline asm
	// begin inline asm
	{	
ld.global.ca.u64 %rd56249, [%rd56247];
	}
	// end inline asm
	// begin inline asm
	{	
ld.global.ca.u64 %rd56251, [%rd56249];
	}
	// end inline asm
	// begin inline asm
	{	
ld.global.ca.u64 %rd56253, [%rd56251];
	}
	// end inline asm
	// begin inline asm
	{	
ld.global.ca.u64 %rd56255, [%rd56253];
	}
	// end inline asm
	// begin inline asm
	{	
ld.global.ca.u64 %rd56257, [%rd56255];
	}
	// end inline asm
	// begin inline asm
	{	
ld.global.ca.u64 %rd56259, [%rd56257];
	}
	// end inline asm
	// begin inline asm
	{	
ld.global.ca.u64 %rd56261, [%rd56259];
	}
	// end inline asm
	// begin inline asm
	{	
ld.global.ca.u64 %rd56263, [%rd56261];
	}
	// end inline asm
	// begin inline asm
	{	
ld.global.ca.u64 %rd56265, [%rd56263];
	}
	// end inline asm
	// begin inline asm
	{	
ld.global.ca.u64 %rd56267, [%rd56265];
	}
	// end inline asm
	// begin inline asm
	{	
ld.global.ca.u64 %rd56269, [%rd56267];
	}
	// end inline asm
	// begin inline asm
	{	
ld.global.ca.u64 %rd56271, [%rd56269];
	}
	// end inline asm
	// begin inline asm
	{	
ld.global.ca.u64 %rd56273, [%rd56271];
	}
	// end inline asm
	// begin inline asm
	{	
ld.global.ca.u64 %rd56275, [%rd56273];
	}
	// end inline asm
	// begin inline asm
	{	
ld.global.ca.u64 %rd56277, [%rd56275];
	}
	// end inline asm
	// begin inline asm
	{	
ld.global.ca.u64 %rd56279, [%rd56277];
	}
	// end inline asm
	// begin inline asm
	{	
ld.global.ca.u64 %rd56281, [%rd56279];
	}
	// end inline asm
	// begin inline asm
	{	
ld.global.ca.u64 %rd56283, [%rd56281];
	}
	// end inline asm
	// begin inline asm
	{	
ld.global.ca.u64 %rd56285, [%rd56283];
	}
	// end inline asm
	// begin inline asm
	{	
ld.global.ca.u64 %rd56287, [%rd56285];
	}
	// end inline asm
	// begin inline asm
	{	
ld.global.ca.u64 %rd56289, [%rd56287];
	}
	// end inline asm
	// begin inline asm
	{	
ld.global.ca.u64 %rd56291, [%rd56289];
	}
	// end inline asm
	// begin inline asm
	{	
ld.global.ca.u64 %rd56293, [%rd56291];
	}
	// end inline asm
	// begin inline asm
	{	
ld.global.ca.u64 %rd56295, [%rd56293];
	}
	// end inline asm
	// begin inline asm
	{	
ld.global.ca.u64 %rd56297, [%rd56295];
	}
	// end inline asm
	// begin inline asm
	{	
ld.global.ca.u64 %rd56299, [%rd56297];
	}
	// end inline asm
	// begin inline asm
	{	
ld.global.ca.u64 %rd56301, [%rd56299];
	}
	// end inline asm
	// begin inline asm
	{	
ld.global.ca.u64 %rd56303, [%rd56301];
	}
	// end inline asm
	// begin inline asm
	{	
ld.global.ca.u64 %rd56305, [%rd56303];
	}
	// end inline asm
	// begin inline asm
	{	
ld.global.ca.u64 %rd56307, [%rd56305];
	}
	// end inline asm
	// begin inline asm
	{	
ld.global.ca.u64 %rd56309, [%rd56307];
	}
	// end inline asm
	// begin inline asm
	{	
ld.global.ca.u64 %rd56311, [%rd56309];
	}
	// end inline asm
	// begin inline asm
	{	
ld.global.ca.u64 %rd56313, [%rd56311];
	}
	// end inline asm
	// begin inline asm
	{	
ld.global.ca.u64 %rd56315, [%rd56313];
	}
	// end inline asm
	// begin inline asm
	{	
ld.global.ca.u64 %rd56317, [%rd56315];
	}
	// end inline asm
	// begin inline asm
	{	
ld.global.ca.u64 %rd56319, [%rd56317];
	}
	// end inline asm
	// begin inline asm
	{	
ld.global.ca.u64 %rd56321, [%rd56319];
	}
	// end inline asm
	// begin inline asm
	{	
ld.global.ca.u64 %rd56323, [%rd56321];
	}
	// end inline asm
	// begin inline asm
	{	
ld.global.ca.u64 %rd56325, [%rd56323];
	}
	// end inline asm
	// begin inline asm
	{	
ld.global.ca.u64 %rd56327, [%rd56325];
	}
	// end inline asm
	// begin inline asm
	{	
ld.global.ca.u64 %rd56329, [%rd56327];
	}
	// end inline asm
	// begin inline asm
	{	
ld.global.ca.u64 %rd56331, [%rd56329];
	}
	// end inline asm
	// begin inline asm
	{	
ld.global.ca.u64 %rd56333, [%rd56331];
	}
	// end inline asm
	// begin inline asm
	{	
ld.global.ca.u64 %rd56335, [%rd56333];
	}
	// end inline asm
	// begin inline asm
	{	
ld.global.ca.u64 %rd56337, [%rd56335];
	}
	// end inline asm
	// begin inline asm
	{	
ld.global.ca.u64 %rd56339, [%rd56337];
	}
	// end inline asm
	// begin inline asm
	{	
ld.global.ca.u64 %rd56341, [%rd56339];
	}
	// end inline asm
	// begin inline asm
	{	
ld.global.ca.u64 %rd56343, [%rd56341];
	}
	// end inline asm
	// begin inline asm
	{	
ld.global.ca.u64 %rd56345, [%rd56343];
	}
	// end inline asm
	// begin inline asm
	{	
ld.global.ca.u64 %rd56347, [%rd56345];
	}
	// end inline asm
	// begin inline asm
	{	
ld.global.ca.u64 %rd56349, [%rd56347];
	}
	// end inline asm
	// begin inline asm
	{	
ld.global.ca.u64 %rd56351, [%rd56349];
	}
	// end inline asm
	// begin inline asm
	{	
ld.global.ca.u64 %rd56353, [%rd56351];
	}
	// end inline asm
	// begin inline asm
	{	
ld.global.ca.u64 %rd56355, [%rd56353];
	}
	// end inline asm
	// begin inline asm
	{	
ld.global.ca.u64 %rd56357, [%rd56355];
	}
	// end inline asm
	// begin inline asm
	{	
ld.global.ca.u64 %rd56359, [%rd56357];
	}
	// end inline asm
	// begin inline asm
	{	
ld.global.ca.u64 %rd56361, [%rd56359];
	}
	// end inline asm
	// begin inline asm
	{	
ld.global.ca.u64 %rd56363, [%rd56361];
	}
	// end inline asm
	// begin inline asm
	{	
ld.global.ca.u64 %rd56365, [%rd56363];
	}
	// end inline asm
	// begin inline asm
	{	
ld.global.ca.u64 %rd56367, [%rd56365];
	}
	// end inline asm
	// begin inline asm
	{	
ld.global.ca.u64 %rd56369, [%rd56367];
	}
	// end inline asm
	// begin inline asm
	{	
ld.global.ca.u64 %rd56371, [%rd56369];
	}
	// end inline asm
	// begin inline asm
	{	
ld.global.ca.u64 %rd56373, [%rd56371];
	}
	// end inline asm
	// begin inline asm
	{	
ld.global.ca.u64 %rd56375, [%rd56373];
	}
	// end inline asm
	// begin inline asm
	{	
ld.global.ca.u64 %rd56377, [%rd56375];
	}
	// end inline asm
	// begin inline asm
	{	
ld.global.ca.u64 %rd56379, [%rd56377];
	}
	// end inline asm
	// begin inline asm
	{	
ld.global.ca.u64 %rd56381, [%rd56379];
	}
	// end inline asm
	// begin inline asm
	{	
ld.global.ca.u64 %rd56383, [%rd56381];
	}
	// end inline asm
	// begin inline asm
	{	
ld.global.ca.u64 %rd56385, [%rd56383];
	}
	// end inline asm
	// begin inline asm
	{	
ld.global.ca.u64 %rd56387, [%rd56385];
	}
	// end inline asm
	// begin inline asm
	{	
ld.global.ca.u64 %rd56389, [%rd56387];
	}
	// end inline asm
	// begin inline asm
	{	
ld.global.ca.u64 %rd56391, [%rd56389];
	}
	// end inline asm
	// begin inline asm
	{	
ld.global.ca.u64 %rd56393, [%rd56391];
	}
	// end inline asm
	// begin inline asm
	{	
ld.global.ca.u64 %rd56395, [%rd56393];
	}
	// end inline asm
	// begin inline asm
	{	
ld.global.ca.u64 %rd56397, [%rd56395];
	}
	// end inline asm
	// begin inline asm
	{	
ld.global.ca.u64 %rd56399, [%rd56397];
	}
	// end inline asm
	// begin inline asm
	{	
ld.global.ca.u64 %rd56401, [%rd56399];
	}
	// end inline asm
	// begin inline asm
	{	
ld.global.ca.u64 %rd56403, [%rd56401];
	}
	// end inline asm
	// begin inline asm
	{	
ld.global.ca.u64 %rd56405, [%rd56403];
	}
	// end inline asm
	// begin inline asm
	{	
ld.global.ca.u64 %rd56407, [%rd56405];
	}
	// end inline asm
	// begin inline asm
	{	
ld.global.ca.u64 %rd56409, [%rd56407];
	}
	// end inline asm
	// begin inline asm
	{	
ld.global.ca.u64 %rd56411, [%rd56409];
	}
	// end inline asm
	// begin inline asm
	{	
ld.global.ca.u64 %rd56413, [%rd56411];
	}
	// end inline asm
	// begin inline asm
	{	
ld.global.ca.u64 %rd56415, [%rd56413];
	}
	// end inline asm
	// begin inline asm
	{	
ld.global.ca.u64 %rd56417, [%rd56415];
	}
	// end inline asm
	// begin inline asm
	{	
ld.global.ca.u64 %rd56419, [%rd56417];
	}
	// end inline asm
	// begin inline asm
	{	
ld.global.ca.u64 %rd56421, [%rd56419];
	}
	// end inline asm
	// begin inline asm
	{	
ld.global.ca.u64 %rd56423, [%rd56421];
	}
	// end inline asm
	// begin inline asm
	{	
ld.global.ca.u64 %rd56425, [%rd56423];
	}
	// end inline asm
	// begin inline asm
	{	
ld.global.ca.u64 %rd56427, [%rd56425];
	}
	// end inline asm
	// begin inline asm
	{	
ld.global.ca.u64 %rd56429, [%rd56427];
	}
	// end inline asm
	// begin inline asm
	{	
ld.global.ca.u64 %rd56431, [%rd56429];
	}
	// end inline asm
	// begin inline asm
	{	
ld.global.ca.u64 %rd56433, [%rd56431];
	}
	// end inline asm
	// begin inline asm
	{	
ld.global.ca.u64 %rd56435, [%rd56433];
	}
	// end inline asm
	// begin inline asm
	{	
ld.global.ca.u64 %rd56437, [%rd56435];
	}
	// end inline asm
	// begin inline asm
	{	
ld.global.ca.u64 %rd56439, [%rd56437];
	}
	// end inline asm
	// begin inline asm
	{	
ld.global.ca.u64 %rd56441, [%rd56439];
	}
	// end inline asm
	// begin inline asm
	{	
ld.global.ca.u64 %rd56443, [%rd56441];
	}
	// end inline asm
	// begin inline asm
	{	
ld.global.ca.u64 %rd56445, [%rd56443];
	}
	// end inline asm
	// begin inline asm
	{	
ld.global.ca.u64 %rd56447, [%rd56445];
	}
	// end inline asm
	// begin inline asm
	{	
ld.global.ca.u64 %rd56449, [%rd56447];
	}
	// end inline asm
	// begin inline asm
	{	
ld.global.ca.u64 %rd56451, [%rd56449];
	}
	// end inline asm
	// begin inline asm
	{	
ld.global.ca.u64 %rd56453, [%rd56451];
	}
	// end inline asm
	// begin inline asm
	{	
ld.global.ca.u64 %rd56455, [%rd56453];
	}
	// end inline asm
	// begin inline asm
	{	
ld.global.ca.u64 %rd56457, [%rd56455];
	}
	// end inline asm
	// begin inline asm
	{	
ld.global.ca.u64 %rd56459, [%rd56457];
	}
	// end inline asm
	// begin inline asm
	{	
ld.global.ca.u64 %rd56461, [%rd56459];
	}
	// end inline asm
	// begin inline asm
	{	
ld.global.ca.u64 %rd56463, [%rd56461];
	}
	// end inline asm
	// begin inline asm
	{	
ld.global.ca.u64 %rd56465, [%rd56463];
	}
	// end inline asm
	// begin inline asm
	{	
ld.global.ca.u64 %rd56467, [%rd56465];
	}
	// end inline asm
	// begin inline asm
	{	
ld.global.ca.u64 %rd56469, [%rd56467];
	}
	// end inline asm
	// begin inline asm
	{	
ld.global.ca.u64 %rd56471, [%rd56469];
	}
	// end inline asm
	// begin inline asm
	{	
ld.global.ca.u64 %rd56473, [%rd56471];
	}
	// end inline asm
	// begin inline asm
	{	
ld.global.ca.u64 %rd56475, [%rd56473];
	}
	// end inline asm
	// begin inline asm
	{	
ld.global.ca.u64 %rd56477, [%rd56475];
	}
	// end inline asm
	// begin inline asm
	{	
ld.global.ca.u64 %rd56479, [%rd56477];
	}
	// end inline asm
	// begin inline asm
	{	
ld.global.ca.u64 %rd56481, [%rd56479];
	}
	// end inline asm
	// begin inline asm
	{	
ld.global.ca.u64 %rd56483, [%rd56481];
	}
	// end inline asm
	// begin inline asm
	{	
ld.global.ca.u64 %rd56485, [%rd56483];
	}
	// end inline asm
	// begin inline asm
	{	
ld.global.ca.u64 %rd56487, [%rd56485];
	}
	// end inline asm
	// begin inline asm
	{	
ld.global.ca.u64 %rd56489, [%rd56487];
	}
	// end inline asm
	// begin inline asm
	{	
ld.global.ca.u64 %rd56491, [%rd56489];
	}
	// end inline asm
	// begin inline asm
	{	
ld.global.ca.u64 %rd56493, [%rd56491];
	}
	// end inline asm
	// begin inline asm
	{	
ld.global.ca.u64 %rd56495, [%rd56493];
	}
	// end inline asm
	// begin inline asm
	{	
ld.global.ca.u64 %rd56497, [%rd56495];
	}
	// end inline asm
	// begin inline asm
	{	
ld.global.ca.u64 %rd56499, [%rd56497];
	}
	// end inline asm
	// begin inline asm
	{	
ld.global.ca.u64 %rd56501, [%rd56499];
	}
	// end inline asm
	// begin inline asm
	{	
ld.global.ca.u64 %rd56503, [%rd56501];
	}
	// end inline asm
	// begin inline asm
	{	
ld.global.ca.u64 %rd56505, [%rd56503];
	}
	// end inline asm
	// begin inline asm
	{	
ld.global.ca.u64 %rd56507, [%rd56505];
	}
	// end inline asm
	// begin inline asm
	{	
ld.global.ca.u64 %rd56509, [%rd56507];
	}
	// end inline asm
	// begin inline asm
	{	
ld.global.ca.u64 %rd56511, [%rd56509];
	}
	// end inline asm
	// begin inline asm
	{	
ld.global.ca.u64 %rd56513, [%rd56511];
	}
	// end inline asm
	// begin inline asm
	{	
ld.global.ca.u64 %rd56515, [%rd56513];
	}
	// end inline asm
	// begin inline asm
	{	
ld.global.ca.u64 %rd56517, [%rd56515];
	}
	// end inline asm
	// begin inline asm
	{	
ld.global.ca.u64 %rd56519, [%rd56517];
	}
	// end inline asm
	// begin inline asm
	{	
ld.global.ca.u64 %rd56521, [%rd56519];
	}
	// end inline asm
	// begin inline asm
	{	
ld.global.ca.u64 %rd56523, [%rd56521];
	}
	// end inline asm
	// begin inline asm
	{	
ld.global.ca.u64 %rd56525, [%rd56523];
	}
	// end inline asm
	// begin inline asm
	{	
ld.global.ca.u64 %rd56527, [%rd56525];
	}
	// end inline asm
	// begin inline asm
	{	
ld.global.ca.u64 %rd56529, [%rd56527];
	}
	// end inline asm
	// begin inline asm
	{	
ld.global.ca.u64 %rd56531, [%rd56529];
	}
	// end inline asm
	// begin inline asm
	{	
ld.global.ca.u64 %rd56533, [%rd56531];
	}
	// end inline asm
	// begin inline asm
	{	
ld.global.ca.u64 %rd56535, [%rd56533];
	}
	// end inline asm
	// begin inline asm
	{	
ld.global.ca.u64 %rd56537, [%rd56535];
	}
	// end inline asm
	// begin inline asm
	{	
ld.global.ca.u64 %rd56539, [%rd56537];
	}
	// end inline asm
	// begin inline asm
	{	
ld.global.ca.u64 %rd56541, [%rd56539];
	}
	// end inline asm
	// begin inline asm
	{	
ld.global.ca.u64 %rd56543, [%rd56541];
	}
	// end inline asm
	// begin inline asm
	{	
ld.global.ca.u64 %rd56545, [%rd56543];
	}
	// end inline asm
	// begin inline asm
	{	
ld.global.ca.u64 %rd56547, [%rd56545];
	}
	// end inline asm
	// begin inline asm
	{	
ld.global.ca.u64 %rd56549, [%rd56547];
	}
	// end inline asm
	// begin inline asm
	{	
ld.global.ca.u64 %rd56551, [%rd56549];
	}
	// end inline asm
	// begin inline asm
	{	
ld.global.ca.u64 %rd56553, [%rd56551];
	}
	// end inline asm
	// begin inline asm
	{	
ld.global.ca.u64 %rd56555, [%rd56553];
	}
	// end inline asm
	// begin inline asm
	{	
ld.global.ca.u64 %rd56557, [%rd56555];
	}
	// end inline asm
	// begin inline asm
	{	
ld.global.ca.u64 %rd56559, [%rd56557];
	}
	// end inline asm
	// begin inline asm
	{	
ld.global.ca.u64 %rd56561, [%rd56559];
	}
	// end inline asm
	// begin inline asm
	{	
ld.global.ca.u64 %rd56563, [%rd56561];
	}
	// end inline asm
	// begin inline asm
	{	
ld.global.ca.u64 %rd56565, [%rd56563];
	}
	// end inline asm
	// begin inline asm
	{	
ld.global.ca.u64 %rd56567, [%rd56565];
	}
	// end inline asm
	// begin inline asm
	{	
ld.global.ca.u64 %rd56569, [%rd56567];
	}
	// end inline asm
	// begin inline asm
	{	
ld.global.ca.u64 %rd56571, [%rd56569];
	}
	// end inline asm
	// begin inline asm
	{	
ld.global.ca.u64 %rd56573, [%rd56571];
	}
	// end inline asm
	// begin inline asm
	{	
ld.global.ca.u64 %rd56575, [%rd56573];
	}
	// end inline asm
	// begin inline asm
	{	
ld.global.ca.u64 %rd56577, [%rd56575];
	}
	// end inline asm
	// begin inline asm
	{	
ld.global.ca.u64 %rd56579, [%rd56577];
	}
	// end inline asm
	// begin inline asm
	{	
ld.global.ca.u64 %rd56581, [%rd56579];
	}
	// end inline asm
	// begin inline asm
	{	
ld.global.ca.u64 %rd56583, [%rd56581];
	}
	// end inline asm
	// begin inline asm
	{	
ld.global.ca.u64 %rd56585, [%rd56583];
	}
	// end inline asm
	// begin inline asm
	{	
ld.global.ca.u64 %rd56587, [%rd56585];
	}
	// end inline asm
	// begin inline asm
	{	
ld.global.ca.u64 %rd56589, [%rd56587];
	}
	// end inline asm
	// begin inline asm
	{	
ld.global.ca.u64 %rd56591, [%rd56589];
	}
	// end inline asm
	// begin inline asm
	{	
ld.global.ca.u64 %rd56593, [%rd56591];
	}
	// end inline asm
	// begin inline asm
	{	
ld.global.ca.u64 %rd56595, [%rd56593];
	}
	// end inline asm
	// begin inline asm
	{	
ld.global.ca.u64 %rd56597, [%rd56595];
	}
	// end inline asm
	// begin inline asm
	{	
ld.global.ca.u64 %rd56599, [%rd56597];
	}
	// end inline asm
	// begin inline asm
	{	
ld.global.ca.u64 %rd56601, [%rd56599];
	}
	// end inline asm
	// begin inline asm
	{	
ld.global.ca.u64 %rd56603, [%rd56601];
	}
	// end inline asm
	// begin inline asm
	{	
ld.global.ca.u64 %rd56605, [%rd56603];
	}
	// end inline asm
	// begin inline asm
	{	
ld.global.ca.u64 %rd56607, [%rd56605];
	}
	// end inline asm
	// begin inline asm
	{	
ld.global.ca.u64 %rd56609, [%rd56607];
	}
	// end inline asm
	// begin inline asm
	{	
ld.global.ca.u64 %rd56611, [%rd56609];
	}
	// end inline asm
	// begin inline asm
	{	
ld.global.ca.u64 %rd56613, [%rd56611];
	}
	// end inline asm
	// begin inline asm
	{	
ld.global.ca.u64 %rd56615, [%rd56613];
	}
	// end inline asm
	// begin inline asm
	{	
ld.global.ca.u64 %rd56617, [%rd56615];
	}
	// end inline asm
	// begin inline asm
	{	
ld.global.ca.u64 %rd56619, [%rd56617];
	}
	// end inline asm
	// begin inline asm
	{	
ld.global.ca.u64 %rd56621, [%rd56619];
	}
	// end inline asm
	// begin inline asm
	{	
ld.global.ca.u64 %rd56623, [%rd56621];
	}
	// end inline asm
	// begin inline asm
	{	
ld.global.ca.u64 %rd56625, [%rd56623];
	}
	// end inline asm
	// begin inline asm
	{	
ld.global.ca.u64 %rd56627, [%rd56625];
	}
	// end inline asm
	// begin inline asm
	{	
ld.global.ca.u64 %rd56629, [%rd56627];
	}
	// end inline asm
	// begin inline asm
	{	
ld.global.ca.u64 %rd56631, [%rd56629];
	}
	// end inline asm
	// begin inline asm
	{	
ld.global.ca.u64 %rd56633, [%rd56631];
	}
	// end inline asm
	// begin inline asm
	{	
ld.global.ca.u64 %rd56635, [%rd56633];
	}
	// end inline asm
	// begin inline asm
	{	
ld.global.ca.u64 %rd56637, [%rd56635];
	}
	// end inline asm
	// begin inline asm
	{	
ld.global.ca.u64 %rd56639, [%rd56637];
	}
	// end inline asm
	// begin inline asm
	{	
ld.global.ca.u64 %rd56641, [%rd56639];
	}
	// end inline asm
	// begin inline asm
	{	
ld.global.ca.u64 %rd56643, [%rd56641];
	}
	// end inline asm
	// begin inline asm
	{	
ld.global.ca.u64 %rd56645, [%rd56643];
	}
	// end inline asm
	// begin inline asm
	{	
ld.global.ca.u64 %rd56647, [%rd56645];
	}
	// end inline asm
	// begin inline asm
	{	
ld.global.ca.u64 %rd56649, [%rd56647];
	}
	// end inline asm
	// begin inline asm
	{	
ld.global.ca.u64 %rd56651, [%rd56649];
	}
	// end inline asm
	// begin inline asm
	{	
ld.global.ca.u64 %rd56653, [%rd56651];
	}
	// end inline asm
	// begin inline asm
	{	
ld.global.ca.u64 %rd56655, [%rd56653];
	}
	// end inline asm
	// begin inline asm
	{	
ld.global.ca.u64 %rd56657, [%rd56655];
	}
	// end inline asm
	// begin inline asm
	{	
ld.global.ca.u64 %rd56659, [%rd56657];
	}
	// end inline asm
	// begin inline asm
	{	
ld.global.ca.u64 %rd56661, [%rd56659];
	}
	// end inline asm
	// begin inline asm
	{	
ld.global.ca.u64 %rd56663, [%rd56661];
	}
	// end inline asm
	// begin inline asm
	{	
ld.global.ca.u64 %rd56665, [%rd56663];
	}
	// end inline asm
	// begin inline asm
	{	
ld.global.ca.u64 %rd56667, [%rd56665];
	}
	// end inline asm
	// begin inline asm
	{	
ld.global.ca.u64 %rd56669, [%rd56667];
	}
	// end inline asm
	// begin inline asm
	{	
ld.global.ca.u64 %rd56671, [%rd56669];
	}
	// end inline asm
	// begin inline asm
	{	
ld.global.ca.u64 %rd56673, [%rd56671];
	}
	// end inline asm
	// begin inline asm
	{	
ld.global.ca.u64 %rd56675, [%rd56673];
	}
	// end inline asm
	// begin inline asm
	{	
ld.global.ca.u64 %rd56677, [%rd56675];
	}
	// end inline asm
	// begin inline asm
	{	
ld.global.ca.u64 %rd56679, [%rd56677];
	}
	// end inline asm
	// begin inline asm
	{	
ld.global.ca.u64 %rd56681, [%rd56679];
	}
	// end inline asm
	// begin inline asm
	{	
ld.global.ca.u64 %rd56683, [%rd56681];
	}
	// end inline asm
	// begin inline asm
	{	
ld.global.ca.u64 %rd56685, [%rd56683];
	}
	// end inline asm
	// begin inline asm
	{	
ld.global.ca.u64 %rd56687, [%rd56685];
	}
	// end inline asm
	// begin inline asm
	{	
ld.global.ca.u64 %rd56689, [%rd56687];
	}
	// end inline asm
	// begin inline asm
	{	
ld.global.ca.u64 %rd56691, [%rd56689];
	}
	// end inline asm
	// begin inline asm
	{	
ld.global.ca.u64 %rd56693, [%rd56691];
	}
	// end inline asm
	// begin inline asm
	{	
ld.global.ca.u64 %rd56695, [%rd56693];
	}
	// end inline asm
	// begin inline asm
	{	
ld.global.ca.u64 %rd56697, [%rd56695];
	}
	// end inline asm
	// begin inline asm
	{	
ld.global.ca.u64 %rd56699, [%rd56697];
	}
	// end inline asm
	// begin inline asm
	{	
ld.global.ca.u64 %rd56701, [%rd56699];
	}
	// end inline asm
	// begin inline asm
	{	
ld.global.ca.u64 %rd56703, [%rd56701];
	}
	// end inline asm
	// begin inline asm
	{	
ld.global.ca.u64 %rd56705, [%rd56703];
	}
	// end inline asm
	// begin inline asm
	{	
ld.global.ca.u64 %rd56707, [%rd56705];
	}
	// end inline asm
	// begin inline asm
	{	
ld.global.ca.u64 %rd56709, [%rd56707];
	}
	// end inline asm
	// begin inline asm
	{	
ld.global.ca.u64 %rd56711, [%rd56709];
	}
	// end inline asm
	// begin inline asm
	{	
ld.global.ca.u64 %rd56713, [%rd56711];
	}
	// end inline asm
	// begin inline asm
	{	
ld.global.ca.u64 %rd56715, [%rd56713];
	}
	// end inline asm
	// begin inline asm
	{	
ld.global.ca.u64 %rd56717, [%rd56715];
	}
	// end inline asm
	// begin inline asm
	{	
ld.global.ca.u64 %rd56719, [%rd56717];
	}
	// end inline asm
	// begin inline asm
	{	
ld.global.ca.u64 %rd56721, [%rd56719];
	}
	// end inline asm
	// begin inline asm
	{	
ld.global.ca.u64 %rd56723, [%rd56721];
	}
	// end inline asm
	// begin inline asm
	{	
ld.global.ca.u64 %rd56725, [%rd56723];
	}
	// end inline asm
	// begin inline asm
	{	
ld.global.ca.u64 %rd56727, [%rd56725];
	}
	// end inline asm
	// begin inline asm
	{	
ld.global.ca.u64 %rd56729, [%rd56727];
	}
	// end inline asm
	// begin inline asm
	{	
ld.global.ca.u64 %rd56731, [%rd56729];
	}
	// end inline asm
	// begin inline asm
	{	
ld.global.ca.u64 %rd56733, [%rd56731];
	}
	// end inline asm
	// begin inline asm
	{	
ld.global.ca.u64 %rd56735, [%rd56733];
	}
	// end inline asm
	// begin inline asm
	{	
ld.global.ca.u64 %rd56737, [%rd56735];
	}
	// end inline asm
	// begin inline asm
	{	
ld.global.ca.u64 %rd56739, [%rd56737];
	}
	// end inline asm
	// begin inline asm
	{	
ld.global.ca.u64 %rd56741, [%rd56739];
	}
	// end inline asm
	// begin inline asm
	{	
ld.global.ca.u64 %rd56743, [%rd56741];
	}
	// end inline asm
	// begin inline asm
	{	
ld.global.ca.u64 %rd56745, [%rd56743];
	}
	// end inline asm
	// begin inline asm
	{	
ld.global.ca.u64 %rd56747, [%rd56745];
	}
	// end inline asm
	// begin inline asm
	{	
ld.global.ca.u64 %rd56749, [%rd56747];
	}
	// end inline asm
	// begin inline asm
	{	
ld.global.ca.u64 %rd56751, [%rd56749];
	}
	// end inline asm
	// begin inline asm
	{	
ld.global.ca.u64 %rd56753, [%rd56751];
	}
	// end inline asm
	// begin inline asm
	{	
ld.global.ca.u64 %rd56755, [%rd56753];
	}
	// end inline asm
	// begin inline asm
	{	
ld.global.ca.u64 %rd56757, [%rd56755];
	}
	// end inline asm
	// begin inline asm
	{	
ld.global.ca.u64 %rd56759, [%rd56757];
	}
	// end inline asm
	// begin inline asm
	{	
ld.global.ca.u64 %rd56761, [%rd56759];
	}
	// end inline asm
	// begin inline asm
	{	
ld.global.ca.u64 %rd56763, [%rd56761];
	}
	// end inline asm
	// begin inline asm
	{	
ld.global.ca.u64 %rd56765, [%rd56763];
	}
	// end inline asm
	// begin inline asm
	{	
ld.global.ca.u64 %rd56767, [%rd56765];
	}
	// end inline asm
	// begin inline asm
	{	
ld.global.ca.u64 %rd56769, [%rd56767];
	}
	// end inline asm
	// begin inline asm
	{	
ld.global.ca.u64 %rd56771, [%rd56769];
	}
	// end inline asm
	// begin inline asm
	{	
ld.global.ca.u64 %rd56773, [%rd56771];
	}
	// end inline asm
	// begin inline asm
	{	
ld.global.ca.u64 %rd56775, [%rd56773];
	}
	// end inline asm
	// begin inline asm
	{	
ld.global.ca.u64 %rd56777, [%rd56775];
	}
	// end inline asm
	// begin inline asm
	{	
ld.global.ca.u64 %rd56779, [%rd56777];
	}
	// end inline asm
	// begin inline asm
	{	
ld.global.ca.u64 %rd56781, [%rd56779];
	}
	// end inline asm
	// begin inline asm
	{	
ld.global.ca.u64 %rd56783, [%rd56781];
	}
	// end inline asm
	// begin inline asm
	{	
ld.global.ca.u64 %rd56785, [%rd56783];
	}
	// end inline asm
	// begin inline asm
	{	
ld.global.ca.u64 %rd56787, [%rd56785];
	}
	// end inline asm
	// begin inline asm
	{	
ld.global.ca.u64 %rd56789, [%rd56787];
	}
	// end inline asm
	// begin inline asm
	{	
ld.global.ca.u64 %rd56791, [%rd56789];
	}
	// end inline asm
	// begin inline asm
	{	
ld.global.ca.u64 %rd56793, [%rd56791];
	}
	// end inline asm
	// begin inline asm
	{	
ld.global.ca.u64 %rd56795, [%rd56793];
	}
	// end inline asm
	// begin inline asm
	{	
ld.global.ca.u64 %rd56797, [%rd56795];
	}
	// end inline asm
	// begin inline asm
	{	
ld.global.ca.u64 %rd56799, [%rd56797];
	}
	// end inline asm
	// begin inline asm
	{	
ld.global.ca.u64 %rd56801, [%rd56799];
	}
	// end inline asm
	// begin inline asm
	{	
ld.global.ca.u64 %rd56803, [%rd56801];
	}
	// end inline asm
	// begin inline asm
	{	
ld.global.ca.u64 %rd56805, [%rd56803];
	}
	// end inline asm
	// begin inline asm
	{	
ld.global.ca.u64 %rd56807, [%rd56805];
	}
	// end inline asm
	// begin inline asm
	{	
ld.global.ca.u64 %rd56809, [%rd56807];
	}
	// end inline asm
	// begin inline asm
	{	
ld.global.ca.u64 %rd56811, [%rd56809];
	}
	// end inline asm
	// begin inline asm
	{	
ld.global.ca.u64 %rd56813, [%rd56811];
	}
	// end inline asm
	// begin inline asm
	{	
ld.global.ca.u64 %rd56815, [%rd56813];
	}
	// end inline asm
	// begin inline asm
	{	
ld.global.ca.u64 %rd56817, [%rd56815];
	}
	// end inline asm
	// begin inline asm
	{	
ld.global.ca.u64 %rd56819, [%rd56817];
	}
	// end inline asm
	// begin inline asm
	{	
ld.global.ca.u64 %rd56821, [%rd56819];
	}
	// end inline asm
	// begin inline asm
	{	
ld.global.ca.u64 %rd56823, [%rd56821];
	}
	// end inline asm
	// begin inline asm
	{	
ld.global.ca.u64 %rd56825, [%rd56823];
	}
	// end inline asm
	// begin inline asm
	{	
ld.global.ca.u64 %rd56827, [%rd56825];
	}
	// end inline asm
	// begin inline asm
	{	
ld.global.ca.u64 %rd56829, [%rd56827];
	}
	// end inline asm
	// begin inline asm
	{	
ld.global.ca.u64 %rd56831, [%rd56829];
	}
	// end inline asm
	// begin inline asm
	{	
ld.global.ca.u64 %rd56833, [%rd56831];
	}
	// end inline asm
	// begin inline asm
	{	
ld.global.ca.u64 %rd56835, [%rd56833];
	}
	// end inline asm
	// begin inline asm
	{	
ld.global.ca.u64 %rd56837, [%rd56835];
	}
	// end inline asm
	// begin inline asm
	{	
ld.global.ca.u64 %rd56839, [%rd56837];
	}
	// end inline asm
	// begin inline asm
	{	
ld.global.ca.u64 %rd56841, [%rd56839];
	}
	// end inline asm
	// begin inline asm
	{	
ld.global.ca.u64 %rd56843, [%rd56841];
	}
	// end inline asm
	// begin inline asm
	{	
ld.global.ca.u64 %rd56845, [%rd56843];
	}
	// end inline asm
	// begin inline asm
	{	
ld.global.ca.u64 %rd56847, [%rd56845];
	}
	// end inline asm
	// begin inline asm
	{	
ld.global.ca.u64 %rd56849, [%rd56847];
	}
	// end inline asm
	// begin inline asm
	{	
ld.global.ca.u64 %rd56851, [%rd56849];
	}
	// end inline asm
	// begin inline asm
	{	
ld.global.ca.u64 %rd56853, [%rd56851];
	}
	// end inline asm
	// begin inline asm
	{	
ld.global.ca.u64 %rd56855, [%rd56853];
	}
	// end inline asm
	// begin inline asm
	{	
ld.global.ca.u64 %rd56857, [%rd56855];
	}
	// end inline asm
	// begin inline asm
	{	
ld.global.ca.u64 %rd56859, [%rd56857];
	}
	// end inline asm
	// begin inline asm
	{	
ld.global.ca.u64 %rd56861, [%rd56859];
	}
	// end inline asm
	// begin inline asm
	{	
ld.global.ca.u64 %rd56863, [%rd56861];
	}
	// end inline asm
	// begin inline asm
	{	
ld.global.ca.u64 %rd56865, [%rd56863];
	}
	// end inline asm
	// begin inline asm
	{	
ld.global.ca.u64 %rd56867, [%rd56865];
	}
	// end inline asm
	// begin inline asm
	{	
ld.global.ca.u64 %rd56869, [%rd56867];
	}
	// end inline asm
	// begin inline asm
	{	
ld.global.ca.u64 %rd56871, [%rd56869];
	}
	// end inline asm
	// begin inline asm
	{	
ld.global.ca.u64 %rd56873, [%rd56871];
	}
	// end inline asm
	// begin inline asm
	{	
ld.global.ca.u64 %rd56875, [%rd56873];
	}
	// end inline asm
	// begin inline asm
	{	
ld.global.ca.u64 %rd56877, [%rd56875];
	}
	// end inline asm
	// begin inline asm
	{	
ld.global.ca.u64 %rd56879, [%rd56877];
	}
	// end inline asm
	// begin inline asm
	{	
ld.global.ca.u64 %rd56881, [%rd56879];
	}
	// end inline asm
	// begin inline asm
	{	
ld.global.ca.u64 %rd56883, [%rd56881];
	}
	// end inline asm
	// begin inline asm
	{	
ld.global.ca.u64 %rd56885, [%rd56883];
	}
	// end inline asm
	// begin inline asm
	{	
ld.global.ca.u64 %rd56887, [%rd56885];
	}
	// end inline asm
	// begin inline asm
	{	
ld.global.ca.u64 %rd56889, [%rd56887];
	}
	// end inline asm
	// begin inline asm
	{	
ld.global.ca.u64 %rd56891, [%rd56889];
	}
	// end inline asm
	// begin inline asm
	{	
ld.global.ca.u64 %rd56893, [%rd56891];
	}
	// end inline asm
	// begin inline asm
	{	
ld.global.ca.u64 %rd56895, [%rd56893];
	}
	// end inline asm
	// begin inline asm
	{	
ld.global.ca.u64 %rd56897, [%rd56895];
	}
	// end inline asm
	// begin inline asm
	{	
ld.global.ca.u64 %rd56899, [%rd56897];
	}
	// end inline asm
	// begin inline asm
	{	
ld.global.ca.u64 %rd56901, [%rd56899];
	}
	// end inline asm
	// begin inline asm
	{	
ld.global.ca.u64 %rd56903, [%rd56901];
	}
	// end inline asm
	// begin inline asm
	{	
ld.global.ca.u64 %rd56905, [%rd56903];
	}
	// end inline asm
	// begin inline asm
	{	
ld.global.ca.u64 %rd56907, [%rd56905];
	}
	// end inline asm
	// begin inline asm
	{	
ld.global.ca.u64 %rd56909, [%rd56907];
	}
	// end inline asm
	// begin inline asm
	{	
ld.global.ca.u64 %rd56911, [%rd56909];
	}
	// end inline asm
	// begin inline asm
	{	
ld.global.ca.u64 %rd56913, [%rd56911];
	}
	// end inline asm
	// begin inline asm
	{	
ld.global.ca.u64 %rd56915, [%rd56913];
	}
	// end inline asm
	// begin inline asm
	{	
ld.global.ca.u64 %rd56917, [%rd56915];
	}
	// end inline asm
	// begin inline asm
	{	
ld.global.ca.u64 %rd56919, [%rd56917];
	}
	// end inline asm
	// begin inline asm
	{	
ld.global.ca.u64 %rd56921, [%rd56919];
	}
	// end inline asm
	// begin inline asm
	{	
ld.global.ca.u64 %rd56923, [%rd56921];
	}
	// end inline asm
	// begin inline asm
	{	
ld.global.ca.u64 %rd56925, [%rd56923];
	}
	// end inline asm
	// begin inline asm
	{	
ld.global.ca.u64 %rd56927, [%rd56925];
	}
	// end inline asm
	// begin inline asm
	{	
ld.global.ca.u64 %rd56929, [%rd56927];
	}
	// end inline asm
	// begin inline asm
	{	
ld.global.ca.u64 %rd56931, [%rd56929];
	}
	// end inline asm
	// begin inline asm
	{	
ld.global.ca.u64 %rd56933, [%rd56931];
	}
	// end inline asm
	// begin inline asm
	{	
ld.global.ca.u64 %rd56935, [%rd56933];
	}
	// end inline asm
	// begin inline asm
	{	
ld.global.ca.u64 %rd56937, [%rd56935];
	}
	// end inline asm
	// begin inline asm
	{	
ld.global.ca.u64 %rd56939, [%rd56937];
	}
	// end inline asm
	// begin inline asm
	{	
ld.global.ca.u64 %rd56941, [%rd56939];
	}
	// end inline asm
	// begin inline asm
	{	
ld.global.ca.u64 %rd56943, [%rd56941];
	}
	// end inline asm
	// begin inline asm
	{	
ld.global.ca.u64 %rd56945, [%rd56943];
	}
	// end inline asm
	// begin inline asm
	{	
ld.global.ca.u64 %rd56947, [%rd56945];
	}
	// end inline asm
	// begin inline asm
	{	
ld.global.ca.u64 %rd56949, [%rd56947];
	}
	// end inline asm
	// begin inline asm
	{	
ld.global.ca.u64 %rd56951, [%rd56949];
	}
	// end inline asm
	// begin inline asm
	{	
ld.global.ca.u64 %rd56953, [%rd56951];
	}
	// end inline asm
	// begin inline asm
	{	
ld.global.ca.u64 %rd56955, [%rd56953];
	}
	// end inline asm
	// begin inline asm
	{	
ld.global.ca.u64 %rd56957, [%rd56955];
	}
	// end inline asm
	// begin inline asm
	{	
ld.global.ca.u64 %rd56959, [%rd56957];
	}
	// end inline asm
	// begin inline asm
	{	
ld.global.ca.u64 %rd56961, [%rd56959];
	}
	// end inline asm
	// begin inline asm
	{	
ld.global.ca.u64 %rd56963, [%rd56961];
	}
	// end inline asm
	// begin inline asm
	{	
ld.global.ca.u64 %rd56965, [%rd56963];
	}
	// end inline asm
	// begin inline asm
	{	
ld.global.ca.u64 %rd56967, [%rd56965];
	}
	// end inline asm
	// begin inline asm
	{	
ld.global.ca.u64 %rd56969, [%rd56967];
	}
	// end inline asm
	// begin inline asm
	{	
ld.global.ca.u64 %rd56971, [%rd56969];
	}
	// end inline asm
	// begin inline asm
	{	
ld.global.ca.u64 %rd56973, [%rd56971];
	}
	// end inline asm
	// begin inline asm
	{	
ld.global.ca.u64 %rd56975, [%rd56973];
	}
	// end inline asm
	// begin inline asm
	{	
ld.global.ca.u64 %rd56977, [%rd56975];
	}
	// end inline asm
	// begin inline asm
	{	
ld.global.ca.u64 %rd56979, [%rd56977];
	}
	// end inline asm
	// begin inline asm
	{	
ld.global.ca.u64 %rd56981, [%rd56979];
	}
	// end inline asm
	// begin inline asm
	{	
ld.global.ca.u64 %rd56983, [%rd56981];
	}
	// end inline asm
	// begin inline asm
	{	
ld.global.ca.u64 %rd56985, [%rd56983];
	}
	// end inline asm
	// begin inline asm
	{	
ld.global.ca.u64 %rd56987, [%rd56985];
	}
	// end inline asm
	// begin inline asm
	{	
ld.global.ca.u64 %rd56989, [%rd56987];
	}
	// end inline asm
	// begin inline asm
	{	
ld.global.ca.u64 %rd56991, [%rd56989];
	}
	// end inline asm
	// begin inline asm
	{	
ld.global.ca.u64 %rd56993, [%rd56991];
	}
	// end inline asm
	// begin inline asm
	{	
ld.global.ca.u64 %rd56995, [%rd56993];
	}
	// end inline asm
	// begin inline asm
	{	
ld.global.ca.u64 %rd56997, [%rd56995];
	}
	// end inline asm
	// begin inline asm
	{	
ld.global.ca.u64 %rd56999, [%rd56997];
	}
	// end inline asm
	// begin inline asm
	{	
ld.global.ca.u64 %rd57001, [%rd56999];
	}
	// end inline asm
	// begin inline asm
	{	
ld.global.ca.u64 %rd57003, [%rd57001];
	}
	// end inline asm
	// begin inline asm
	{	
ld.global.ca.u64 %rd57005, [%rd57003];
	}
	// end inline asm
	// begin inline asm
	{	
ld.global.ca.u64 %rd57007, [%rd57005];
	}
	// end inline asm
	// begin inline asm
	{	
ld.global.ca.u64 %rd57009, [%rd57007];
	}
	// end inline asm
	// begin inline asm
	{	
ld.global.ca.u64 %rd57011, [%rd57009];
	}
	// end inline asm
	// begin inline asm
	{	
ld.global.ca.u64 %rd57013, [%rd57011];
	}
	// end inline asm
	// begin inline asm
	{	
ld.global.ca.u64 %rd57015, [%rd57013];
	}
	// end inline asm
	// begin inline asm
	{	
ld.global.ca.u64 %rd57017, [%rd57015];
	}
	// end inline asm
	// begin inline asm
	{	
ld.global.ca.u64 %rd57019, [%rd57017];
	}
	// end inline asm
	// begin inline asm
	{	
ld.global.ca.u64 %rd57021, [%rd57019];
	}
	// end inline asm
	// begin inline asm
	{	
ld.global.ca.u64 %rd57023, [%rd57021];
	}
	// end inline asm
	// begin inline asm
	{	
ld.global.ca.u64 %rd57025, [%rd57023];
	}
	// end inline asm
	// begin inline asm
	{	
ld.global.ca.u64 %rd57027, [%rd57025];
	}
	// end inline asm
	// begin inline asm
	{	
ld.global.ca.u64 %rd57029, [%rd57027];
	}
	// end inline asm
	// begin inline asm
	{	
ld.global.ca.u64 %rd57031, [%rd57029];
	}
	// end inline asm
	// begin inline asm
	{	
ld.global.ca.u64 %rd57033, [%rd57031];
	}
	// end inline asm
	// begin inline asm
	{	
ld.global.ca.u64 %rd57035, [%rd57033];
	}
	// end inline asm
	// begin inline asm
	{	
ld.global.ca.u64 %rd57037, [%rd57035];
	}
	// end inline asm
	// begin inline asm
	{	
ld.global.ca.u64 %rd57039, [%rd57037];
	}
	// end inline asm
	// begin inline asm
	{	
ld.global.ca.u64 %rd57041, [%rd57039];
	}
	// end inline asm
	// begin inline asm
	{	
ld.global.ca.u64 %rd57043, [%rd57041];
	}
	// end inline asm
	// begin inline asm
	{	
ld.global.ca.u64 %rd57045, [%rd57043];
	}
	// end inline asm
	// begin inline asm
	{	
ld.global.ca.u64 %rd57047, [%rd57045];
	}
	// end inline asm
	// begin inline asm
	{	
ld.global.ca.u64 %rd57049, [%rd57047];
	}
	// end inline asm
	// begin inline asm
	{	
ld.global.ca.u64 %rd57051, [%rd57049];
	}
	// end inline asm
	// begin inline asm
	{	
ld.global.ca.u64 %rd57053, [%rd57051];
	}
	// end inline asm
	// begin inline asm
	{	
ld.global.ca.u64 %rd57055, [%rd57053];
	}
	// end inline asm
	// begin inline asm
	{	
ld.global.ca.u64 %rd57057, [%rd57055];
	}
	// end inline asm
	// begin inline asm
	{	
ld.global.ca.u64 %rd57059, [%rd57057];
	}
	// end inline asm
	// begin inline asm
	{	
ld.global.ca.u64 %rd57061, [%rd57059];
	}
	// end inline asm
	// begin inline asm
	{	
ld.global.ca.u64 %rd57063, [%rd57061];
	}
	// end inline asm
	// begin inline asm
	{	
ld.global.ca.u64 %rd57065, [%rd57063];
	}
	// end inline asm
	// begin inline asm
	{	
ld.global.ca.u64 %rd57067, [%rd57065];
	}
	// end inline asm
	// begin inline asm
	{	
ld.global.ca.u64 %rd57069, [%rd57067];
	}
	// end inline asm
	// begin inline asm
	{	
ld.global.ca.u64 %rd57071, [%rd57069];
	}
	// end inline asm
	// begin inline asm
	{	
ld.global.ca.u64 %rd57073, [%rd57071];
	}
	// end inline asm
	// begin inline asm
	{	
ld.global.ca.u64 %rd57075, [%rd57073];
	}
	// end inline asm
	// begin inline asm
	{	
ld.global.ca.u64 %rd57077, [%rd57075];
	}
	// end inline asm
	// begin inline asm
	{	
ld.global.ca.u64 %rd57079, [%rd57077];
	}
	// end inline asm
	// begin inline asm
	{	
ld.global.ca.u64 %rd57081, [%rd57079];
	}
	// end inline asm
	// begin inline asm
	{	
ld.global.ca.u64 %rd57083, [%rd57081];
	}
	// end inline asm
	// begin inline asm
	{	
ld.global.ca.u64 %rd57085, [%rd57083];
	}
	// end inline asm
	// begin inline asm
	{	
ld.global.ca.u64 %rd57087, [%rd57085];
	}
	// end inline asm
	// begin inline asm
	{	
ld.global.ca.u64 %rd57089, [%rd57087];
	}
	// end inline asm
	// begin inline asm
	{	
ld.global.ca.u64 %rd57091, [%rd57089];
	}
	// end inline asm
	// begin inline asm
	{	
ld.global.ca.u64 %rd57093, [%rd57091];
	}
	// end inline asm
	// begin inline asm
	{	
ld.global.ca.u64 %rd57095, [%rd57093];
	}
	// end inline asm
	// begin inline asm
	{	
ld.global.ca.u64 %rd57097, [%rd57095];
	}
	// end inline asm
	// begin inline asm
	{	
ld.global.ca.u64 %rd57099, [%rd57097];
	}
	// end inline asm
	// begin inline asm
	{	
ld.global.ca.u64 %rd57101, [%rd57099];
	}
	// end inline asm
	// begin inline asm
	{	
ld.global.ca.u64 %rd57103, [%rd57101];
	}
	// end inline asm
	// begin inline asm
	{	
ld.global.ca.u64 %rd57105, [%rd57103];
	}
	// end inline asm
	// begin inline asm
	{	
ld.global.ca.u64 %rd57107, [%rd57105];
	}
	// end inline asm
	// begin inline asm
	{	
ld.global.ca.u64 %rd57109, [%rd57107];
	}
	// end inline asm
	// begin inline asm
	{	
ld.global.ca.u64 %rd57111, [%rd57109];
	}
	// end inline asm
	// begin inline asm
	{	
ld.global.ca.u64 %rd57113, [%rd57111];
	}
	// end inline asm
	// begin inline asm
	{	
ld.global.ca.u64 %rd57115, [%rd57113];
	}
	// end inline asm
	// begin inline asm
	{	
ld.global.ca.u64 %rd57117, [%rd57115];
	}
	// end inline asm
	// begin inline asm
	{	
ld.global.ca.u64 %rd57119, [%rd57117];
	}
	// end inline asm
	// begin inline asm
	{	
ld.global.ca.u64 %rd57121, [%rd57119];
	}
	// end inline asm
	// begin inline asm
	{	
ld.global.ca.u64 %rd57123, [%rd57121];
	}
	// end inline asm
	// begin inline asm
	{	
ld.global.ca.u64 %rd57125, [%rd57123];
	}
	// end inline asm
	// begin inline asm
	{	
ld.global.ca.u64 %rd57127, [%rd57125];
	}
	// end inline asm
	// begin inline asm
	{	
ld.global.ca.u64 %rd57129, [%rd57127];
	}
	// end inline asm
	// begin inline asm
	{	
ld.global.ca.u64 %rd57131, [%rd57129];
	}
	// end inline asm
	// begin inline asm
	{	
ld.global.ca.u64 %rd57133, [%rd57131];
	}
	// end inline asm
	// begin inline asm
	{	
ld.global.ca.u64 %rd57135, [%rd57133];
	}
	// end inline asm
	// begin inline asm
	{	
ld.global.ca.u64 %rd57137, [%rd57135];
	}
	// end inline asm
	// begin inline asm
	{	
ld.global.ca.u64 %rd57139, [%rd57137];
	}
	// end inline asm
	// begin inline asm
	{	
ld.global.ca.u64 %rd57141, [%rd57139];
	}
	// end inline asm
	// begin inline asm
	{	
ld.global.ca.u64 %rd57143, [%rd57141];
	}
	// end inline asm
	// begin inline asm
	{	
ld.global.ca.u64 %rd57145, [%rd57143];
	}
	// end inline asm
	// begin inline asm
	{	
ld.global.ca.u64 %rd57147, [%rd57145];
	}
	// end inline asm
	// begin inline asm
	{	
ld.global.ca.u64 %rd57149, [%rd57147];
	}
	// end inline asm
	// begin inline asm
	{	
ld.global.ca.u64 %rd57151, [%rd57149];
	}
	// end inline asm
	// begin inline asm
	{	
ld.global.ca.u64 %rd57153, [%rd57151];
	}
	// end inline asm
	// begin inline asm
	{	
ld.global.ca.u64 %rd57155, [%rd57153];
	}
	// end inline asm
	// begin inline asm
	{	
ld.global.ca.u64 %rd57157, [%rd57155];
	}
	// end inline asm
	// begin inline asm
	{	
ld.global.ca.u64 %rd57159, [%rd57157];
	}
	// end inline asm
	// begin inline asm
	{	
ld.global.ca.u64 %rd57161, [%rd57159];
	}
	// end inline asm
	// begin inline asm
	{	
ld.global.ca.u64 %rd57163, [%rd57161];
	}
	// end inline asm
	// begin inline asm
	{	
ld.global.ca.u64 %rd57165, [%rd57163];
	}
	// end inline asm
	// begin inline asm
	{	
ld.global.ca.u64 %rd57167, [%rd57165];
	}
	// end inline asm
	// begin inline asm
	{	
ld.global.ca.u64 %rd57169, [%rd57167];
	}
	// end inline asm
	// begin inline asm
	{	
ld.global.ca.u64 %rd57171, [%rd57169];
	}
	// end inline asm
	// begin inline asm
	{	
ld.global.ca.u64 %rd57173, [%rd57171];
	}
	// end inline asm
	// begin inline asm
	{	
ld.global.ca.u64 %rd57175, [%rd57173];
	}
	// end inline asm
	// begin inline asm
	{	
ld.global.ca.u64 %rd57177, [%rd57175];
	}
	// end inline asm
	// begin inline asm
	{	
ld.global.ca.u64 %rd57179, [%rd57177];
	}
	// end inline asm
	// begin inline asm
	{	
ld.global.ca.u64 %rd57181, [%rd57179];
	}
	// end inline asm
	// begin inline asm
	{	
ld.global.ca.u64 %rd57183, [%rd57181];
	}
	// end inline asm
	// begin inline asm
	{	
ld.global.ca.u64 %rd57185, [%rd57183];
	}
	// end inline asm
	// begin inline asm
	{	
ld.global.ca.u64 %rd57187, [%rd57185];
	}
	// end inline asm
	// begin inline asm
	{	
ld.global.ca.u64 %rd57189, [%rd57187];
	}
	// end inline asm
	// begin inline asm
	{	
ld.global.ca.u64 %rd57191, [%rd57189];
	}
	// end inline asm
	// begin inline asm
	{	
ld.global.ca.u64 %rd57193, [%rd57191];
	}
	// end inline asm
	// begin inline asm
	{	
ld.global.ca.u64 %rd57195, [%rd57193];
	}
	// end inline asm
	// begin inline asm
	{	
ld.global.ca.u64 %rd57197, [%rd57195];
	}
	// end inline asm
	// begin inline asm
	{	
ld.global.ca.u64 %rd57199, [%rd57197];
	}
	// end inline asm
	// begin inline asm
	{	
ld.global.ca.u64 %rd57201, [%rd57199];
	}
	// end inline asm
	// begin inline asm
	{	
ld.global.ca.u64 %rd57203, [%rd57201];
	}
	// end inline asm
	// begin inline asm
	{	
ld.global.ca.u64 %rd57205, [%rd57203];
	}
	// end inline asm
	// begin inline asm
	{	
ld.global.ca.u64 %rd57207, [%rd57205];
	}
	// end inline asm
	// begin inline asm
	{	
ld.global.ca.u64 %rd57209, [%rd57207];
	}
	// end inline asm
	// begin inline asm
	{	
ld.global.ca.u64 %rd57211, [%rd57209];
	}
	// end inline asm
	// begin inline asm
	{	
ld.global.ca.u64 %rd57213, [%rd57211];
	}
	// end inline asm
	// begin inline asm
	{	
ld.global.ca.u64 %rd57215, [%rd57213];
	}
	// end inline asm
	// begin inline asm
	{	
ld.global.ca.u64 %rd57217, [%rd57215];
	}
	// end inline asm
	// begin inline asm
	{	
ld.global.ca.u64 %rd57219, [%rd57217];
	}
	// end inline asm
	// begin inline asm
	{	
ld.global.ca.u64 %rd57221, [%rd57219];
	}
	// end inline asm
	// begin inline asm
	{	
ld.global.ca.u64 %rd57223, [%rd57221];
	}
	// end inline asm
	// begin inline asm
	{	
ld.global.ca.u64 %rd57225, [%rd57223];
	}
	// end inline asm
	// begin inline asm
	{	
ld.global.ca.u64 %rd57227, [%rd57225];
	}
	// end inline asm
	// begin inline asm
	{	
ld.global.ca.u64 %rd57229, [%rd57227];
	}
	// end inline asm
	// begin inline asm
	{	
ld.global.ca.u64 %rd57231, [%rd57229];
	}
	// end inline asm
	// begin inline asm
	{	
ld.global.ca.u64 %rd57233, [%rd57231];
	}
	// end inline asm
	// begin inline asm
	{	
ld.global.ca.u64 %rd57235, [%rd57233];
	}
	// end inline asm
	// begin inline asm
	{	
ld.global.ca.u64 %rd57237, [%rd57235];
	}
	// end inline asm
	// begin inline asm
	{	
ld.global.ca.u64 %rd57239, [%rd57237];
	}
	// end inline asm
	// begin inline asm
	{	
ld.global.ca.u64 %rd57241, [%rd57239];
	}
	// end inline asm
	// begin inline asm
	{	
ld.global.ca.u64 %rd57243, [%rd57241];
	}
	// end inline asm
	// begin inline asm
	{	
ld.global.ca.u64 %rd57245, [%rd57243];
	}
	// end inline asm
	// begin inline asm
	{	
ld.global.ca.u64 %rd57247, [%rd57245];
	}
	// end inline asm
	// begin inline asm
	{	
ld.global.ca.u64 %rd57249, [%rd57247];
	}
	// end inline asm
	// begin inline asm
	{	
ld.global.ca.u64 %rd57251, [%rd57249];
	}
	// end inline asm
	// begin inline asm
	{	
ld.global.ca.u64 %rd57253, [%rd57251];
	}
	// end inline asm
	// begin inline asm
	{	
ld.global.ca.u64 %rd57255, [%rd57253];
	}
	// end inline asm
	// begin inline asm
	{	
ld.global.ca.u64 %rd57257, [%rd57255];
	}
	// end inline asm
	// begin inline asm
	{	
ld.global.ca.u64 %rd57259, [%rd57257];
	}
	// end inline asm
	// begin inline asm
	{	
ld.global.ca.u64 %rd57261, [%rd57259];
	}
	// end inline asm
	// begin inline asm
	{	
ld.global.ca.u64 %rd57263, [%rd57261];
	}
	// end inline asm
	// begin inline asm
	{	
ld.global.ca.u64 %rd57265, [%rd57263];
	}
	// end inline asm
	// begin inline asm
	{	
ld.global.ca.u64 %rd57267, [%rd57265];
	}
	// end inline asm
	// begin inline asm
	{	
ld.global.ca.u64 %rd57269, [%rd57267];
	}
	// end inline asm
	// begin inline asm
	{	
ld.global.ca.u64 %rd57271, [%rd57269];
	}
	// end inline asm
	// begin inline asm
	{	
ld.global.ca.u64 %rd57273, [%rd57271];
	}
	// end inline asm
	// begin inline asm
	{	
ld.global.ca.u64 %rd57275, [%rd57273];
	}
	// end inline asm
	// begin inline asm
	{	
ld.global.ca.u64 %rd57277, [%rd57275];
	}
	// end inline asm
	// begin inline asm
	{	
ld.global.ca.u64 %rd57279, [%rd57277];
	}
	// end inline asm
	// begin inline asm
	{	
ld.global.ca.u64 %rd57281, [%rd57279];
	}
	// end inline asm
	// begin inline asm
	{	
ld.global.ca.u64 %rd57283, [%rd57281];
	}
	// end inline asm
	// begin inline asm
	{	
ld.global.ca.u64 %rd57285, [%rd57283];
	}
	// end inline asm
	// begin inline asm
	{	
ld.global.ca.u64 %rd57287, [%rd57285];
	}
	// end inline asm
	// begin inline asm
	{	
ld.global.ca.u64 %rd57289, [%rd57287];
	}
	// end inline asm
	// begin inline asm
	{	
ld.global.ca.u64 %rd57291, [%rd57289];
	}
	// end inline asm
	// begin inline asm
	{	
ld.global.ca.u64 %rd57293, [%rd57291];
	}
	// end inline asm
	// begin inline asm
	{	
ld.global.ca.u64 %rd57295, [%rd57293];
	}
	// end inline asm
	// begin inline asm
	{	
ld.global.ca.u64 %rd57297, [%rd57295];
	}
	// end inline asm
	// begin inline asm
	{	
ld.global.ca.u64 %rd57299, [%rd57297];
	}
	// end inline asm
	// begin inline asm
	{	
ld.global.ca.u64 %rd57301, [%rd57299];
	}
	// end inline asm
	// begin inline asm
	{	
ld.global.ca.u64 %rd57303, [%rd57301];
	}
	// end inline asm
	// begin inline asm
	{	
ld.global.ca.u64 %rd57305, [%rd57303];
	}
	// end inline asm
	// begin inline asm
	{	
ld.global.ca.u64 %rd57307, [%rd57305];
	}
	// end inline asm
	// begin inline asm
	{	
ld.global.ca.u64 %rd57309, [%rd57307];
	}
	// end inline asm
	// begin inline asm
	{	
ld.global.ca.u64 %rd57311, [%rd57309];
	}
	// end inline asm
	// begin inline asm
	{	
ld.global.ca.u64 %rd57313, [%rd57311];
	}
	// end inline asm
	// begin inline asm
	{	
ld.global.ca.u64 %rd57315, [%rd57313];
	}
	// end inline asm
	// begin inline asm
	{	
ld.global.ca.u64 %rd57317, [%rd57315];
	}
	// end inline asm
	// begin inline asm
	{	
ld.global.ca.u64 %rd57319, [%rd57317];
	}
	// end inline asm
	// begin inline asm
	{	
ld.global.ca.u64 %rd57321, [%rd57319];
	}
	// end inline asm
	// begin inline asm
	{	
ld.global.ca.u64 %rd57323, [%rd57321];
	}
	// end inline asm
	// begin inline asm
	{	
ld.global.ca.u64 %rd57325, [%rd57323];
	}
	// end inline asm
	// begin inline asm
	{	
ld.global.ca.u64 %rd57327, [%rd57325];
	}
	// end inline asm
	// begin inline asm
	{	
ld.global.ca.u64 %rd57329, [%rd57327];
	}
	// end inline asm
	// begin inline asm
	{	
ld.global.ca.u64 %rd57331, [%rd57329];
	}
	// end inline asm
	// begin inline asm
	{	
ld.global.ca.u64 %rd57333, [%rd57331];
	}
	// end inline asm
	// begin inline asm
	{	
ld.global.ca.u64 %rd57335, [%rd57333];
	}
	// end inline asm
	// begin inline asm
	{	
ld.global.ca.u64 %rd57337, [%rd57335];
	}
	// end inline asm
	// begin inline asm
	{	
ld.global.ca.u64 %rd57339, [%rd57337];
	}
	// end inline asm
	// begin inline asm
	{	
ld.global.ca.u64 %rd57341, [%rd57339];
	}
	// end inline asm
	// begin inline asm
	{	
ld.global.ca.u64 %rd57343, [%rd57341];
	}
	// end inline asm
	// begin inline asm
	{	
ld.global.ca.u64 %rd57345, [%rd57343];
	}
	// end inline asm
	// begin inline asm
	{	
ld.global.ca.u64 %rd57347, [%rd57345];
	}
	// end inline asm
	// begin inline asm
	{	
ld.global.ca.u64 %rd57349, [%rd57347];
	}
	// end inline asm
	// begin inline asm
	{	
ld.global.ca.u64 %rd57351, [%rd57349];
	}
	// end inline asm
	// begin inline asm
	{	
ld.global.ca.u64 %rd57353, [%rd57351];
	}
	// end inline asm
	// begin inline asm
	{	
ld.global.ca.u64 %rd57355, [%rd57353];
	}
	// end inline asm
	// begin inline asm
	{	
ld.global.ca.u64 %rd57357, [%rd57355];
	}
	// end inline asm
	// begin inline asm
	{	
ld.global.ca.u64 %rd57359, [%rd57357];
	}
	// end inline asm
	// begin inline asm
	{	
ld.global.ca.u64 %rd57361, [%rd57359];
	}
	// end inline asm
	// begin inline asm
	{	
ld.global.ca.u64 %rd57363, [%rd57361];
	}
	// end inline asm
	// begin inline asm
	{	
ld.global.ca.u64 %rd57365, [%rd57363];
	}
	// end inline asm
	// begin inline asm
	{	
ld.global.ca.u64 %rd57367, [%rd57365];
	}
	// end inline asm
	// begin inline asm
	{	
ld.global.ca.u64 %rd57369, [%rd57367];
	}
	// end inline asm
	// begin inline asm
	{	
ld.global.ca.u64 %rd57371, [%rd57369];
	}
	// end inline asm
	// begin inline asm
	{	
ld.global.ca.u64 %rd57373, [%rd57371];
	}
	// end inline asm
	// begin inline asm
	{	
ld.global.ca.u64 %rd57375, [%rd57373];
	}
	// end inline asm
	// begin inline asm
	{	
ld.global.ca.u64 %rd57377, [%rd57375];
	}
	// end inline asm
	// begin inline asm
	{	
ld.global.ca.u64 %rd57379, [%rd57377];
	}
	// end inline asm
	// begin inline asm
	{	
ld.global.ca.u64 %rd57381, [%rd57379];
	}
	// end inline asm
	// begin inline asm
	{	
ld.global.ca.u64 %rd57383, [%rd57381];
	}
	// end inline asm
	// begin inline asm
	{	
ld.global.ca.u64 %rd57385, [%rd57383];
	}
	// end inline asm
	// begin inline asm
	{	
ld.global.ca.u64 %rd57387, [%rd57385];
	}
	// end inline asm
	// begin inline asm
	{	
ld.global.ca.u64 %rd57389, [%rd57387];
	}
	// end inline asm
	// begin inline asm
	{	
ld.global.ca.u64 %rd57391, [%rd57389];
	}
	// end inline asm
	// begin inline asm
	{	
ld.global.ca.u64 %rd57393, [%rd57391];
	}
	// end inline asm
	// begin inline asm
	{	
ld.global.ca.u64 %rd57395, [%rd57393];
	}
	// end inline asm
	// begin inline asm
	{	
ld.global.ca.u64 %rd57397, [%rd57395];
	}
	// end inline asm
	// begin inline asm
	{	
ld.global.ca.u64 %rd57399, [%rd57397];
	}
	// end inline asm
	// begin inline asm
	{	
ld.global.ca.u64 %rd57401, [%rd57399];
	}
	// end inline asm
	// begin inline asm
	{	
ld.global.ca.u64 %rd57403, [%rd57401];
	}
	// end inline asm
	// begin inline asm
	{	
ld.global.ca.u64 %rd57405, [%rd57403];
	}
	// end inline asm
	// begin inline asm
	{	
ld.global.ca.u64 %rd57407, [%rd57405];
	}
	// end inline asm
	// begin inline asm
	{	
ld.global.ca.u64 %rd57409, [%rd57407];
	}
	// end inline asm
	// begin inline asm
	{	
ld.global.ca.u64 %rd57411, [%rd57409];
	}
	// end inline asm
	// begin inline asm
	{	
ld.global.ca.u64 %rd57413, [%rd57411];
	}
	// end inline asm
	// begin inline asm
	{	
ld.global.ca.u64 %rd57415, [%rd57413];
	}
	// end inline asm
	// begin inline asm
	{	
ld.global.ca.u64 %rd57417, [%rd57415];
	}
	// end inline asm
	// begin inline asm
	{	
ld.global.ca.u64 %rd57419, [%rd57417];
	}
	// end inline asm
	// begin inline asm
	{	
ld.global.ca.u64 %rd57421, [%rd57419];
	}
	// end inline asm
	// begin inline asm
	{	
ld.global.ca.u64 %rd57423, [%rd57421];
	}
	// end inline asm
	// begin inline asm
	{	
ld.global.ca.u64 %rd57425, [%rd57423];
	}
	// end inline asm
	// begin inline asm
	{	
ld.global.ca.u64 %rd57427, [%rd57425];
	}
	// end inline asm
	// begin inline asm
	{	
ld.global.ca.u64 %rd57429, [%rd57427];
	}
	// end inline asm
	// begin inline asm
	{	
ld.global.ca.u64 %rd57431, [%rd57429];
	}
	// end inline asm
	// begin inline asm
	{	
ld.global.ca.u64 %rd57433, [%rd57431];
	}
	// end inline asm
	// begin inline asm
	{	
ld.global.ca.u64 %rd57435, [%rd57433];
	}
	// end inline asm
	// begin inline asm
	{	
ld.global.ca.u64 %rd57437, [%rd57435];
	}
	// end inline asm
	// begin inline asm
	{	
ld.global.ca.u64 %rd57439, [%rd57437];
	}
	// end inline asm
	// begin inline asm
	{	
ld.global.ca.u64 %rd57441, [%rd57439];
	}
	// end inline asm
	// begin inline asm
	{	
ld.global.ca.u64 %rd57443, [%rd57441];
	}
	// end inline asm
	// begin inline asm
	{	
ld.global.ca.u64 %rd57445, [%rd57443];
	}
	// end inline asm
	// begin inline asm
	{	
ld.global.ca.u64 %rd57447, [%rd57445];
	}
	// end inline asm
	// begin inline asm
	{	
ld.global.ca.u64 %rd57449, [%rd57447];
	}
	// end inline asm
	// begin inline asm
	{	
ld.global.ca.u64 %rd57451, [%rd57449];
	}
	// end inline asm
	// begin inline asm
	{	
ld.global.ca.u64 %rd57453, [%rd57451];
	}
	// end inline asm
	// begin inline asm
	{	
ld.global.ca.u64 %rd57455, [%rd57453];
	}
	// end inline asm
	// begin inline asm
	{	
ld.global.ca.u64 %rd57457, [%rd57455];
	}
	// end inline asm
	// begin inline asm
	{	
ld.global.ca.u64 %rd57459, [%rd57457];
	}
	// end inline asm
	// begin inline asm
	{	
ld.global.ca.u64 %rd57461, [%rd57459];
	}
	// end inline asm
	// begin inline asm
	{	
ld.global.ca.u64 %rd57463, [%rd57461];
	}
	// end inline asm
	// begin inline asm
	{	
ld.global.ca.u64 %rd57465, [%rd57463];
	}
	// end inline asm
	// begin inline asm
	{	
ld.global.ca.u64 %rd57467, [%rd57465];
	}
	// end inline asm
	// begin inline asm
	{	
ld.global.ca.u64 %rd57469, [%rd57467];
	}
	// end inline asm
	// begin inline asm
	{	
ld.global.ca.u64 %rd57471, [%rd57469];
	}
	// end inline asm
	// begin inline asm
	{	
ld.global.ca.u64 %rd57473, [%rd57471];
	}
	// end inline asm
	// begin inline asm
	{	
ld.global.ca.u64 %rd57475, [%rd57473];
	}
	// end inline asm
	// begin inline asm
	{	
ld.global.ca.u64 %rd57477, [%rd57475];
	}
	// end inline asm
	// begin inline asm
	{	
ld.global.ca.u64 %rd57479, [%rd57477];
	}
	// end inline asm
	// begin inline asm
	{	
ld.global.ca.u64 %rd57481, [%rd57479];
	}
	// end inline asm
	// begin inline asm
	{	
ld.global.ca.u64 %rd57483, [%rd57481];
	}
	// end inline asm
	// begin inline asm
	{	
ld.global.ca.u64 %rd57485, [%rd57483];
	}
	// end inline asm
	// begin inline asm
	{	
ld.global.ca.u64 %rd57487, [%rd57485];
	}
	// end inline asm
	// begin inline asm
	{	
ld.global.ca.u64 %rd57489, [%rd57487];
	}
	// end inline asm
	// begin inline asm
	{	
ld.global.ca.u64 %rd57491, [%rd57489];
	}
	// end inline asm
	// begin inline asm
	{	
ld.global.ca.u64 %rd57493, [%rd57491];
	}
	// end inline asm
	// begin inline asm
	{	
ld.global.ca.u64 %rd57495, [%rd57493];
	}
	// end inline asm
	// begin inline asm
	{	
ld.global.ca.u64 %rd57497, [%rd57495];
	}
	// end inline asm
	// begin inline asm
	{	
ld.global.ca.u64 %rd57499, [%rd57497];
	}
	// end inline asm
	// begin inline asm
	{	
ld.global.ca.u64 %rd57501, [%rd57499];
	}
	// end inline asm
	// begin inline asm
	{	
ld.global.ca.u64 %rd57503, [%rd57501];
	}
	// end inline asm
	// begin inline asm
	{	
ld.global.ca.u64 %rd57505, [%rd57503];
	}
	// end inline asm
	// begin inline asm
	{	
ld.global.ca.u64 %rd57507, [%rd57505];
	}
	// end inline asm
	// begin inline asm
	{	
ld.global.ca.u64 %rd57509, [%rd57507];
	}
	// end inline asm
	// begin inline asm
	{	
ld.global.ca.u64 %rd57511, [%rd57509];
	}
	// end inline asm
	// begin inline asm
	{	
ld.global.ca.u64 %rd57513, [%rd57511];
	}
	// end inline asm
	// begin inline asm
	{	
ld.global.ca.u64 %rd57515, [%rd57513];
	}
	// end inline asm
	// begin inline asm
	{	
ld.global.ca.u64 %rd57517, [%rd57515];
	}
	// end inline asm
	// begin inline asm
	{	
ld.global.ca.u64 %rd57519, [%rd57517];
	}
	// end inline asm
	// begin inline asm
	{	
ld.global.ca.u64 %rd57521, [%rd57519];
	}
	// end inline asm
	// begin inline asm
	{	
ld.global.ca.u64 %rd57523, [%rd57521];
	}
	// end inline asm
	// begin inline asm
	{	
ld.global.ca.u64 %rd57525, [%rd57523];
	}
	// end inline asm
	// begin inline asm
	{	
ld.global.ca.u64 %rd57527, [%rd57525];
	}
	// end inline asm
	// begin inline asm
	{	
ld.global.ca.u64 %rd57529, [%rd57527];
	}
	// end inline asm
	// begin inline asm
	{	
ld.global.ca.u64 %rd57531, [%rd57529];
	}
	// end inline asm
	// begin inline asm
	{	
ld.global.ca.u64 %rd57533, [%rd57531];
	}
	// end inline asm
	// begin inline asm
	{	
ld.global.ca.u64 %rd57535, [%rd57533];
	}
	// end inline asm
	// begin inline asm
	{	
ld.global.ca.u64 %rd57537, [%rd57535];
	}
	// end inline asm
	// begin inline asm
	{	
ld.global.ca.u64 %rd57539, [%rd57537];
	}
	// end inline asm
	// begin inline asm
	{	
ld.global.ca.u64 %rd57541, [%rd57539];
	}
	// end inline asm
	// begin inline asm
	{	
ld.global.ca.u64 %rd57543, [%rd57541];
	}
	// end inline asm
	// begin inline asm
	{	
ld.global.ca.u64 %rd57545, [%rd57543];
	}
	// end inline asm
	// begin inline asm
	{	
ld.global.ca.u64 %rd57547, [%rd57545];
	}
	// end inline asm
	// begin inline asm
	{	
ld.global.ca.u64 %rd57549, [%rd57547];
	}
	// end inline asm
	// begin inline asm
	{	
ld.global.ca.u64 %rd57551, [%rd57549];
	}
	// end inline asm
	// begin inline asm
	{	
ld.global.ca.u64 %rd57553, [%rd57551];
	}
	// end inline asm
	// begin inline asm
	{	
ld.global.ca.u64 %rd57555, [%rd57553];
	}
	// end inline asm
	// begin inline asm
	{	
ld.global.ca.u64 %rd57557, [%rd57555];
	}
	// end inline asm
	// begin inline asm
	{	
ld.global.ca.u64 %rd57559, [%rd57557];
	}
	// end inline asm
	// begin inline asm
	{	
ld.global.ca.u64 %rd57561, [%rd57559];
	}
	// end inline asm
	// begin inline asm
	{	
ld.global.ca.u64 %rd57563, [%rd57561];
	}
	// end inline asm
	// begin inline asm
	{	
ld.global.ca.u64 %rd57565, [%rd57563];
	}
	// end inline asm
	// begin inline asm
	{	
ld.global.ca.u64 %rd57567, [%rd57565];
	}
	// end inline asm
	// begin inline asm
	{	
ld.global.ca.u64 %rd57569, [%rd57567];
	}
	// end inline asm
	// begin inline asm
	{	
ld.global.ca.u64 %rd57571, [%rd57569];
	}
	// end inline asm
	// begin inline asm
	{	
ld.global.ca.u64 %rd57573, [%rd57571];
	}
	// end inline asm
	// begin inline asm
	{	
ld.global.ca.u64 %rd57575, [%rd57573];
	}
	// end inline asm
	// begin inline asm
	{	
ld.global.ca.u64 %rd57577, [%rd57575];
	}
	// end inline asm
	// begin inline asm
	{	
ld.global.ca.u64 %rd57579, [%rd57577];
	}
	// end inline asm
	// begin inline asm
	{	
ld.global.ca.u64 %rd57581, [%rd57579];
	}
	// end inline asm
	// begin inline asm
	{	
ld.global.ca.u64 %rd57583, [%rd57581];
	}
	// end inline asm
	// begin inline asm
	{	
ld.global.ca.u64 %rd57585, [%rd57583];
	}
	// end inline asm
	// begin inline asm
	{	
ld.global.ca.u64 %rd57587, [%rd57585];
	}
	// end inline asm
	// begin inline asm
	{	
ld.global.ca.u64 %rd57589, [%rd57587];
	}
	// end inline asm
	// begin inline asm
	{	
ld.global.ca.u64 %rd57591, [%rd57589];
	}
	// end inline asm
	// begin inline asm
	{	
ld.global.ca.u64 %rd57593, [%rd57591];
	}
	// end inline asm
	// begin inline asm
	{	
ld.global.ca.u64 %rd57595, [%rd57593];
	}
	// end inline asm
	// begin inline asm
	{	
ld.global.ca.u64 %rd57597, [%rd57595];
	}
	// end inline asm
	// begin inline asm
	{	
ld.global.ca.u64 %rd57599, [%rd57597];
	}
	// end inline asm
	// begin inline asm
	{	
ld.global.ca.u64 %rd57601, [%rd57599];
	}
	// end inline asm
	// begin inline asm
	{	
ld.global.ca.u64 %rd57603, [%rd57601];
	}
	// end inline asm
	// begin inline asm
	{	
ld.global.ca.u64 %rd57605, [%rd57603];
	}
	// end inline asm
	// begin inline asm
	{	
ld.global.ca.u64 %rd57607, [%rd57605];
	}
	// end inline asm
	// begin inline asm
	{	
ld.global.ca.u64 %rd57609, [%rd57607];
	}
	// end inline asm
	// begin inline asm
	{	
ld.global.ca.u64 %rd57611, [%rd57609];
	}
	// end inline asm
	// begin inline asm
	{	
ld.global.ca.u64 %rd57613, [%rd57611];
	}
	// end inline asm
	// begin inline asm
	{	
ld.global.ca.u64 %rd57615, [%rd57613];
	}
	// end inline asm
	// begin inline asm
	{	
ld.global.ca.u64 %rd57617, [%rd57615];
	}
	// end inline asm
	// begin inline asm
	{	
ld.global.ca.u64 %rd57619, [%rd57617];
	}
	// end inline asm
	// begin inline asm
	{	
ld.global.ca.u64 %rd57621, [%rd57619];
	}
	// end inline asm
	// begin inline asm
	{	
ld.global.ca.u64 %rd57623, [%rd57621];
	}
	// end inline asm
	// begin inline asm
	{	
ld.global.ca.u64 %rd57625, [%rd57623];
	}
	// end inline asm
	// begin inline asm
	{	
ld.global.ca.u64 %rd57627, [%rd57625];
	}
	// end inline asm
	// begin inline asm
	{	
ld.global.ca.u64 %rd57629, [%rd57627];
	}
	// end inline asm
	// begin inline asm
	{	
ld.global.ca.u64 %rd57631, [%rd57629];
	}
	// end inline asm
	// begin inline asm
	{	
ld.global.ca.u64 %rd57633, [%rd57631];
	}
	// end inline asm
	// begin inline asm
	{	
ld.global.ca.u64 %rd57635, [%rd57633];
	}
	// end inline asm
	// begin inline asm
	{	
ld.global.ca.u64 %rd57637, [%rd57635];
	}
	// end inline asm
	// begin inline asm
	{	
ld.global.ca.u64 %rd57639, [%rd57637];
	}
	// end inline asm
	// begin inline asm
	{	
ld.global.ca.u64 %rd57641, [%rd57639];
	}
	// end inline asm
	// begin inline asm
	{	
ld.global.ca.u64 %rd57643, [%rd57641];
	}
	// end inline asm
	// begin inline asm
	{	
ld.global.ca.u64 %rd57645, [%rd57643];
	}
	// end inline asm
	// begin inline asm
	{	
ld.global.ca.u64 %rd57647, [%rd57645];
	}
	// end inline asm
	// begin inline asm
	{	
ld.global.ca.u64 %rd57649, [%rd57647];
	}
	// end inline asm
	// begin inline asm
	{	
ld.global.ca.u64 %rd57651, [%rd57649];
	}
	// end inline asm
	// begin inline asm
	{	
ld.global.ca.u64 %rd57653, [%rd57651];
	}
	// end inline asm
	// begin inline asm
	{	
ld.global.ca.u64 %rd57655, [%rd57653];
	}
	// end inline asm
	// begin inline asm
	{	
ld.global.ca.u64 %rd57657, [%rd57655];
	}
	// end inline asm
	// begin inline asm
	{	
ld.global.ca.u64 %rd57659, [%rd57657];
	}
	// end inline asm
	// begin inline asm
	{	
ld.global.ca.u64 %rd57661, [%rd57659];
	}
	// end inline asm
	// begin inline asm
	{	
ld.global.ca.u64 %rd57663, [%rd57661];
	}
	// end inline asm
	// begin inline asm
	{	
ld.global.ca.u64 %rd57665, [%rd57663];
	}
	// end inline asm
	// begin inline asm
	{	
ld.global.ca.u64 %rd57667, [%rd57665];
	}
	// end inline asm
	// begin inline asm
	{	
ld.global.ca.u64 %rd57669, [%rd57667];
	}
	// end inline asm
	// begin inline asm
	{	
ld.global.ca.u64 %rd57671, [%rd57669];
	}
	// end inline asm
	// begin inline asm
	{	
ld.global.ca.u64 %rd57673, [%rd57671];
	}
	// end inline asm
	// begin inline asm
	{	
ld.global.ca.u64 %rd57675, [%rd57673];
	}
	// end inline asm
	// begin inline asm
	{	
ld.global.ca.u64 %rd57677, [%rd57675];
	}
	// end inline asm
	// begin inline asm
	{	
ld.global.ca.u64 %rd57679, [%rd57677];
	}
	// end inline asm
	// begin inline asm
	{	
ld.global.ca.u64 %rd57681, [%rd57679];
	}
	// end inline asm
	// begin inline asm
	{	
ld.global.ca.u64 %rd57683, [%rd57681];
	}
	// end inline asm
	// begin inline asm
	{	
ld.global.ca.u64 %rd57685, [%rd57683];
	}
	// end inline asm
	// begin inline asm
	{	
ld.global.ca.u64 %rd57687, [%rd57685];
	}
	// end inline asm
	// begin inline asm
	{	
ld.global.ca.u64 %rd57689, [%rd57687];
	}
	// end inline asm
	// begin inline asm
	{	
ld.global.ca.u64 %rd57691, [%rd57689];
	}
	// end inline asm
	// begin inline asm
	{	
ld.global.ca.u64 %rd57693, [%rd57691];
	}
	// end inline asm
	// begin inline asm
	{	
ld.global.ca.u64 %rd57695, [%rd57693];
	}
	// end inline asm
	// begin inline asm
	{	
ld.global.ca.u64 %rd57697, [%rd57695];
	}
	// end inline asm
	// begin inline asm
	{	
ld.global.ca.u64 %rd57699, [%rd57697];
	}
	// end inline asm
	// begin inline asm
	{	
ld.global.ca.u64 %rd57701, [%rd57699];
	}
	// end inline asm
	// begin inline asm
	{	
ld.global.ca.u64 %rd57703, [%rd57701];
	}
	// end inline asm
	// begin inline asm
	{	
ld.global.ca.u64 %rd57705, [%rd57703];
	}
	// end inline asm
	// begin inline asm
	{	
ld.global.ca.u64 %rd57707, [%rd57705];
	}
	// end inline asm
	// begin inline asm
	{	
ld.global.ca.u64 %rd57709, [%rd57707];
	}
	// end inline asm
	// begin inline asm
	{	
ld.global.ca.u64 %rd57711, [%rd57709];
	}
	// end inline asm
	// begin inline asm
	{	
ld.global.ca.u64 %rd57713, [%rd57711];
	}
	// end inline asm
	// begin inline asm
	{	
ld.global.ca.u64 %rd57715, [%rd57713];
	}
	// end inline asm
	// begin inline asm
	{	
ld.global.ca.u64 %rd57717, [%rd57715];
	}
	// end inline asm
	// begin inline asm
	{	
ld.global.ca.u64 %rd57719, [%rd57717];
	}
	// end inline asm
	// begin inline asm
	{	
ld.global.ca.u64 %rd57721, [%rd57719];
	}
	// end inline asm
	// begin inline asm
	{	
ld.global.ca.u64 %rd57723, [%rd57721];
	}
	// end inline asm
	// begin inline asm
	{	
ld.global.ca.u64 %rd57725, [%rd57723];
	}
	// end inline asm
	// begin inline asm
	{	
ld.global.ca.u64 %rd57727, [%rd57725];
	}
	// end inline asm
	// begin inline asm
	{	
ld.global.ca.u64 %rd57729, [%rd57727];
	}
	// end inline asm
	// begin inline asm
	{	
ld.global.ca.u64 %rd57731, [%rd57729];
	}
	// end inline asm
	// begin inline asm
	{	
ld.global.ca.u64 %rd57733, [%rd57731];
	}
	// end inline asm
	// begin inline asm
	{	
ld.global.ca.u64 %rd57735, [%rd57733];
	}
	// end inline asm
	// begin inline asm
	{	
ld.global.ca.u64 %rd57737, [%rd57735];
	}
	// end inline asm
	// begin inline asm
	{	
ld.global.ca.u64 %rd57739, [%rd57737];
	}
	// end inline asm
	// begin inline asm
	{	
ld.global.ca.u64 %rd57741, [%rd57739];
	}
	// end inline asm
	// begin inline asm
	{	
ld.global.ca.u64 %rd57743, [%rd57741];
	}
	// end inline asm
	// begin inline asm
	{	
ld.global.ca.u64 %rd57745, [%rd57743];
	}
	// end inline asm
	// begin inline asm
	{	
ld.global.ca.u64 %rd57747, [%rd57745];
	}
	// end inline asm
	// begin inline asm
	{	
ld.global.ca.u64 %rd57749, [%rd57747];
	}
	// end inline asm
	// begin inline asm
	{	
ld.global.ca.u64 %rd57751, [%rd57749];
	}
	// end inline asm
	// begin inline asm
	{	
ld.global.ca.u64 %rd57753, [%rd57751];
	}
	// end inline asm
	// begin inline asm
	{	
ld.global.ca.u64 %rd57755, [%rd57753];
	}
	// end inline asm
	// begin inline asm
	{	
ld.global.ca.u64 %rd57757, [%rd57755];
	}
	// end inline asm
	// begin inline asm
	{	
ld.global.ca.u64 %rd57759, [%rd57757];
	}
	// end inline asm
	// begin inline asm
	{	
ld.global.ca.u64 %rd57761, [%rd57759];
	}
	// end inline asm
	// begin inline asm
	{	
ld.global.ca.u64 %rd57763, [%rd57761];
	}
	// end inline asm
	// begin inline asm
	{	
ld.global.ca.u64 %rd57765, [%rd57763];
	}
	// end inline asm
	// begin inline asm
	{	
ld.global.ca.u64 %rd57767, [%rd57765];
	}
	// end inline asm
	// begin inline asm
	{	
ld.global.ca.u64 %rd57769, [%rd57767];
	}
	// end inline asm
	// begin inline asm
	{	
ld.global.ca.u64 %rd57771, [%rd57769];
	}
	// end inline asm
	// begin inline asm
	{	
ld.global.ca.u64 %rd57773, [%rd57771];
	}
	// end inline asm
	// begin inline asm
	{	
ld.global.ca.u64 %rd57775, [%rd57773];
	}
	// end inline asm
	// begin inline asm
	{	
ld.global.ca.u64 %rd57777, [%rd57775];
	}
	// end inline asm
	// begin inline asm
	{	
ld.global.ca.u64 %rd57779, [%rd57777];
	}
	// end inline asm
	// begin inline asm
	{	
ld.global.ca.u64 %rd57781, [%rd57779];
	}
	// end inline asm
	// begin inline asm
	{	
ld.global.ca.u64 %rd57783, [%rd57781];
	}
	// end inline asm
	// begin inline asm
	{	
ld.global.ca.u64 %rd57785, [%rd57783];
	}
	// end inline asm
	// begin inline asm
	{	
ld.global.ca.u64 %rd57787, [%rd57785];
	}
	// end inline asm
	// begin inline asm
	{	
ld.global.ca.u64 %rd57789, [%rd57787];
	}
	// end inline asm
	// begin inline asm
	{	
ld.global.ca.u64 %rd57791, [%rd57789];
	}
	// end inline asm
	// begin inline asm
	{	
ld.global.ca.u64 %rd57793, [%rd57791];
	}
	// end inline asm
	// begin inline asm
	{	
ld.global.ca.u64 %rd57795, [%rd57793];
	}
	// end inline asm
	// begin inline asm
	{	
ld.global.ca.u64 %rd57797, [%rd57795];
	}
	// end inline asm
	// begin inline asm
	{	
ld.global.ca.u64 %rd57799, [%rd57797];
	}
	// end inline asm
	// begin inline asm
	{	
ld.global.ca.u64 %rd57801, [%rd57799];
	}
	// end inline asm
	// begin inline asm
	{	
ld.global.ca.u64 %rd57803, [%rd57801];
	}
	// end inline asm
	// begin inline asm
	{	
ld.global.ca.u64 %rd57805, [%rd57803];
	}
	// end inline asm
	// begin inline asm
	{	
ld.global.ca.u64 %rd57807, [%rd57805];
	}
	// end inline asm
	// begin inline asm
	{	
ld.global.ca.u64 %rd57809, [%rd57807];
	}
	// end inline asm
	// begin inline asm
	{	
ld.global.ca.u64 %rd57811, [%rd57809];
	}
	// end inline asm
	// begin inline asm
	{	
ld.global.ca.u64 %rd57813, [%rd57811];
	}
	// end inline asm
	// begin inline asm
	{	
ld.global.ca.u64 %rd57815, [%rd57813];
	}
	// end inline asm
	// begin inline asm
	{	
ld.global.ca.u64 %rd57817, [%rd57815];
	}
	// end inline asm
	// begin inline asm
	{	
ld.global.ca.u64 %rd57819, [%rd57817];
	}
	// end inline asm
	// begin inline asm
	{	
ld.global.ca.u64 %rd57821, [%rd57819];
	}
	// end inline asm
	// begin inline asm
	{	
ld.global.ca.u64 %rd57823, [%rd57821];
	}
	// end inline asm
	// begin inline asm
	{	
ld.global.ca.u64 %rd57825, [%rd57823];
	}
	// end inline asm
	// begin inline asm
	{	
ld.global.ca.u64 %rd57827, [%rd57825];
	}
	// end inline asm
	// begin inline asm
	{	
ld.global.ca.u64 %rd57829, [%rd57827];
	}
	// end inline asm
	// begin inline asm
	{	
ld.global.ca.u64 %rd57831, [%rd57829];
	}
	// end inline asm
	// begin inline asm
	{	
ld.global.ca.u64 %rd57833, [%rd57831];
	}
	// end inline asm
	// begin inline asm
	{	
ld.global.ca.u64 %rd57835, [%rd57833];
	}
	// end inline asm
	// begin inline asm
	{	
ld.global.ca.u64 %rd57837, [%rd57835];
	}
	// end inline asm
	// begin inline asm
	{	
ld.global.ca.u64 %rd57839, [%rd57837];
	}
	// end inline asm
	// begin inline asm
	{	
ld.global.ca.u64 %rd57841, [%rd57839];
	}
	// end inline asm
	// begin inline asm
	{	
ld.global.ca.u64 %rd57843, [%rd57841];
	}
	// end inline asm
	// begin inline asm
	{	
ld.global.ca.u64 %rd57845, [%rd57843];
	}
	// end inline asm
	// begin inline asm
	{	
ld.global.ca.u64 %rd57847, [%rd57845];
	}
	// end inline asm
	// begin inline asm
	{	
ld.global.ca.u64 %rd57849, [%rd57847];
	}
	// end inline asm
	// begin inline asm
	{	
ld.global.ca.u64 %rd57851, [%rd57849];
	}
	// end inline asm
	// begin inline asm
	{	
ld.global.ca.u64 %rd57853, [%rd57851];
	}
	// end inline asm
	// begin inline asm
	{	
ld.global.ca.u64 %rd57855, [%rd57853];
	}
	// end inline asm
	// begin inline asm
	{	
ld.global.ca.u64 %rd57857, [%rd57855];
	}
	// end inline asm
	// begin inline asm
	{	
ld.global.ca.u64 %rd57859, [%rd57857];
	}
	// end inline asm
	// begin inline asm
	{	
ld.global.ca.u64 %rd57861, [%rd57859];
	}
	// end inline asm
	// begin inline asm
	{	
ld.global.ca.u64 %rd57863, [%rd57861];
	}
	// end inline asm
	// begin inline asm
	{	
ld.global.ca.u64 %rd57865, [%rd57863];
	}
	// end inline asm
	// begin inline asm
	{	
ld.global.ca.u64 %rd57867, [%rd57865];
	}
	// end inline asm
	// begin inline asm
	{	
ld.global.ca.u64 %rd57869, [%rd57867];
	}
	// end inline asm
	// begin inline asm
	{	
ld.global.ca.u64 %rd57871, [%rd57869];
	}
	// end inline asm
	// begin inline asm
	{	
ld.global.ca.u64 %rd57873, [%rd57871];
	}
	// end inline asm
	// begin inline asm
	{	
ld.global.ca.u64 %rd57875, [%rd57873];
	}
	// end inline asm
	// begin inline asm
	{	
ld.global.ca.u64 %rd57877, [%rd57875];
	}
	// end inline asm
	// begin inline asm
	{	
ld.global.ca.u64 %rd57879, [%rd57877];
	}
	// end inline asm
	// begin inline asm
	{	
ld.global.ca.u64 %rd57881, [%rd57879];
	}
	// end inline asm
	// begin inline asm
	{	
ld.global.ca.u64 %rd57883, [%rd57881];
	}
	// end inline asm
	// begin inline asm
	{	
ld.global.ca.u64 %rd57885, [%rd57883];
	}
	// end inline asm
	// begin inline asm
	{	
ld.global.ca.u64 %rd57887, [%rd57885];
	}
	// end inline asm
	// begin inline asm
	{	
ld.global.ca.u64 %rd57889, [%rd57887];
	}
	// end inline asm
	// begin inline asm
	{	
ld.global.ca.u64 %rd57891, [%rd57889];
	}
	// end inline asm
	// begin inline asm
	{	
ld.global.ca.u64 %rd57893, [%rd57891];
	}
	// end inline asm
	// begin inline asm
	{	
ld.global.ca.u64 %rd57895, [%rd57893];
	}
	// end inline asm
	// begin inline asm
	{	
ld.global.ca.u64 %rd57897, [%rd57895];
	}
	// end inline asm
	// begin inline asm
	{	
ld.global.ca.u64 %rd57899, [%rd57897];
	}
	// end inline asm
	// begin inline asm
	{	
ld.global.ca.u64 %rd57901, [%rd57899];
	}
	// end inline asm
	// begin inline asm
	{	
ld.global.ca.u64 %rd57903, [%rd57901];
	}
	// end inline asm
	// begin inline asm
	{	
ld.global.ca.u64 %rd57905, [%rd57903];
	}
	// end inline asm
	// begin inline asm
	{	
ld.global.ca.u64 %rd57907, [%rd57905];
	}
	// end inline asm
	// begin inline asm
	{	
ld.global.ca.u64 %rd57909, [%rd57907];
	}
	// end inline asm
	// begin inline asm
	{	
ld.global.ca.u64 %rd57911, [%rd57909];
	}
	// end inline asm
	// begin inline asm
	{	
ld.global.ca.u64 %rd57913, [%rd57911];
	}
	// end inline asm
	// begin inline asm
	{	
ld.global.ca.u64 %rd57915, [%rd57913];
	}
	// end inline asm
	// begin inline asm
	{	
ld.global.ca.u64 %rd57917, [%rd57915];
	}
	// end inline asm
	// begin inline asm
	{	
ld.global.ca.u64 %rd57919, [%rd57917];
	}
	// end inline asm
	// begin inline asm
	{	
ld.global.ca.u64 %rd57921, [%rd57919];
	}
	// end inline asm
	// begin inline asm
	{	
ld.global.ca.u64 %rd57923, [%rd57921];
	}
	// end inline asm
	// begin inline asm
	{	
ld.global.ca.u64 %rd57925, [%rd57923];
	}
	// end inline asm
	// begin inline asm
	{	
ld.global.ca.u64 %rd57927, [%rd57925];
	}
	// end inline asm
	// begin inline asm
	{	
ld.global.ca.u64 %rd57929, [%rd57927];
	}
	// end inline asm
	// begin inline asm
	{	
ld.global.ca.u64 %rd57931, [%rd57929];
	}
	// end inline asm
	// begin inline asm
	{	
ld.global.ca.u64 %rd57933, [%rd57931];
	}
	// end inline asm
	// begin inline asm
	{	
ld.global.ca.u64 %rd57935, [%rd57933];
	}
	// end inline asm
	// begin inline asm
	{	
ld.global.ca.u64 %rd57937, [%rd57935];
	}
	// end inline asm
	// begin inline asm
	{	
ld.global.ca.u64 %rd57939, [%rd57937];
	}
	// end inline asm
	// begin inline asm
	{	
ld.global.ca.u64 %rd57941, [%rd57939];
	}
	// end inline asm
	// begin inline asm
	{	
ld.global.ca.u64 %rd57943, [%rd57941];
	}
	// end inline asm
	// begin inline asm
	{	
ld.global.ca.u64 %rd57945, [%rd57943];
	}
	// end inline asm
	// begin inline asm
	{	
ld.global.ca.u64 %rd57947, [%rd57945];
	}
	// end inline asm
	// begin inline asm
	{	
ld.global.ca.u64 %rd57949, [%rd57947];
	}
	// end inline asm
	// begin inline asm
	{	
ld.global.ca.u64 %rd57951, [%rd57949];
	}
	// end inline asm
	// begin inline asm
	{	
ld.global.ca.u64 %rd57953, [%rd57951];
	}
	// end inline asm
	// begin inline asm
	{	
ld.global.ca.u64 %rd57955, [%rd57953];
	}
	// end inline asm
	// begin inline asm
	{	
ld.global.ca.u64 %rd57957, [%rd57955];
	}
	// end inline asm
	// begin inline asm
	{	
ld.global.ca.u64 %rd57959, [%rd57957];
	}
	// end inline asm
	// begin inline asm
	{	
ld.global.ca.u64 %rd57961, [%rd57959];
	}
	// end inline asm
	// begin inline asm
	{	
ld.global.ca.u64 %rd57963, [%rd57961];
	}
	// end inline asm
	// begin inline asm
	{	
ld.global.ca.u64 %rd57965, [%rd57963];
	}
	// end inline asm
	// begin inline asm
	{	
ld.global.ca.u64 %rd57967, [%rd57965];
	}
	// end inline asm
	// begin inline asm
	{	
ld.global.ca.u64 %rd57969, [%rd57967];
	}
	// end inline asm
	// begin inline asm
	{	
ld.global.ca.u64 %rd57971, [%rd57969];
	}
	// end inline asm
	// begin inline asm
	{	
ld.global.ca.u64 %rd57973, [%rd57971];
	}
	// end inline asm
	// begin inline asm
	{	
ld.global.ca.u64 %rd57975, [%rd57973];
	}
	// end inline asm
	// begin inline asm
	{	
ld.global.ca.u64 %rd57977, [%rd57975];
	}
	// end inline asm
	// begin inline asm
	{	
ld.global.ca.u64 %rd57979, [%rd57977];
	}
	// end inline asm
	// begin inline asm
	{	
ld.global.ca.u64 %rd57981, [%rd57979];
	}
	// end inline asm
	// begin inline asm
	{	
ld.global.ca.u64 %rd57983, [%rd57981];
	}
	// end inline asm
	// begin inline asm
	{	
ld.global.ca.u64 %rd57985, [%rd57983];
	}
	// end inline asm
	// begin inline asm
	{	
ld.global.ca.u64 %rd57987, [%rd57985];
	}
	// end inline asm
	// begin inline asm
	{	
ld.global.ca.u64 %rd57989, [%rd57987];
	}
	// end inline asm
	// begin inline asm
	{	
ld.global.ca.u64 %rd57991, [%rd57989];
	}
	// end inline asm
	// begin inline asm
	{	
ld.global.ca.u64 %rd57993, [%rd57991];
	}
	// end inline asm
	// begin inline asm
	{	
ld.global.ca.u64 %rd57995, [%rd57993];
	}
	// end inline asm
	// begin inline asm
	{	
ld.global.ca.u64 %rd57997, [%rd57995];
	}
	// end inline asm
	// begin inline asm
	{	
ld.global.ca.u64 %rd57999, [%rd57997];
	}
	// end inline asm
	// begin inline asm
	{	
ld.global.ca.u64 %rd58001, [%rd57999];
	}
	// end inline asm
	// begin inline asm
	{	
ld.global.ca.u64 %rd58003, [%rd58001];
	}
	// end inline asm
	// begin inline asm
	{	
ld.global.ca.u64 %rd58005, [%rd58003];
	}
	// end inline asm
	// begin inline asm
	{	
ld.global.ca.u64 %rd58007, [%rd58005];
	}
	// end inline asm
	// begin inline asm
	{	
ld.global.ca.u64 %rd58009, [%rd58007];
	}
	// end inline asm
	// begin inline asm
	{	
ld.global.ca.u64 %rd58011, [%rd58009];
	}
	// end inline asm
	// begin inline asm
	{	
ld.global.ca.u64 %rd58013, [%rd58011];
	}
	// end inline asm
	// begin inline asm
	{	
ld.global.ca.u64 %rd58015, [%rd58013];
	}
	// end inline asm
	// begin inline asm
	{	
ld.global.ca.u64 %rd58017, [%rd58015];
	}
	// end inline asm
	// begin inline asm
	{	
ld.global.ca.u64 %rd58019, [%rd58017];
	}
	// end inline asm
	// begin inline asm
	{	
ld.global.ca.u64 %rd58021, [%rd58019];
	}
	// end inline asm
	// begin inline asm
	{	
ld.global.ca.u64 %rd58023, [%rd58021];
	}
	// end inline asm
	// begin inline asm
	{	
ld.global.ca.u64 %rd58025, [%rd58023];
	}
	// end inline asm
	// begin inline asm
	{	
ld.global.ca.u64 %rd58027, [%rd58025];
	}
	// end inline asm
	// begin inline asm
	{	
ld.global.ca.u64 %rd58029, [%rd58027];
	}
	// end inline asm
	// begin inline asm
	{	
ld.global.ca.u64 %rd58031, [%rd58029];
	}
	// end inline asm
	// begin inline asm
	{	
ld.global.ca.u64 %rd58033, [%rd58031];
	}
	// end inline asm
	// begin inline asm
	{	
ld.global.ca.u64 %rd58035, [%rd58033];
	}
	// end inline asm
	// begin inline asm
	{	
ld.global.ca.u64 %rd58037, [%rd58035];
	}
	// end inline asm
	// begin inline asm
	{	
ld.global.ca.u64 %rd58039, [%rd58037];
	}
	// end inline asm
	// begin inline asm
	{	
ld.global.ca.u64 %rd58041, [%rd58039];
	}
	// end inline asm
	// begin inline asm
	{	
ld.global.ca.u64 %rd58043, [%rd58041];
	}
	// end inline asm
	// begin inline asm
	{	
ld.global.ca.u64 %rd58045, [%rd58043];
	}
	// end inline asm
	// begin inline asm
	{	
ld.global.ca.u64 %rd58047, [%rd58045];
	}
	// end inline asm
	// begin inline asm
	{	
ld.global.ca.u64 %rd58049, [%rd58047];
	}
	// end inline asm
	// begin inline asm
	{	
ld.global.ca.u64 %rd58051, [%rd58049];
	}
	// end inline asm
	// begin inline asm
	{	
ld.global.ca.u64 %rd58053, [%rd58051];
	}
	// end inline asm
	// begin inline asm
	{	
ld.global.ca.u64 %rd58055, [%rd58053];
	}
	// end inline asm
	// begin inline asm
	{	
ld.global.ca.u64 %rd58057, [%rd58055];
	}
	// end inline asm
	// begin inline asm
	{	
ld.global.ca.u64 %rd58059, [%rd58057];
	}
	// end inline asm
	// begin inline asm
	{	
ld.global.ca.u64 %rd58061, [%rd58059];
	}
	// end inline asm
	// begin inline asm
	{	
ld.global.ca.u64 %rd58063, [%rd58061];
	}
	// end inline asm
	// begin inline asm
	{	
ld.global.ca.u64 %rd58065, [%rd58063];
	}
	// end inline asm
	// begin inline asm
	{	
ld.global.ca.u64 %rd58067, [%rd58065];
	}
	// end inline asm
	// begin inline asm
	{	
ld.global.ca.u64 %rd58069, [%rd58067];
	}
	// end inline asm
	// begin inline asm
	{	
ld.global.ca.u64 %rd58071, [%rd58069];
	}
	// end inline asm
	// begin inline asm
	{	
ld.global.ca.u64 %rd58073, [%rd58071];
	}
	// end inline asm
	// begin inline asm
	{	
ld.global.ca.u64 %rd58075, [%rd58073];
	}
	// end inline asm
	// begin inline asm
	{	
ld.global.ca.u64 %rd58077, [%rd58075];
	}
	// end inline asm
	// begin inline asm
	{	
ld.global.ca.u64 %rd58079, [%rd58077];
	}
	// end inline asm
	// begin inline asm
	{	
ld.global.ca.u64 %rd58081, [%rd58079];
	}
	// end inline asm
	// begin inline asm
	{	
ld.global.ca.u64 %rd58083, [%rd58081];
	}
	// end inline asm
	// begin inline asm
	{	
ld.global.ca.u64 %rd58085, [%rd58083];
	}
	// end inline asm
	// begin inline asm
	{	
ld.global.ca.u64 %rd58087, [%rd58085];
	}
	// end inline asm
	// begin inline asm
	{	
ld.global.ca.u64 %rd58089, [%rd58087];
	}
	// end inline asm
	// begin inline asm
	{	
ld.global.ca.u64 %rd58091, [%rd58089];
	}
	// end inline asm
	// begin inline asm
	{	
ld.global.ca.u64 %rd58093, [%rd58091];
	}
	// end inline asm
	// begin inline asm
	{	
ld.global.ca.u64 %rd58095, [%rd58093];
	}
	// end inline asm
	// begin inline asm
	{	
ld.global.ca.u64 %rd58097, [%rd58095];
	}
	// end inline asm
	// begin inline asm
	{	
ld.global.ca.u64 %rd58099, [%rd58097];
	}
	// end inline asm
	// begin inline asm
	{	
ld.global.ca.u64 %rd58101, [%rd58099];
	}
	// end inline asm
	// begin inline asm
	{	
ld.global.ca.u64 %rd58103, [%rd58101];
	}
	// end inline asm
	// begin inline asm
	{	
ld.global.ca.u64 %rd58105, [%rd58103];
	}
	// end inline asm
	// begin inline asm
	{	
ld.global.ca.u64 %rd58107, [%rd58105];
	}
	// end inline asm
	// begin inline asm
	{	
ld.global.ca.u64 %rd58109, [%rd58107];
	}
	// end inline asm
	// begin inline asm
	{	
ld.global.ca.u64 %rd58111, [%rd58109];
	}
	// end inline asm
	// begin inline asm
	{	
ld.global.ca.u64 %rd58113, [%rd58111];
	}
	// end inline asm
	// begin inline asm
	{	
ld.global.ca.u64 %rd58115, [%rd58113];
	}
	// end inline asm
	// begin inline asm
	{	
ld.global.ca.u64 %rd58117, [%rd58115];
	}
	// end inline asm
	// begin inline asm
	{	
ld.global.ca.u64 %rd58119, [%rd58117];
	}
	// end inline asm
	// begin inline asm
	{	
ld.global.ca.u64 %rd58121, [%rd58119];
	}
	// end inline asm
	// begin inline asm
	{	
ld.global.ca.u64 %rd58123, [%rd58121];
	}
	// end inline asm
	// begin inline asm
	{	
ld.global.ca.u64 %rd58125, [%rd58123];
	}
	// end inline asm
	// begin inline asm
	{	
ld.global.ca.u64 %rd58127, [%rd58125];
	}
	// end inline asm
	// begin inline asm
	{	
ld.global.ca.u64 %rd58129, [%rd58127];
	}
	// end inline asm
	// begin inline asm
	{	
ld.global.ca.u64 %rd58131, [%rd58129];
	}
	// end inline asm
	// begin inline asm
	{	
ld.global.ca.u64 %rd58133, [%rd58131];
	}
	// end inline asm
	// begin inline asm
	{	
ld.global.ca.u64 %rd58135, [%rd58133];
	}
	// end inline asm
	// begin inline asm
	{	
ld.global.ca.u64 %rd58137, [%rd58135];
	}
	// end inline asm
	// begin inline asm
	{	
ld.global.ca.u64 %rd58139, [%rd58137];
	}
	// end inline asm
	// begin inline asm
	{	
ld.global.ca.u64 %rd58141, [%rd58139];
	}
	// end inline asm
	// begin inline asm
	{	
ld.global.ca.u64 %rd58143, [%rd58141];
	}
	// end inline asm
	// begin inline asm
	{	
ld.global.ca.u64 %rd58145, [%rd58143];
	}
	// end inline asm
	// begin inline asm
	{	
ld.global.ca.u64 %rd58147, [%rd58145];
	}
	// end inline asm
	// begin inline asm
	{	
ld.global.ca.u64 %rd58149, [%rd58147];
	}
	// end inline asm
	// begin inline asm
	{	
ld.global.ca.u64 %rd58151, [%rd58149];
	}
	// end inline asm
	// begin inline asm
	{	
ld.global.ca.u64 %rd58153, [%rd58151];
	}
	// end inline asm
	// begin inline asm
	{	
ld.global.ca.u64 %rd58155, [%rd58153];
	}
	// end inline asm
	// begin inline asm
	{	
ld.global.ca.u64 %rd58157, [%rd58155];
	}
	// end inline asm
	// begin inline asm
	{	
ld.global.ca.u64 %rd58159, [%rd58157];
	}
	// end inline asm
	// begin inline asm
	{	
ld.global.ca.u64 %rd58161, [%rd58159];
	}
	// end inline asm
	// begin inline asm
	{	
ld.global.ca.u64 %rd58163, [%rd58161];
	}
	// end inline asm
	// begin inline asm
	{	
ld.global.ca.u64 %rd58165, [%rd58163];
	}
	// end inline asm
	// begin inline asm
	{	
ld.global.ca.u64 %rd58167, [%rd58165];
	}
	// end inline asm
	// begin inline asm
	{	
ld.global.ca.u64 %rd58169, [%rd58167];
	}
	// end inline asm
	// begin inline asm
	{	
ld.global.ca.u64 %rd58171, [%rd58169];
	}
	// end inline asm
	// begin inline asm
	{	
ld.global.ca.u64 %rd58173, [%rd58171];
	}
	// end inline asm
	// begin inline asm
	{	
ld.global.ca.u64 %rd58175, [%rd58173];
	}
	// end inline asm
	// begin inline asm
	{	
ld.global.ca.u64 %rd58177, [%rd58175];
	}
	// end inline asm
	// begin inline asm
	{	
ld.global.ca.u64 %rd58179, [%rd58177];
	}
	// end inline asm
	// begin inline asm
	{	
ld.global.ca.u64 %rd58181, [%rd58179];
	}
	// end inline asm
	// begin inline asm
	{	
ld.global.ca.u64 %rd58183, [%rd58181];
	}
	// end inline asm
	// begin inline asm
	{	
ld.global.ca.u64 %rd58185, [%rd58183];
	}
	// end inline asm
	// begin inline asm
	{	
ld.global.ca.u64 %rd58187, [%rd58185];
	}
	// end inline asm
	// begin inline asm
	{	
ld.global.ca.u64 %rd58189, [%rd58187];
	}
	// end inline asm
	// begin inline asm
	{	
ld.global.ca.u64 %rd58191, [%rd58189];
	}
	// end inline asm
	// begin inline asm
	{	
ld.global.ca.u64 %rd58193, [%rd58191];
	}
	// end inline asm
	// begin inline asm
	{	
ld.global.ca.u64 %rd58195, [%rd58193];
	}
	// end inline asm
	// begin inline asm
	{	
ld.global.ca.u64 %rd58197, [%rd58195];
	}
	// end inline asm
	// begin inline asm
	{	
ld.global.ca.u64 %rd58199, [%rd58197];
	}
	// end inline asm
	// begin inline asm
	{	
ld.global.ca.u64 %rd58201, [%rd58199];
	}
	// end inline asm
	// begin inline asm
	{	
ld.global.ca.u64 %rd58203, [%rd58201];
	}
	// end inline asm
	// begin inline asm
	{	
ld.global.ca.u64 %rd58205, [%rd58203];
	}
	// end inline asm
	// begin inline asm
	{	
ld.global.ca.u64 %rd58207, [%rd58205];
	}
	// end inline asm
	// begin inline asm
	{	
ld.global.ca.u64 %rd58209, [%rd58207];
	}
	// end inline asm
	// begin inline asm
	{	
ld.global.ca.u64 %rd58211, [%rd58209];
	}
	// end inline asm
	// begin inline asm
	{	
ld.global.ca.u64 %rd58213, [%rd58211];
	}
	// end inline asm
	// begin inline asm
	{	
ld.global.ca.u64 %rd58215, [%rd58213];
	}
	// end inline asm
	// begin inline asm
	{	
ld.global.ca.u64 %rd58217, [%rd58215];
	}
	// end inline asm
	// begin inline asm
	{	
ld.global.ca.u64 %rd58219, [%rd58217];
	}
	// end inline asm
	// begin inline asm
	{	
ld.global.ca.u64 %rd58221, [%rd58219];
	}
	// end inline asm
	// begin inline asm
	{	
ld.global.ca.u64 %rd58223, [%rd58221];
	}
	// end inline asm
	// begin inline asm
	{	
ld.global.ca.u64 %rd58225, [%rd58223];
	}
	// end inline asm
	// begin inline asm
	{	
ld.global.ca.u64 %rd58227, [%rd58225];
	}
	// end inline asm
	// begin inline asm
	{	
ld.global.ca.u64 %rd58229, [%rd58227];
	}
	// end inline asm
	// begin inline asm
	{	
ld.global.ca.u64 %rd58231, [%rd58229];
	}
	// end inline asm
	// begin inline asm
	{	
ld.global.ca.u64 %rd58233, [%rd58231];
	}
	// end inline asm
	// begin inline asm
	{	
ld.global.ca.u64 %rd58235, [%rd58233];
	}
	// end inline asm
	// begin inline asm
	{	
ld.global.ca.u64 %rd58237, [%rd58235];
	}
	// end inline asm
	// begin inline asm
	{	
ld.global.ca.u64 %rd58239, [%rd58237];
	}
	// end inline asm
	// begin inline asm
	{	
ld.global.ca.u64 %rd58241, [%rd58239];
	}
	// end inline asm
	// begin inline asm
	{	
ld.global.ca.u64 %rd58243, [%rd58241];
	}
	// end inline asm
	// begin inline asm
	{	
ld.global.ca.u64 %rd58245, [%rd58243];
	}
	// end inline asm
	// begin inline asm
	{	
ld.global.ca.u64 %rd58247, [%rd58245];
	}
	// end inline asm
	// begin inline asm
	{	
ld.global.ca.u64 %rd58249, [%rd58247];
	}
	// end inline asm
	// begin inline asm
	{	
ld.global.ca.u64 %rd58251, [%rd58249];
	}
	// end inline asm
	// begin inline asm
	{	
ld.global.ca.u64 %rd58253, [%rd58251];
	}
	// end inline asm
	// begin inline asm
	{	
ld.global.ca.u64 %rd58255, [%rd58253];
	}
	// end inline asm
	// begin inline asm
	{	
ld.global.ca.u64 %rd58257, [%rd58255];
	}
	// end inline asm
	// begin inline asm
	{	
ld.global.ca.u64 %rd58259, [%rd58257];
	}
	// end inline asm
	// begin inline asm
	{	
ld.global.ca.u64 %rd58261, [%rd58259];
	}
	// end inline asm
	// begin inline asm
	{	
ld.global.ca.u64 %rd58263, [%rd58261];
	}
	// end inline asm
	// begin inline asm
	{	
ld.global.ca.u64 %rd58265, [%rd58263];
	}
	// end inline asm
	// begin inline asm
	{	
ld.global.ca.u64 %rd58267, [%rd58265];
	}
	// end inline asm
	// begin inline asm
	{	
ld.global.ca.u64 %rd58269, [%rd58267];
	}
	// end inline asm
	// begin inline asm
	{	
ld.global.ca.u64 %rd58271, [%rd58269];
	}
	// end inline asm
	// begin inline asm
	{	
ld.global.ca.u64 %rd58273, [%rd58271];
	}
	// end inline asm
	// begin inline asm
	{	
ld.global.ca.u64 %rd58275, [%rd58273];
	}
	// end inline asm
	// begin inline asm
	{	
ld.global.ca.u64 %rd58277, [%rd58275];
	}
	// end inline asm
	// begin inline asm
	{	
ld.global.ca.u64 %rd58279, [%rd58277];
	}
	// end inline asm
	// begin inline asm
	{	
ld.global.ca.u64 %rd58281, [%rd58279];
	}
	// end inline asm
	// begin inline asm
	{	
ld.global.ca.u64 %rd58283, [%rd58281];
	}
	// end inline asm
	// begin inline asm
	{	
ld.global.ca.u64 %rd58285, [%rd58283];
	}
	// end inline asm
	// begin inline asm
	{	
ld.global.ca.u64 %rd58287, [%rd58285];
	}
	// end inline asm
	// begin inline asm
	{	
ld.global.ca.u64 %rd58289, [%rd58287];
	}
	// end inline asm
	// begin inline asm
	{	
ld.global.ca.u64 %rd58291, [%rd58289];
	}
	// end inline asm
	// begin inline asm
	{	
ld.global.ca.u64 %rd58293, [%rd58291];
	}
	// end inline asm
	// begin inline asm
	{	
ld.global.ca.u64 %rd58295, [%rd58293];
	}
	// end inline asm
	// begin inline asm
	{	
ld.global.ca.u64 %rd58297, [%rd58295];
	}
	// end inline asm
	// begin inline asm
	{	
ld.global.ca.u64 %rd58299, [%rd58297];
	}
	// end inline asm
	// begin inline asm
	{	
ld.global.ca.u64 %rd58301, [%rd58299];
	}
	// end inline asm
	// begin inline asm
	{	
ld.global.ca.u64 %rd58303, [%rd58301];
	}
	// end inline asm
	// begin inline asm
	{	
ld.global.ca.u64 %rd58305, [%rd58303];
	}
	// end inline asm
	// begin inline asm
	{	
ld.global.ca.u64 %rd58307, [%rd58305];
	}
	// end inline asm
	// begin inline asm
	{	
ld.global.ca.u64 %rd58309, [%rd58307];
	}
	// end inline asm
	// begin inline asm
	{	
ld.global.ca.u64 %rd58311, [%rd58309];
	}
	// end inline asm
	// begin inline asm
	{	
ld.global.ca.u64 %rd58313, [%rd58311];
	}
	// end inline asm
	// begin inline asm
	{	
ld.global.ca.u64 %rd58315, [%rd58313];
	}
	// end inline asm
	// begin inline asm
	{	
ld.global.ca.u64 %rd58317, [%rd58315];
	}
	// end inline asm
	// begin inline asm
	{	
ld.global.ca.u64 %rd58319, [%rd58317];
	}
	// end inline asm
	// begin inline asm
	{	
ld.global.ca.u64 %rd58321, [%rd58319];
	}
	// end inline asm
	// begin inline asm
	{	
ld.global.ca.u64 %rd58323, [%rd58321];
	}
	// end inline asm
	// begin inline asm
	{	
ld.global.ca.u64 %rd58325, [%rd58323];
	}
	// end inline asm
	// begin inline asm
	{	
ld.global.ca.u64 %rd58327, [%rd58325];
	}
	// end inline asm
	// begin inline asm
	{	
ld.global.ca.u64 %rd58329, [%rd58327];
	}
	// end inline asm
	// begin inline asm
	{	
ld.global.ca.u64 %rd58331, [%rd58329];
	}
	// end inline asm
	// begin inline asm
	{	
ld.global.ca.u64 %rd58333, [%rd58331];
	}
	// end inline asm
	// begin inline asm
	{	
ld.global.ca.u64 %rd58335, [%rd58333];
	}
	// end inline asm
	// begin inline asm
	{	
ld.global.ca.u64 %rd58337, [%rd58335];
	}
	// end inline asm
	// begin inline asm
	{	
ld.global.ca.u64 %rd58339, [%rd58337];
	}
	// end inline asm
	// begin inline asm
	{	
ld.global.ca.u64 %rd58341, [%rd58339];
	}
	// end inline asm
	// begin inline asm
	{	
ld.global.ca.u64 %rd58343, [%rd58341];
	}
	// end inline asm
	// begin inline asm
	{	
ld.global.ca.u64 %rd58345, [%rd58343];
	}
	// end inline asm
	// begin inline asm
	{	
ld.global.ca.u64 %rd58347, [%rd58345];
	}
	// end inline asm
	// begin inline asm
	{	
ld.global.ca.u64 %rd58349, [%rd58347];
	}
	// end inline asm
	// begin inline asm
	{	
ld.global.ca.u64 %rd58351, [%rd58349];
	}
	// end inline asm
	// begin inline asm
	{	
ld.global.ca.u64 %rd58353, [%rd58351];
	}
	// end inline asm
	// begin inline asm
	{	
ld.global.ca.u64 %rd58355, [%rd58353];
	}
	// end inline asm
	// begin inline asm
	{	
ld.global.ca.u64 %rd58357, [%rd58355];
	}
	// end inline asm
	// begin inline asm
	{	
ld.global.ca.u64 %rd58359, [%rd58357];
	}
	// end inline asm
	// begin inline asm
	{	
ld.global.ca.u64 %rd58361, [%rd58359];
	}
	// end inline asm
	// begin inline asm
	{	
ld.global.ca.u64 %rd58363, [%rd58361];
	}
	// end inline asm
	// begin inline asm
	{	
ld.global.ca.u64 %rd58365, [%rd58363];
	}
	// end inline asm
	// begin inline asm
	{	
ld.global.ca.u64 %rd58367, [%rd58365];
	}
	// end inline asm
	// begin inline asm
	{	
ld.global.ca.u64 %rd58369, [%rd58367];
	}
	// end inline asm
	// begin inline asm
	{	
ld.global.ca.u64 %rd58371, [%rd58369];
	}
	// end inline asm
	// begin inline asm
	{	
ld.global.ca.u64 %rd58373, [%rd58371];
	}
	// end inline asm
	// begin inline asm
	{	
ld.global.ca.u64 %rd58375, [%rd58373];
	}
	// end inline asm
	// begin inline asm
	{	
ld.global.ca.u64 %rd58377, [%rd58375];
	}
	// end inline asm
	// begin inline asm
	{	
ld.global.ca.u64 %rd58379, [%rd58377];
	}
	// end inline asm
	// begin inline asm
	{	
ld.global.ca.u64 %rd58381, [%rd58379];
	}
	// end inline asm
	// begin inline asm
	{	
ld.global.ca.u64 %rd58383, [%rd58381];
	}
	// end inline asm
	// begin inline asm
	{	
ld.global.ca.u64 %rd58385, [%rd58383];
	}
	// end inline asm
	// begin inline asm
	{	
ld.global.ca.u64 %rd58387, [%rd58385];
	}
	// end inline asm
	// begin inline asm
	{	
ld.global.ca.u64 %rd58389, [%rd58387];
	}
	// end inline asm
	// begin inline asm
	{	
ld.global.ca.u64 %rd58391, [%rd58389];
	}
	// end inline asm
	// begin inline asm
	{	
ld.global.ca.u64 %rd58393, [%rd58391];
	}
	// end inline asm
	// begin inline asm
	{	
ld.global.ca.u64 %rd58395, [%rd58393];
	}
	// end inline asm
	// begin inline asm
	{	
ld.global.ca.u64 %rd58397, [%rd58395];
	}
	// end inline asm
	// begin inline asm
	{	
ld.global.ca.u64 %rd58399, [%rd58397];
	}
	// end inline asm
	// begin inline asm
	{	
ld.global.ca.u64 %rd58401, [%rd58399];
	}
	// end inline asm
	// begin inline asm
	{	
ld.global.ca.u64 %rd58403, [%rd58401];
	}
	// end inline asm
	// begin inline asm
	{	
ld.global.ca.u64 %rd58405, [%rd58403];
	}
	// end inline asm
	// begin inline asm
	{	
ld.global.ca.u64 %rd58407, [%rd58405];
	}
	// end inline asm
	// begin inline asm
	{	
ld.global.ca.u64 %rd58409, [%rd58407];
	}
	// end inline asm
	// begin inline asm
	{	
ld.global.ca.u64 %rd58411, [%rd58409];
	}
	// end inline asm
	// begin inline asm
	{	
ld.global.ca.u64 %rd58413, [%rd58411];
	}
	// end inline asm
	// begin inline asm
	{	
ld.global.ca.u64 %rd58415, [%rd58413];
	}
	// end inline asm
	// begin inline asm
	{	
ld.global.ca.u64 %rd58417, [%rd58415];
	}
	// end inline asm
	// begin inline asm
	{	
ld.global.ca.u64 %rd58419, [%rd58417];
	}
	// end inline asm
	// begin inline asm
	{	
ld.global.ca.u64 %rd58421, [%rd58419];
	}
	// end inline asm
	// begin inline asm
	{	
ld.global.ca.u64 %rd58423, [%rd58421];
	}
	// end inline asm
	// begin inline asm
	{	
ld.global.ca.u64 %rd58425, [%rd58423];
	}
	// end inline asm
	// begin inline asm
	{	
ld.global.ca.u64 %rd58427, [%rd58425];
	}
	// end inline asm
	// begin inline asm
	{	
ld.global.ca.u64 %rd58429, [%rd58427];
	}
	// end inline asm
	// begin inline asm
	{	
ld.global.ca.u64 %rd58431, [%rd58429];
	}
	// end inline asm
	// begin inline asm
	{	
ld.global.ca.u64 %rd58433, [%rd58431];
	}
	// end inline asm
	// begin inline asm
	{	
ld.global.ca.u64 %rd58435, [%rd58433];
	}
	// end inline asm
	// begin inline asm
	{	
ld.global.ca.u64 %rd58437, [%rd58435];
	}
	// end inline asm
	// begin inline asm
	{	
ld.global.ca.u64 %rd58439, [%rd58437];
	}
	// end inline asm
	// begin inline asm
	{	
ld.global.ca.u64 %rd58441, [%rd58439];
	}
	// end inline asm
	// begin inline asm
	{	
ld.global.ca.u64 %rd58443, [%rd58441];
	}
	// end inline asm
	// begin inline asm
	{	
ld.global.ca.u64 %rd58445, [%rd58443];
	}
	// end inline asm
	// begin inline asm
	{	
ld.global.ca.u64 %rd58447, [%rd58445];
	}
	// end inline asm
	// begin inline asm
	{	
ld.global.ca.u64 %rd58449, [%rd58447];
	}
	// end inline asm
	// begin inline asm
	{	
ld.global.ca.u64 %rd58451, [%rd58449];
	}
	// end inline asm
	// begin inline asm
	{	
ld.global.ca.u64 %rd58453, [%rd58451];
	}
	// end inline asm
	// begin inline asm
	{	
ld.global.ca.u64 %rd58455, [%rd58453];
	}
	// end inline asm
	// begin inline asm
	{	
ld.global.ca.u64 %rd58457, [%rd58455];
	}
	// end inline asm
	// begin inline asm
	{	
ld.global.ca.u64 %rd58459, [%rd58457];
	}
	// end inline asm
	// begin inline asm
	{	
ld.global.ca.u64 %rd58461, [%rd58459];
	}
	// end inline asm
	// begin inline asm
	{	
ld.global.ca.u64 %rd58463, [%rd58461];
	}
	// end inline asm
	// begin inline asm
	{	
ld.global.ca.u64 %rd58465, [%rd58463];
	}
	// end inline asm
	// begin inline asm
	{	
ld.global.ca.u64 %rd58467, [%rd58465];
	}
	// end inline asm
	// begin inline asm
	{	
ld.global.ca.u64 %rd58469, [%rd58467];
	}
	// end inline asm
	// begin inline asm
	{	
ld.global.ca.u64 %rd58471, [%rd58469];
	}
	// end inline asm
	// begin inline asm
	{	
ld.global.ca.u64 %rd58473, [%rd58471];
	}
	// end inline asm
	// begin inline asm
	{	
ld.global.ca.u64 %rd58475, [%rd58473];
	}
	// end inline asm
	// begin inline asm
	{	
ld.global.ca.u64 %rd58477, [%rd58475];
	}
	// end inline asm
	// begin inline asm
	{	
ld.global.ca.u64 %rd58479, [%rd58477];
	}
	// end inline asm
	// begin inline asm
	{	
ld.global.ca.u64 %rd58481, [%rd58479];
	}
	// end inline asm
	// begin inline asm
	{	
ld.global.ca.u64 %rd58483, [%rd58481];
	}
	// end inline asm
	// begin inline asm
	{	
ld.global.ca.u64 %rd58485, [%rd58483];
	}
	// end inline asm
	// begin inline asm
	{	
ld.global.ca.u64 %rd58487, [%rd58485];
	}
	// end inline asm
	// begin inline asm
	{	
ld.global.ca.u64 %rd58489, [%rd58487];
	}
	// end inline asm
	// begin inline asm
	{	
ld.global.ca.u64 %rd58491, [%rd58489];
	}
	// end inline asm
	// begin inline asm
	{	
ld.global.ca.u64 %rd58493, [%rd58491];
	}
	// end inline asm
	// begin inline asm
	{	
ld.global.ca.u64 %rd58495, [%rd58493];
	}
	// end inline asm
	// begin inline asm
	{	
ld.global.ca.u64 %rd58497, [%rd58495];
	}
	// end inline asm
	// begin inline asm
	{	
ld.global.ca.u64 %rd58499, [%rd58497];
	}
	// end inline asm
	// begin inline asm
	{	
ld.global.ca.u64 %rd58501, [%rd58499];
	}
	// end inline asm
	// begin inline asm
	{	
ld.global.ca.u64 %rd58503, [%rd58501];
	}
	// end inline asm
	// begin inline asm
	{	
ld.global.ca.u64 %rd58505, [%rd58503];
	}
	// end inline asm
	// begin inline asm
	{	
ld.global.ca.u64 %rd58507, [%rd58505];
	}
	// end inline asm
	// begin inline asm
	{	
ld.global.ca.u64 %rd58509, [%rd58507];
	}
	// end inline asm
	// begin inline asm
	{	
ld.global.ca.u64 %rd58511, [%rd58509];
	}
	// end inline asm
	// begin inline asm
	{	
ld.global.ca.u64 %rd58513, [%rd58511];
	}
	// end inline asm
	// begin inline asm
	{	
ld.global.ca.u64 %rd58515, [%rd58513];
	}
	// end inline asm
	// begin inline asm
	{	
ld.global.ca.u64 %rd58517, [%rd58515];
	}
	// end inline asm
	// begin inline asm
	{	
ld.global.ca.u64 %rd58519, [%rd58517];
	}
	// end inline asm
	// begin inline asm
	{	
ld.global.ca.u64 %rd58521, [%rd58519];
	}
	// end inline asm
	// begin inline asm
	{	
ld.global.ca.u64 %rd58523, [%rd58521];
	}
	// end inline asm
	// begin inline asm
	{	
ld.global.ca.u64 %rd58525, [%rd58523];
	}
	// end inline asm
	// begin inline asm
	{	
ld.global.ca.u64 %rd58527, [%rd58525];
	}
	// end inline asm
	// begin inline asm
	{	
ld.global.ca.u64 %rd58529, [%rd58527];
	}
	// end inline asm
	// begin inline asm
	{	
ld.global.ca.u64 %rd58531, [%rd58529];
	}
	// end inline asm
	// begin inline asm
	{	
ld.global.ca.u64 %rd58533, [%rd58531];
	}
	// end inline asm
	// begin inline asm
	{	
ld.global.ca.u64 %rd58535, [%rd58533];
	}
	// end inline asm
	// begin inline asm
	{	
ld.global.ca.u64 %rd58537, [%rd58535];
	}
	// end inline asm
	// begin inline asm
	{	
ld.global.ca.u64 %rd58539, [%rd58537];
	}
	// end inline asm
	// begin inline asm
	{	
ld.global.ca.u64 %rd58541, [%rd58539];
	}
	// end inline asm
	// begin inline asm
	{	
ld.global.ca.u64 %rd58543, [%rd58541];
	}
	// end inline asm
	// begin inline asm
	{	
ld.global.ca.u64 %rd58545, [%rd58543];
	}
	// end inline asm
	// begin inline asm
	{	
ld.global.ca.u64 %rd58547, [%rd58545];
	}
	// end inline asm
	// begin inline asm
	{	
ld.global.ca.u64 %rd58549, [%rd58547];
	}
	// end inline asm
	// begin inline asm
	{	
ld.global.ca.u64 %rd58551, [%rd58549];
	}
	// end inline asm
	// begin inline asm
	{	
ld.global.ca.u64 %rd58553, [%rd58551];
	}
	// end inline asm
	// begin inline asm
	{	
ld.global.ca.u64 %rd58555, [%rd58553];
	}
	// end inline asm
	// begin inline asm
	{	
ld.global.ca.u64 %rd58557, [%rd58555];
	}
	// end inline asm
	// begin inline asm
	{	
ld.global.ca.u64 %rd58559, [%rd58557];
	}
	// end inline asm
	// begin inline asm
	{	
ld.global.ca.u64 %rd58561, [%rd58559];
	}
	// end inline asm
	// begin inline asm
	{	
ld.global.ca.u64 %rd58563, [%rd58561];
	}
	// end inline asm
	// begin inline asm
	{	
ld.global.ca.u64 %rd58565, [%rd58563];
	}
	// end inline asm
	// begin inline asm
	{	
ld.global.ca.u64 %rd58567, [%rd58565];
	}
	// end inline asm
	// begin inline asm
	{	
ld.global.ca.u64 %rd58569, [%rd58567];
	}
	// end inline asm
	// begin inline asm
	{	
ld.global.ca.u64 %rd58571, [%rd58569];
	}
	// end inline asm
	// begin inline asm
	{	
ld.global.ca.u64 %rd58573, [%rd58571];
	}
	// end inline asm
	// begin inline asm
	{	
ld.global.ca.u64 %rd58575, [%rd58573];
	}
	// end inline asm
	// begin inline asm
	{	
ld.global.ca.u64 %rd58577, [%rd58575];
	}
	// end inline asm
	// begin inline asm
	{	
ld.global.ca.u64 %rd58579, [%rd58577];
	}
	// end inline asm
	// begin inline asm
	{	
ld.global.ca.u64 %rd58581, [%rd58579];
	}
	// end inline asm
	// begin inline asm
	{	
ld.global.ca.u64 %rd58583, [%rd58581];
	}
	// end inline asm
	// begin inline asm
	{	
ld.global.ca.u64 %rd58585, [%rd58583];
	}
	// end inline asm
	// begin inline asm
	{	
ld.global.ca.u64 %rd58587, [%rd58585];
	}
	// end inline asm
	// begin inline asm
	{	
ld.global.ca.u64 %rd58589, [%rd58587];
	}
	// end inline asm
	// begin inline asm
	{	
ld.global.ca.u64 %rd58591, [%rd58589];
	}
	// end inline asm
	// begin inline asm
	{	
ld.global.ca.u64 %rd58593, [%rd58591];
	}
	// end inline asm
	// begin inline asm
	{	
ld.global.ca.u64 %rd58595, [%rd58593];
	}
	// end inline asm
	// begin inline asm
	{	
ld.global.ca.u64 %rd58597, [%rd58595];
	}
	// end inline asm
	// begin inline asm
	{	
ld.global.ca.u64 %rd58599, [%rd58597];
	}
	// end inline asm
	// begin inline asm
	{	
ld.global.ca.u64 %rd58601, [%rd58599];
	}
	// end inline asm
	// begin inline asm
	{	
ld.global.ca.u64 %rd58603, [%rd58601];
	}
	// end inline asm
	// begin inline asm
	{	
ld.global.ca.u64 %rd58605, [%rd58603];
	}
	// end inline asm
	// begin inline asm
	{	
ld.global.ca.u64 %rd58607, [%rd58605];
	}
	// end inline asm
	// begin inline asm
	{	
ld.global.ca.u64 %rd58609, [%rd58607];
	}
	// end inline asm
	// begin inline asm
	{	
ld.global.ca.u64 %rd58611, [%rd58609];
	}
	// end inline asm
	// begin inline asm
	{	
ld.global.ca.u64 %rd58613, [%rd58611];
	}
	// end inline asm
	// begin inline asm
	{	
ld.global.ca.u64 %rd58615, [%rd58613];
	}
	// end inline asm
	// begin inline asm
	{	
ld.global.ca.u64 %rd58617, [%rd58615];
	}
	// end inline asm
	// begin inline asm
	{	
ld.global.ca.u64 %rd58619, [%rd58617];
	}
	// end inline asm
	// begin inline asm
	{	
ld.global.ca.u64 %rd58621, [%rd58619];
	}
	// end inline asm
	// begin inline asm
	{	
ld.global.ca.u64 %rd58623, [%rd58621];
	}
	// end inline asm
	// begin inline asm
	{	
ld.global.ca.u64 %rd58625, [%rd58623];
	}
	// end inline asm
	// begin inline asm
	{	
ld.global.ca.u64 %rd58627, [%rd58625];
	}
	// end inline asm
	// begin inline asm
	{	
ld.global.ca.u64 %rd58629, [%rd58627];
	}
	// end inline asm
	// begin inline asm
	{	
ld.global.ca.u64 %rd58631, [%rd58629];
	}
	// end inline asm
	// begin inline asm
	{	
ld.global.ca.u64 %rd58633, [%rd58631];
	}
	// end inline asm
	// begin inline asm
	{	
ld.global.ca.u64 %rd58635, [%rd58633];
	}
	// end inline asm
	// begin inline asm
	{	
ld.global.ca.u64 %rd58637, [%rd58635];
	}
	// end inline asm
	// begin inline asm
	{	
ld.global.ca.u64 %rd58639, [%rd58637];
	}
	// end inline asm
	// begin inline asm
	{	
ld.global.ca.u64 %rd58641, [%rd58639];
	}
	// end inline asm
	// begin inline asm
	{	
ld.global.ca.u64 %rd58643, [%rd58641];
	}
	// end inline asm
	// begin inline asm
	{	
ld.global.ca.u64 %rd58645, [%rd58643];
	}
	// end inline asm
	// begin inline asm
	{	
ld.global.ca.u64 %rd58647, [%rd58645];
	}
	// end inline asm
	// begin inline asm
	{	
ld.global.ca.u64 %rd58649, [%rd58647];
	}
	// end inline asm
	// begin inline asm
	{	
ld.global.ca.u64 %rd58651, [%rd58649];
	}
	// end inline asm
	// begin inline asm
	{	
ld.global.ca.u64 %rd58653, [%rd58651];
	}
	// end inline asm
	// begin inline asm
	{	
ld.global.ca.u64 %rd58655, [%rd58653];
	}
	// end inline asm
	// begin inline asm
	{	
ld.global.ca.u64 %rd58657, [%rd58655];
	}
	// end inline asm
	// begin inline asm
	{	
ld.global.ca.u64 %rd58659, [%rd58657];
	}
	// end inline asm
	// begin inline asm
	{	
ld.global.ca.u64 %rd58661, [%rd58659];
	}
	// end inline asm
	// begin inline asm
	{	
ld.global.ca.u64 %rd58663, [%rd58661];
	}
	// end inline asm
	// begin inline asm
	{	
ld.global.ca.u64 %rd58665, [%rd58663];
	}
	// end inline asm
	// begin inline asm
	{	
ld.global.ca.u64 %rd58667, [%rd58665];
	}
	// end inline asm
	// begin inline asm
	{	
ld.global.ca.u64 %rd58669, [%rd58667];
	}
	// end inline asm
	// begin inline asm
	{	
ld.global.ca.u64 %rd58671, [%rd58669];
	}
	// end inline asm
	// begin inline asm
	{	
ld.global.ca.u64 %rd58673, [%rd58671];
	}
	// end inline asm
	// begin inline asm
	{	
ld.global.ca.u64 %rd58675, [%rd58673];
	}
	// end inline asm
	// begin inline asm
	{	
ld.global.ca.u64 %rd58677, [%rd58675];
	}
	// end inline asm
	// begin inline asm
	{	
ld.global.ca.u64 %rd58679, [%rd58677];
	}
	// end inline asm
	// begin inline asm
	{	
ld.global.ca.u64 %rd58681, [%rd58679];
	}
	// end inline asm
	// begin inline asm
	{	
ld.global.ca.u64 %rd58683, [%rd58681];
	}
	// end inline asm
	// begin inline asm
	{	
ld.global.ca.u64 %rd58685, [%rd58683];
	}
	// end inline asm
	// begin inline asm
	{	
ld.global.ca.u64 %rd58687, [%rd58685];
	}
	// end inline asm
	// begin inline asm
	{	
ld.global.ca.u64 %rd58689, [%rd58687];
	}
	// end inline asm
	// begin inline asm
	{	
ld.global.ca.u64 %rd58691, [%rd58689];
	}
	// end inline asm
	// begin inline asm
	{	
ld.global.ca.u64 %rd58693, [%rd58691];
	}
	// end inline asm
	// begin inline asm
	{	
ld.global.ca.u64 %rd58695, [%rd58693];
	}
	// end inline asm
	// begin inline asm
	{	
ld.global.ca.u64 %rd58697, [%rd58695];
	}
	// end inline asm
	// begin inline asm
	{	
ld.global.ca.u64 %rd58699, [%rd58697];
	}
	// end inline asm
	// begin inline asm
	{	
ld.global.ca.u64 %rd58701, [%rd58699];
	}
	// end inline asm
	// begin inline asm
	{	
ld.global.ca.u64 %rd58703, [%rd58701];
	}
	// end inline asm
	// begin inline asm
	{	
ld.global.ca.u64 %rd58705, [%rd58703];
	}
	// end inline asm
	// begin inline asm
	{	
ld.global.ca.u64 %rd58707, [%rd58705];
	}
	// end inline asm
	// begin inline asm
	{	
ld.global.ca.u64 %rd58709, [%rd58707];
	}
	// end inline asm
	// begin inline asm
	{	
ld.global.ca.u64 %rd58711, [%rd58709];
	}
	// end inline asm
	// begin inline asm
	{	
ld.global.ca.u64 %rd58713, [%rd58711];
	}
	// end inline asm
	// begin inline asm
	{	
ld.global.ca.u64 %rd58715, [%rd58713];
	}
	// end inline asm
	// begin inline asm
	{	
ld.global.ca.u64 %rd58717, [%rd58715];
	}
	// end inline asm
	// begin inline asm
	{	
ld.global.ca.u64 %rd58719, [%rd58717];
	}
	// end inline asm
	// begin inline asm
	{	
ld.global.ca.u64 %rd58721, [%rd58719];
	}
	// end inline asm
	// begin inline asm
	{	
ld.global.ca.u64 %rd58723, [%rd58721];
	}
	// end inline asm
	// begin inline asm
	{	
ld.global.ca.u64 %rd58725, [%rd58723];
	}
	// end inline asm
	// begin inline asm
	{	
ld.global.ca.u64 %rd58727, [%rd58725];
	}
	// end inline asm
	// begin inline asm
	{	
ld.global.ca.u64 %rd58729, [%rd58727];
	}
	// end inline asm
	// begin inline asm
	{	
ld.global.ca.u64 %rd58731, [%rd58729];
	}
	// end inline asm
	// begin inline asm
	{	
ld.global.ca.u64 %rd58733, [%rd58731];
	}
	// end inline asm
	// begin inline asm
	{	
ld.global.ca.u64 %rd58735, [%rd58733];
	}
	// end inline asm
	// begin inline asm
	{	
ld.global.ca.u64 %rd58737, [%rd58735];
	}
	// end inline asm
	// begin inline asm
	{	
ld.global.ca.u64 %rd58739, [%rd58737];
	}
	// end inline asm
	// begin inline asm
	{	
ld.global.ca.u64 %rd58741, [%rd58739];
	}
	// end inline asm
	// begin inline asm
	{	
ld.global.ca.u64 %rd58743, [%rd58741];
	}
	// end inline asm
	// begin inline asm
	{	
ld.global.ca.u64 %rd58745, [%rd58743];
	}
	// end inline asm
	// begin inline asm
	{	
ld.global.ca.u64 %rd58747, [%rd58745];
	}
	// end inline asm
	// begin inline asm
	{	
ld.global.ca.u64 %rd58749, [%rd58747];
	}
	// end inline asm
	// begin inline asm
	{	
ld.global.ca.u64 %rd58751, [%rd58749];
	}
	// end inline asm
	// begin inline asm
	{	
ld.global.ca.u64 %rd58753, [%rd58751];
	}
	// end inline asm
	// begin inline asm
	{	
ld.global.ca.u64 %rd58755, [%rd58753];
	}
	// end inline asm
	// begin inline asm
	{	
ld.global.ca.u64 %rd58757, [%rd58755];
	}
	// end inline asm
	// begin inline asm
	{	
ld.global.ca.u64 %rd58759, [%rd58757];
	}
	// end inline asm
	// begin inline asm
	{	
ld.global.ca.u64 %rd58761, [%rd58759];
	}
	// end inline asm
	// begin inline asm
	{	
ld.global.ca.u64 %rd58763, [%rd58761];
	}
	// end inline asm
	// begin inline asm
	{	
ld.global.ca.u64 %rd58765, [%rd58763];
	}
	// end inline asm
	// begin inline asm
	{	
ld.global.ca.u64 %rd58767, [%rd58765];
	}
	// end inline asm
	// begin inline asm
	{	
ld.global.ca.u64 %rd58769, [%rd58767];
	}
	// end inline asm
	// begin inline asm
	{	
ld.global.ca.u64 %rd58771, [%rd58769];
	}
	// end inline asm
	// begin inline asm
	{	
ld.global.ca.u64 %rd58773, [%rd58771];
	}
	// end inline asm
	// begin inline asm
	{	
ld.global.ca.u64 %rd58775, [%rd58773];
	}
	// end inline asm
	// begin inline asm
	{	
ld.global.ca.u64 %rd58777, [%rd58775];
	}
	// end inline asm
	// begin inline asm
	{	
ld.global.ca.u64 %rd58779, [%rd58777];
	}
	// end inline asm
	// begin inline asm
	{	
ld.global.ca.u64 %rd58781, [%rd58779];
	}
	// end inline asm
	// begin inline asm
	{	
ld.global.ca.u64 %rd58783, [%rd58781];
	}
	// end inline asm
	// begin inline asm
	{	
ld.global.ca.u64 %rd58785, [%rd58783];
	}
	// end inline asm
	// begin inline asm
	{	
ld.global.ca.u64 %rd58787, [%rd58785];
	}
	// end inline asm
	// begin inline asm
	{	
ld.global.ca.u64 %rd58789, [%rd58787];
	}
	// end inline asm
	// begin inline asm
	{	
ld.global.ca.u64 %rd58791, [%rd58789];
	}
	// end inline asm
	// begin inline asm
	{	
ld.global.ca.u64 %rd58793, [%rd58791];
	}
	// end inline asm
	// begin inline asm
	{	
ld.global.ca.u64 %rd58795, [%rd58793];
	}
	// end inline asm
	// begin inline asm
	{	
ld.global.ca.u64 %rd58797, [%rd58795];
	}
	// end inline asm
	// begin inline asm
	{	
ld.global.ca.u64 %rd58799, [%rd58797];
	}
	// end inline asm
	// begin inline asm
	{	
ld.global.ca.u64 %rd58801, [%rd58799];
	}
	// end inline asm
	// begin inline asm
	{	
ld.global.ca.u64 %rd58803, [%rd58801];
	}
	// end inline asm
	// begin inline asm
	{	
ld.global.ca.u64 %rd58805, [%rd58803];
	}
	// end inline asm
	// begin inline asm
	{	
ld.global.ca.u64 %rd58807, [%rd58805];
	}
	// end inline asm
	// begin inline asm
	{	
ld.global.ca.u64 %rd58809, [%rd58807];
	}
	// end inline asm
	// begin inline asm
	{	
ld.global.ca.u64 %rd58811, [%rd58809];
	}
	// end inline asm
	// begin inline asm
	{	
ld.global.ca.u64 %rd58813, [%rd58811];
	}
	// end inline asm
	// begin inline asm
	{	
ld.global.ca.u64 %rd58815, [%rd58813];
	}
	// end inline asm
	// begin inline asm
	{	
ld.global.ca.u64 %rd58817, [%rd58815];
	}
	// end inline asm
	// begin inline asm
	{	
ld.global.ca.u64 %rd58819, [%rd58817];
	}
	// end inline asm
	// begin inline asm
	{	
ld.global.ca.u64 %rd58821, [%rd58819];
	}
	// end inline asm
	// begin inline asm
	{	
ld.global.ca.u64 %rd58823, [%rd58821];
	}
	// end inline asm
	// begin inline asm
	{	
ld.global.ca.u64 %rd58825, [%rd58823];
	}
	// end inline asm
	// begin inline asm
	{	
ld.global.ca.u64 %rd58827, [%rd58825];
	}
	// end inline asm
	// begin inline asm
	{	
ld.global.ca.u64 %rd58829, [%rd58827];
	}
	// end inline asm
	// begin inline asm
	{	
ld.global.ca.u64 %rd58831, [%rd58829];
	}
	// end inline asm
	// begin inline asm
	{	
ld.global.ca.u64 %rd58833, [%rd58831];
	}
	// end inline asm
	// begin inline asm
	{	
ld.global.ca.u64 %rd58835, [%rd58833];
	}
	// end inline asm
	// begin inline asm
	{	
ld.global.ca.u64 %rd58837, [%rd58835];
	}
	// end inline asm
	// begin inline asm
	{	
ld.global.ca.u64 %rd58839, [%rd58837];
	}
	// end inline asm
	// begin inline asm
	{	
ld.global.ca.u64 %rd58841, [%rd58839];
	}
	// end inline asm
	// begin inline asm
	{	
ld.global.ca.u64 %rd58843, [%rd58841];
	}
	// end inline asm
	// begin inline asm
	{	
ld.global.ca.u64 %rd58845, [%rd58843];
	}
	// end inline asm
	// begin inline asm
	{	
ld.global.ca.u64 %rd58847, [%rd58845];
	}
	// end inline asm
	// begin inline asm
	{	
ld.global.ca.u64 %rd58849, [%rd58847];
	}
	// end inline asm
	// begin inline asm
	{	
ld.global.ca.u64 %rd58851, [%rd58849];
	}
	// end inline asm
	// begin inline asm
	{	
ld.global.ca.u64 %rd58853, [%rd58851];
	}
	// end inline asm
	// begin inline asm
	{	
ld.global.ca.u64 %rd58855, [%rd58853];
	}
	// end inline asm
	// begin inline asm
	{	
ld.global.ca.u64 %rd58857, [%rd58855];
	}
	// end inline asm
	// begin inline asm
	{	
ld.global.ca.u64 %rd58859, [%rd58857];
	}
	// end inline asm
	// begin inline asm
	{	
ld.global.ca.u64 %rd58861, [%rd58859];
	}
	// end inline asm
	// begin inline asm
	{	
ld.global.ca.u64 %rd58863, [%rd58861];
	}
	// end inline asm
	// begin inline asm
	{	
ld.global.ca.u64 %rd58865, [%rd58863];
	}
	// end inline asm
	// begin inline asm
	{	
ld.global.ca.u64 %rd58867, [%rd58865];
	}
	// end inline asm
	// begin inline asm
	{	
ld.global.ca.u64 %rd58869, [%rd58867];
	}
	// end inline asm
	// begin inline asm
	{	
ld.global.ca.u64 %rd58871, [%rd58869];
	}
	// end inline asm
	// begin inline asm
	{	
ld.global.ca.u64 %rd58873, [%rd58871];
	}
	// end inline asm
	// begin inline asm
	{	
ld.global.ca.u64 %rd58875, [%rd58873];
	}
	// end inline asm
	// begin inline asm
	{	
ld.global.ca.u64 %rd58877, [%rd58875];
	}
	// end inline asm
	// begin inline asm
	{	
ld.global.ca.u64 %rd58879, [%rd58877];
	}
	// end inline asm
	// begin inline asm
	{	
ld.global.ca.u64 %rd58881, [%rd58879];
	}
	// end inline asm
	// begin inline asm
	{	
ld.global.ca.u64 %rd58883, [%rd58881];
	}
	// end inline asm
	// begin inline asm
	{	
ld.global.ca.u64 %rd58885, [%rd58883];
	}
	// end inline asm
	// begin inline asm
	{	
ld.global.ca.u64 %rd58887, [%rd58885];
	}
	// end inline asm
	// begin inline asm
	{	
ld.global.ca.u64 %rd58889, [%rd58887];
	}
	// end inline asm
	// begin inline asm
	{	
ld.global.ca.u64 %rd58891, [%rd58889];
	}
	// end inline asm
	// begin inline asm
	{	
ld.global.ca.u64 %rd58893, [%rd58891];
	}
	// end inline asm
	// begin inline asm
	{	
ld.global.ca.u64 %rd58895, [%rd58893];
	}
	// end inline asm
	// begin inline asm
	{	
ld.global.ca.u64 %rd58897, [%rd58895];
	}
	// end inline asm
	// begin inline asm
	{	
ld.global.ca.u64 %rd58899, [%rd58897];
	}
	// end inline asm
	// begin inline asm
	{	
ld.global.ca.u64 %rd58901, [%rd58899];
	}
	// end inline asm
	// begin inline asm
	{	
ld.global.ca.u64 %rd58903, [%rd58901];
	}
	// end inline asm
	// begin inline asm
	{	
ld.global.ca.u64 %rd58905, [%rd58903];
	}
	// end inline asm
	// begin inline asm
	{	
ld.global.ca.u64 %rd58907, [%rd58905];
	}
	// end inline asm
	// begin inline asm
	{	
ld.global.ca.u64 %rd58909, [%rd58907];
	}
	// end inline asm
	// begin inline asm
	{	
ld.global.ca.u64 %rd58911, [%rd58909];
	}
	// end inline asm
	// begin inline asm
	{	
ld.global.ca.u64 %rd58913, [%rd58911];
	}
	// end inline asm
	// begin inline asm
	{	
ld.global.ca.u64 %rd58915, [%rd58913];
	}
	// end inline asm
	// begin inline asm
	{	
ld.global.ca.u64 %rd58917, [%rd58915];
	}
	// end inline asm
	// begin inline asm
	{	
ld.global.ca.u64 %rd58919, [%rd58917];
	}
	// end inline asm
	// begin inline asm
	{	
ld.global.ca.u64 %rd58921, [%rd58919];
	}
	// end inline asm
	// begin inline asm
	{	
ld.global.ca.u64 %rd58923, [%rd58921];
	}
	// end inline asm
	// begin inline asm
	{	
ld.global.ca.u64 %rd58925, [%rd58923];
	}
	// end inline asm
	// begin inline asm
	{	
ld.global.ca.u64 %rd58927, [%rd58925];
	}
	// end inline asm
	// begin inline asm
	{	
ld.global.ca.u64 %rd58929, [%rd58927];
	}
	// end inline asm
	// begin inline asm
	{	
ld.global.ca.u64 %rd58931, [%rd58929];
	}
	// end inline asm
	// begin inline asm
	{	
ld.global.ca.u64 %rd58933, [%rd58931];
	}
	// end inline asm
	// begin inline asm
	{	
ld.global.ca.u64 %rd58935, [%rd58933];
	}
	// end inline asm
	// begin inline asm
	{	
ld.global.ca.u64 %rd58937, [%rd58935];
	}
	// end inline asm
	// begin inline asm
	{	
ld.global.ca.u64 %rd58939, [%rd58937];
	}
	// end inline asm
	// begin inline asm
	{	
ld.global.ca.u64 %rd58941, [%rd58939];
	}
	// end inline asm
	// begin inline asm
	{	
ld.global.ca.u64 %rd58943, [%rd58941];
	}
	// end inline asm
	// begin inline asm
	{	
ld.global.ca.u64 %rd58945, [%rd58943];
	}
	// end inline asm
	// begin inline asm
	{	
ld.global.ca.u64 %rd58947, [%rd58945];
	}
	// end inline asm
	// begin inline asm
	{	
ld.global.ca.u64 %rd58949, [%rd58947];
	}
	// end inline asm
	// begin inline asm
	{	
ld.global.ca.u64 %rd58951, [%rd58949];
	}
	// end inline asm
	// begin inline asm
	{	
ld.global.ca.u64 %rd58953, [%rd58951];
	}
	// end inline asm
	// begin inline asm
	{	
ld.global.ca.u64 %rd58955, [%rd58953];
	}
	// end inline asm
	// begin inline asm
	{	
ld.global.ca.u64 %rd58957, [%rd58955];
	}
	// end inline asm
	// begin inline asm
	{	
ld.global.ca.u64 %rd58959, [%rd58957];
	}
	// end inline asm
	// begin inline asm
	{	
ld.global.ca.u64 %rd58961, [%rd58959];
	}
	// end inline asm
	// begin inline asm
	{	
ld.global.ca.u64 %rd58963, [%rd58961];
	}
	// end inline asm
	// begin inline asm
	{	
ld.global.ca.u64 %rd58965, [%rd58963];
	}
	// end inline asm
	// begin inline asm
	{	
ld.global.ca.u64 %rd58967, [%rd58965];
	}
	// end inline asm
	// begin inline asm
	{	
ld.global.ca.u64 %rd58969, [%rd58967];
	}
	// end inline asm
	// begin inline asm
	{	
ld.global.ca.u64 %rd58971, [%rd58969];
	}
	// end inline asm
	// begin inline asm
	{	
ld.global.ca.u64 %rd58973, [%rd58971];
	}
	// end inline asm
	// begin inline asm
	{	
ld.global.ca.u64 %rd58975, [%rd58973];
	}
	// end inline asm
	// begin inline asm
	{	
ld.global.ca.u64 %rd58977, [%rd58975];
	}
	// end inline asm
	// begin inline asm
	{	
ld.global.ca.u64 %rd58979, [%rd58977];
	}
	// end inline asm
	// begin inline asm
	{	
ld.global.ca.u64 %rd58981, [%rd58979];
	}
	// end inline asm
	// begin inline asm
	{	
ld.global.ca.u64 %rd58983, [%rd58981];
	}
	// end inline asm
	// begin inline asm
	{	
ld.global.ca.u64 %rd58985, [%rd58983];
	}
	// end inline asm
	// begin inline asm
	{	
ld.global.ca.u64 %rd58987, [%rd58985];
	}
	// end inline asm
	// begin inline asm
	{	
ld.global.ca.u64 %rd58989, [%rd58987];
	}
	// end inline asm
	// begin inline asm
	{	
ld.global.ca.u64 %rd58991, [%rd58989];
	}
	// end inline asm
	// begin inline asm
	{	
ld.global.ca.u64 %rd58993, [%rd58991];
	}
	// end inline asm
	// begin inline asm
	{	
ld.global.ca.u64 %rd58995, [%rd58993];
	}
	// end inline asm
	// begin inline asm
	{	
ld.global.ca.u64 %rd58997, [%rd58995];
	}
	// end inline asm
	// begin inline asm
	{	
ld.global.ca.u64 %rd58999, [%rd58997];
	}
	// end inline asm
	// begin inline asm
	{	
ld.global.ca.u64 %rd59001, [%rd58999];
	}
	// end inline asm
	// begin inline asm
	{	
ld.global.ca.u64 %rd59003, [%rd59001];
	}
	// end inline asm
	// begin inline asm
	{	
ld.global.ca.u64 %rd59005, [%rd59003];
	}
	// end inline asm
	// begin inline asm
	{	
ld.global.ca.u64 %rd59007, [%rd59005];
	}
	// end inline asm
	// begin inline asm
	{	
ld.global.ca.u64 %rd59009, [%rd59007];
	}
	// end inline asm
	// begin inline asm
	{	
ld.global.ca.u64 %rd59011, [%rd59009];
	}
	// end inline asm
	// begin inline asm
	{	
ld.global.ca.u64 %rd59013, [%rd59011];
	}
	// end inline asm
	// begin inline asm
	{	
ld.global.ca.u64 %rd59015, [%rd59013];
	}
	// end inline asm
	// begin inline asm
	{	
ld.global.ca.u64 %rd59017, [%rd59015];
	}
	// end inline asm
	// begin inline asm
	{	
ld.global.ca.u64 %rd59019, [%rd59017];
	}
	// end inline asm
	// begin inline asm
	{	
ld.global.ca.u64 %rd59021, [%rd59019];
	}
	// end inline asm
	// begin inline asm
	{	
ld.global.ca.u64 %rd59023, [%rd59021];
	}
	// end inline asm
	// begin inline asm
	{	
ld.global.ca.u64 %rd59025, [%rd59023];
	}
	// end inline asm
	// begin inline asm
	{	
ld.global.ca.u64 %rd59027, [%rd59025];
	}
	// end inline asm
	// begin inline asm
	{	
ld.global.ca.u64 %rd59029, [%rd59027];
	}
	// end inline asm
	// begin inline asm
	{	
ld.global.ca.u64 %rd59031, [%rd59029];
	}
	// end inline asm
	// begin inline asm
	{	
ld.global.ca.u64 %rd59033, [%rd59031];
	}
	// end inline asm
	// begin inline asm
	{	
ld.global.ca.u64 %rd59035, [%rd59033];
	}
	// end inline asm
	// begin inline asm
	{	
ld.global.ca.u64 %rd59037, [%rd59035];
	}
	// end inline asm
	// begin inline asm
	{	
ld.global.ca.u64 %rd59039, [%rd59037];
	}
	// end inline asm
	// begin inline asm
	{	
ld.global.ca.u64 %rd59041, [%rd59039];
	}
	// end inline asm
	// begin inline asm
	{	
ld.global.ca.u64 %rd59043, [%rd59041];
	}
	// end inline asm
	// begin inline asm
	{	
ld.global.ca.u64 %rd59045, [%rd59043];
	}
	// end inline asm
	// begin inline asm
	{	
ld.global.ca.u64 %rd59047, [%rd59045];
	}
	// end inline asm
	// begin inline asm
	{	
ld.global.ca.u64 %rd59049, [%rd59047];
	}
	// end inline asm
	// begin inline asm
	{	
ld.global.ca.u64 %rd59051, [%rd59049];
	}
	// end inline asm
	// begin inline asm
	{	
ld.global.ca.u64 %rd59053, [%rd59051];
	}
	// end inline asm
	// begin inline asm
	{	
ld.global.ca.u64 %rd59055, [%rd59053];
	}
	// end inline asm
	// begin inline asm
	{	
ld.global.ca.u64 %rd59057, [%rd59055];
	}
	// end inline asm
	// begin inline asm
	{	
ld.global.ca.u64 %rd59059, [%rd59057];
	}
	// end inline asm
	// begin inline asm
	{	
ld.global.ca.u64 %rd59061, [%rd59059];
	}
	// end inline asm
	// begin inline asm
	{	
ld.global.ca.u64 %rd59063, [%rd59061];
	}
	// end inline asm
	// begin inline asm
	{	
ld.global.ca.u64 %rd59065, [%rd59063];
	}
	// end inline asm
	// begin inline asm
	{	
ld.global.ca.u64 %rd59067, [%rd59065];
	}
	// end inline asm
	// begin inline asm
	{	
ld.global.ca.u64 %rd59069, [%rd59067];
	}
	// end inline asm
	// begin inline asm
	{	
ld.global.ca.u64 %rd59071, [%rd59069];
	}
	// end inline asm
	// begin inline asm
	{	
ld.global.ca.u64 %rd59073, [%rd59071];
	}
	// end inline asm
	// begin inline asm
	{	
ld.global.ca.u64 %rd59075, [%rd59073];
	}
	// end inline asm
	// begin inline asm
	{	
ld.global.ca.u64 %rd59077, [%rd59075];
	}
	// end inline asm
	// begin inline asm
	{	
ld.global.ca.u64 %rd59079, [%rd59077];
	}
	// end inline asm
	// begin inline asm
	{	
ld.global.ca.u64 %rd59081, [%rd59079];
	}
	// end inline asm
	// begin inline asm
	{	
ld.global.ca.u64 %rd59083, [%rd59081];
	}
	// end inline asm
	// begin inline asm
	{	
ld.global.ca.u64 %rd59085, [%rd59083];
	}
	// end inline asm
	// begin inline asm
	{	
ld.global.ca.u64 %rd59087, [%rd59085];
	}
	// end inline asm
	// begin inline asm
	{	
ld.global.ca.u64 %rd59089, [%rd59087];
	}
	// end inline asm
	// begin inline asm
	{	
ld.global.ca.u64 %rd59091, [%rd59089];
	}
	// end inline asm
	// begin inline asm
	{	
ld.global.ca.u64 %rd59093, [%rd59091];
	}
	// end inline asm
	// begin inline asm
	{	
ld.global.ca.u64 %rd59095, [%rd59093];
	}
	// end inline asm
	// begin inline asm
	{	
ld.global.ca.u64 %rd59097, [%rd59095];
	}
	// end inline asm
	// begin inline asm
	{	
ld.global.ca.u64 %rd59099, [%rd59097];
	}
	// end inline asm
	// begin inline asm
	{	
ld.global.ca.u64 %rd59101, [%rd59099];
	}
	// end inline asm
	// begin inline asm
	{	
ld.global.ca.u64 %rd59103, [%rd59101];
	}
	// end inline asm
	// begin inline asm
	{	
ld.global.ca.u64 %rd59105, [%rd59103];
	}
	// end inline asm
	// begin inline asm
	{	
ld.global.ca.u64 %rd59107, [%rd59105];
	}
	// end inline asm
	// begin inline asm
	{	
ld.global.ca.u64 %rd59109, [%rd59107];
	}
	// end inline asm
	// begin inline asm
	{	
ld.global.ca.u64 %rd59111, [%rd59109];
	}
	// end inline asm
	// begin inline asm
	{	
ld.global.ca.u64 %rd59113, [%rd59111];
	}
	// end inline asm
	// begin inline asm
	{	
ld.global.ca.u64 %rd59115, [%rd59113];
	}
	// end inline asm
	// begin inline asm
	{	
ld.global.ca.u64 %rd59117, [%rd59115];
	}
	// end inline asm
	// begin inline asm
	{	
ld.global.ca.u64 %rd59119, [%rd59117];
	}
	// end inline asm
	// begin inline asm
	{	
ld.global.ca.u64 %rd59121, [%rd59119];
	}
	// end inline asm
	// begin inline asm
	{	
ld.global.ca.u64 %rd59123, [%rd59121];
	}
	// end inline asm
	// begin inline asm
	{	
ld.global.ca.u64 %rd59125, [%rd59123];
	}
	// end inline asm
	// begin inline asm
	{	
ld.global.ca.u64 %rd59127, [%rd59125];
	}
	// end inline asm
	// begin inline asm
	{	
ld.global.ca.u64 %rd59129, [%rd59127];
	}
	// end inline asm
	// begin inline asm
	{	
ld.global.ca.u64 %rd59131, [%rd59129];
	}
	// end inline asm
	// begin inline asm
	{	
ld.global.ca.u64 %rd59133, [%rd59131];
	}
	// end inline asm
	// begin inline asm
	{	
ld.global.ca.u64 %rd59135, [%rd59133];
	}
	// end inline asm
	// begin inline asm
	{	
ld.global.ca.u64 %rd59137, [%rd59135];
	}
	// end inline asm
	// begin inline asm
	{	
ld.global.ca.u64 %rd59139, [%rd59137];
	}
	// end inline asm
	// begin inline asm
	{	
ld.global.ca.u64 %rd59141, [%rd59139];
	}
	// end inline asm
	// begin inline asm
	{	
ld.global.ca.u64 %rd59143, [%rd59141];
	}
	// end inline asm
	// begin inline asm
	{	
ld.global.ca.u64 %rd59145, [%rd59143];
	}
	// end inline asm
	// begin inline asm
	{	
ld.global.ca.u64 %rd59147, [%rd59145];
	}
	// end inline asm
	// begin inline asm
	{	
ld.global.ca.u64 %rd59149, [%rd59147];
	}
	// end inline asm
	// begin inline asm
	{	
ld.global.ca.u64 %rd59151, [%rd59149];
	}
	// end inline asm
	// begin inline asm
	{	
ld.global.ca.u64 %rd59153, [%rd59151];
	}
	// end inline asm
	// begin inline asm
	{	
ld.global.ca.u64 %rd59155, [%rd59153];
	}
	// end inline asm
	// begin inline asm
	{	
ld.global.ca.u64 %rd59157, [%rd59155];
	}
	// end inline asm
	// begin inline asm
	{	
ld.global.ca.u64 %rd59159, [%rd59157];
	}
	// end inline asm
	// begin inline asm
	{	
ld.global.ca.u64 %rd59161, [%rd59159];
	}
	// end inline asm
	// begin inline asm
	{	
ld.global.ca.u64 %rd59163, [%rd59161];
	}
	// end inline asm
	// begin inline asm
	{	
ld.global.ca.u64 %rd59165, [%rd59163];
	}
	// end inline asm
	// begin inline asm
	{	
ld.global.ca.u64 %rd59167, [%rd59165];
	}
	// end inline asm
	// begin inline asm
	{	
ld.global.ca.u64 %rd59169, [%rd59167];
	}
	// end inline asm
	// begin inline asm
	{	
ld.global.ca.u64 %rd59171, [%rd59169];
	}
	// end inline asm
	// begin inline asm
	{	
ld.global.ca.u64 %rd59173, [%rd59171];
	}
	// end inline asm
	// begin inline asm
	{	
ld.global.ca.u64 %rd59175, [%rd59173];
	}
	// end inline asm
	// begin inline asm
	{	
ld.global.ca.u64 %rd59177, [%rd59175];
	}
	// end inline asm
	// begin inline asm
	{	
ld.global.ca.u64 %rd59179, [%rd59177];
	}
	// end inline asm
	// begin inline asm
	{	
ld.global.ca.u64 %rd59181, [%rd59179];
	}
	// end inline asm
	// begin inline asm
	{	
ld.global.ca.u64 %rd59183, [%rd59181];
	}
	// end inline asm
	// begin inline asm
	{	
ld.global.ca.u64 %rd59185, [%rd59183];
	}
	// end inline asm
	// begin inline asm
	{	
ld.global.ca.u64 %rd59187, [%rd59185];
	}
	// end inline asm
	// begin inline asm
	{	
ld.global.ca.u64 %rd59189, [%rd59187];
	}
	// end inline asm
	// begin inline asm
	{	
ld.global.ca.u64 %rd59191, [%rd59189];
	}
	// end inline asm
	// begin inline asm
	{	
ld.global.ca.u64 %rd59193, [%rd59191];
	}
	// end inline asm
	// begin inline asm
	{	
ld.global.ca.u64 %rd59195, [%rd59193];
	}
	// end inline asm
	// begin inline asm
	{	
ld.global.ca.u64 %rd59197, [%rd59195];
	}
	// end inline asm
	// begin inline asm
	{	
ld.global.ca.u64 %rd59199, [%rd59197];
	}
	// end inline asm
	// begin inline asm
	{	
ld.global.ca.u64 %rd59201, [%rd59199];
	}
	// end inline asm
	// begin inline asm
	{	
ld.global.ca.u64 %rd59203, [%rd59201];
	}
	// end inline asm
	// begin inline asm
	{	
ld.global.ca.u64 %rd59205, [%rd59203];
	}
	// end inline asm
	// begin inline asm
	{	
ld.global.ca.u64 %rd59207, [%rd59205];
	}
	// end inline asm
	// begin inline asm
	{	
ld.global.ca.u64 %rd59209, [%rd59207];
	}
	// end inline asm
	// begin inline asm
	{	
ld.global.ca.u64 %rd59211, [%rd59209];
	}
	// end inline asm
	// begin inline asm
	{	
ld.global.ca.u64 %rd59213, [%rd59211];
	}
	// end inline asm
	// begin inline asm
	{	
ld.global.ca.u64 %rd59215, [%rd59213];
	}
	// end inline asm
	// begin inline asm
	{	
ld.global.ca.u64 %rd59217, [%rd59215];
	}
	// end inline asm
	// begin inline asm
	{	
ld.global.ca.u64 %rd59219, [%rd59217];
	}
	// end inline asm
	// begin inline asm
	{	
ld.global.ca.u64 %rd59221, [%rd59219];
	}
	// end inline asm
	// begin inline asm
	{	
ld.global.ca.u64 %rd59223, [%rd59221];
	}
	// end inline asm
	// begin inline asm
	{	
ld.global.ca.u64 %rd59225, [%rd59223];
	}
	// end inline asm
	// begin inline asm
	{	
ld.global.ca.u64 %rd59227, [%rd59225];
	}
	// end inline asm
	// begin inline asm
	{	
ld.global.ca.u64 %rd59229, [%rd59227];
	}
	// end inline asm
	// begin inline asm
	{	
ld.global.ca.u64 %rd59231, [%rd59229];
	}
	// end inline asm
	// begin inline asm
	{	
ld.global.ca.u64 %rd59233, [%rd59231];
	}
	// end inline asm
	// begin inline asm
	{	
ld.global.ca.u64 %rd59235, [%rd59233];
	}
	// end inline asm
	// begin inline asm
	{	
ld.global.ca.u64 %rd59237, [%rd59235];
	}
	// end inline asm
	// begin inline asm
	{	
ld.global.ca.u64 %rd59239, [%rd59237];
	}
	// end inline asm
	// begin inline asm
	{	
ld.global.ca.u64 %rd59241, [%rd59239];
	}
	// end inline asm
	// begin inline asm
	{	
ld.global.ca.u64 %rd59243, [%rd59241];
	}
	// end inline asm
	// begin inline asm
	{	
ld.global.ca.u64 %rd59245, [%rd59243];
	}
	// end inline asm
	// begin inline asm
	{	
ld.global.ca.u64 %rd59247, [%rd59245];
	}
	// end inline asm
	// begin inline asm
	{	
ld.global.ca.u64 %rd59249, [%rd59247];
	}
	// end inline asm
	// begin inline asm
	{	
ld.global.ca.u64 %rd59251, [%rd59249];
	}
	// end inline asm
	// begin inline asm
	{	
ld.global.ca.u64 %rd59253, [%rd59251];
	}
	// end inline asm
	// begin inline asm
	{	
ld.global.ca.u64 %rd59255, [%rd59253];
	}
	// end inline asm
	// begin inline asm
	{	
ld.global.ca.u64 %rd59257, [%rd59255];
	}
	// end inline asm
	// begin inline asm
	{	
ld.global.ca.u64 %rd59259, [%rd59257];
	}
	// end inline asm
	// begin inline asm
	{	
ld.global.ca.u64 %rd59261, [%rd59259];
	}
	// end inline asm
	// begin inline asm
	{	
ld.global.ca.u64 %rd59263, [%rd59261];
	}
	// end inline asm
	// begin inline asm
	{	
ld.global.ca.u64 %rd59265, [%rd59263];
	}
	// end inline asm
	// begin inline asm
	{	
ld.global.ca.u64 %rd59267, [%rd59265];
	}
	// end inline asm
	// begin inline asm
	{	
ld.global.ca.u64 %rd59269, [%rd59267];
	}
	// end inline asm
	// begin inline asm
	{	
ld.global.ca.u64 %rd59271, [%rd59269];
	}
	// end inline asm
	// begin inline asm
	{	
ld.global.ca.u64 %rd59273, [%rd59271];
	}
	// end inline asm
	// begin inline asm
	{	
ld.global.ca.u64 %rd59275, [%rd59273];
	}
	// end inline asm
	// begin inline asm
	{	
ld.global.ca.u64 %rd59277, [%rd59275];
	}
	// end inline asm
	// begin inline asm
	{	
ld.global.ca.u64 %rd59279, [%rd59277];
	}
	// end inline asm
	// begin inline asm
	{	
ld.global.ca.u64 %rd59281, [%rd59279];
	}
	// end inline asm
	// begin inline asm
	{	
ld.global.ca.u64 %rd59283, [%rd59281];
	}
	// end inline asm
	// begin inline asm
	{	
ld.global.ca.u64 %rd59285, [%rd59283];
	}
	// end inline asm
	// begin inline asm
	{	
ld.global.ca.u64 %rd59287, [%rd59285];
	}
	// end inline asm
	// begin inline asm
	{	
ld.global.ca.u64 %rd59289, [%rd59287];
	}
	// end inline asm
	// begin inline asm
	{	
ld.global.ca.u64 %rd59291, [%rd59289];
	}
	// end inline asm
	// begin inline asm
	{	
ld.global.ca.u64 %rd59293, [%rd59291];
	}
	// end inline asm
	// begin inline asm
	{	
ld.global.ca.u64 %rd59295, [%rd59293];
	}
	// end inline asm
	// begin inline asm
	{	
ld.global.ca.u64 %rd59297, [%rd59295];
	}
	// end inline asm
	// begin inline asm
	{	
ld.global.ca.u64 %rd59299, [%rd59297];
	}
	// end inline asm
	// begin inline asm
	{	
ld.global.ca.u64 %rd59301, [%rd59299];
	}
	// end inline asm
	// begin inline asm
	{	
ld.global.ca.u64 %rd59303, [%rd59301];
	}
	// end inline asm
	// begin inline asm
	{	
ld.global.ca.u64 %rd59305, [%rd59303];
	}
	// end inline asm
	// begin inline asm
	{	
ld.global.ca.u64 %rd59307, [%rd59305];
	}
	// end inline asm
	// begin inline asm
	{	
ld.global.ca.u64 %rd59309, [%rd59307];
	}
	// end inline asm
	// begin inline asm
	{	
ld.global.ca.u64 %rd59311, [%rd59309];
	}
	// end inline asm
	// begin inline asm
	{	
ld.global.ca.u64 %rd59313, [%rd59311];
	}
	// end inline asm
	// begin inline asm
	{	
ld.global.ca.u64 %rd59315, [%rd59313];
	}
	// end inline asm
	// begin inline asm
	{	
ld.global.ca.u64 %rd59317, [%rd59315];
	}
	// end inline asm
	// begin inline asm
	{	
ld.global.ca.u64 %rd59319, [%rd59317];
	}
	// end inline asm
	// begin inline asm
	{	
ld.global.ca.u64 %rd59321, [%rd59319];
	}
	// end inline asm
	// begin inline asm
	{	
ld.global.ca.u64 %rd59323, [%rd59321];
	}
	// end inline asm
	// begin inline asm
	{	
ld.global.ca.u64 %rd59325, [%rd59323];
	}
	// end inline asm
	// begin inline asm
	{	
ld.global.ca.u64 %rd59327, [%rd59325];
	}
	// end inline asm
	// begin inline asm
	{	
ld.global.ca.u64 %rd59329, [%rd59327];
	}
	// end inline asm
	// begin inline asm
	{	
ld.global.ca.u64 %rd59331, [%rd59329];
	}
	// end inline asm
	// begin inline asm
	{	
ld.global.ca.u64 %rd59333, [%rd59331];
	}
	// end inline asm
	// begin inline asm
	{	
ld.global.ca.u64 %rd59335, [%rd59333];
	}
	// end inline asm
	// begin inline asm
	{	
ld.global.ca.u64 %rd59337, [%rd59335];
	}
	// end inline asm
	// begin inline asm
	{	
ld.global.ca.u64 %rd59339, [%rd59337];
	}
	// end inline asm
	// begin inline asm
	{	
ld.global.ca.u64 %rd59341, [%rd59339];
	}
	// end inline asm
	// begin inline asm
	{	
ld.global.ca.u64 %rd59343, [%rd59341];
	}
	// end inline asm
	// begin inline asm
	{	
ld.global.ca.u64 %rd59345, [%rd59343];
	}
	// end inline asm
	// begin inline asm
	{	
ld.global.ca.u64 %rd59347, [%rd59345];
	}
	// end inline asm
	// begin inline asm
	{	
ld.global.ca.u64 %rd59349, [%rd59347];
	}
	// end inline asm
	// begin inline asm
	{	
ld.global.ca.u64 %rd59351, [%rd59349];
	}
	// end inline asm
	// begin inline asm
	{	
ld.global.ca.u64 %rd59353, [%rd59351];
	}
	// end inline asm
	// begin inline asm
	{	
ld.global.ca.u64 %rd59355, [%rd59353];
	}
	// end inline asm
	// begin inline asm
	{	
ld.global.ca.u64 %rd59357, [%rd59355];
	}
	// end inline asm
	// begin inline asm
	{	
ld.global.ca.u64 %rd59359, [%rd59357];
	}
	// end inline asm
	// begin inline asm
	{	
ld.global.ca.u64 %rd59361, [%rd59359];
	}
	// end inline asm
	// begin inline asm
	{	
ld.global.ca.u64 %rd59363, [%rd59361];
	}
	// end inline asm
	// begin inline asm
	{	
ld.global.ca.u64 %rd59365, [%rd59363];
	}
	// end inline asm
	// begin inline asm
	{	
ld.global.ca.u64 %rd59367, [%rd59365];
	}
	// end inline asm
	// begin inline asm
	{	
ld.global.ca.u64 %rd59369, [%rd59367];
	}
	// end inline asm
	// begin inline asm
	{	
ld.global.ca.u64 %rd59371, [%rd59369];
	}
	// end inline asm
	// begin inline asm
	{	
ld.global.ca.u64 %rd59373, [%rd59371];
	}
	// end inline asm
	// begin inline asm
	{	
ld.global.ca.u64 %rd59375, [%rd59373];
	}
	// end inline asm
	// begin inline asm
	{	
ld.global.ca.u64 %rd59377, [%rd59375];
	}
	// end inline asm
	// begin inline asm
	{	
ld.global.ca.u64 %rd59379, [%rd59377];
	}
	// end inline asm
	// begin inline asm
	{	
ld.global.ca.u64 %rd59381, [%rd59379];
	}
	// end inline asm
	// begin inline asm
	{	
ld.global.ca.u64 %rd59383, [%rd59381];
	}
	// end inline asm
	// begin inline asm
	{	
ld.global.ca.u64 %rd59385, [%rd59383];
	}
	// end inline asm
	// begin inline asm
	{	
ld.global.ca.u64 %rd59387, [%rd59385];
	}
	// end inline asm
	// begin inline asm
	{	
ld.global.ca.u64 %rd59389, [%rd59387];
	}
	// end inline asm
	// begin inline asm
	{	
ld.global.ca.u64 %rd59391, [%rd59389];
	}
	// end inline asm
	// begin inline asm
	{	
ld.global.ca.u64 %rd59393, [%rd59391];
	}
	// end inline asm
	// begin inline asm
	{	
ld.global.ca.u64 %rd59395, [%rd59393];
	}
	// end inline asm
	// begin inline asm
	{	
ld.global.ca.u64 %rd59397, [%rd59395];
	}
	// end inline asm
	// begin inline asm
	{	
ld.global.ca.u64 %rd59399, [%rd59397];
	}
	// end inline asm
	// begin inline asm
	{	
ld.global.ca.u64 %rd59401, [%rd59399];
	}
	// end inline asm
	// begin inline asm
	{	
ld.global.ca.u64 %rd59403, [%rd59401];
	}
	// end inline asm
	// begin inline asm
	{	
ld.global.ca.u64 %rd59405, [%rd59403];
	}
	// end inline asm
	// begin inline asm
	{	
ld.global.ca.u64 %rd59407, [%rd59405];
	}
	// end inline asm
	// begin inline asm
	{	
ld.global.ca.u64 %rd59409, [%rd59407];
	}
	// end inline asm
	// begin inline asm
	{	
ld.global.ca.u64 %rd59411, [%rd59409];
	}
	// end inline asm
	// begin inline asm
	{	
ld.global.ca.u64 %rd59413, [%rd59411];
	}
	// end inline asm
	// begin inline asm
	{	
ld.global.ca.u64 %rd59415, [%rd59413];
	}
	// end inline asm
	// begin inline asm
	{	
ld.global.ca.u64 %rd59417, [%rd59415];
	}
	// end inline asm
	// begin inline asm
	{	
ld.global.ca.u64 %rd59419, [%rd59417];
	}
	// end inline asm
	// begin inline asm
	{	
ld.global.ca.u64 %rd59421, [%rd59419];
	}
	// end inline asm
	// begin inline asm
	{	
ld.global.ca.u64 %rd59423, [%rd59421];
	}
	// end inline asm
	// begin inline asm
	{	
ld.global.ca.u64 %rd59425, [%rd59423];
	}
	// end inline asm
	// begin inline asm
	{	
ld.global.ca.u64 %rd59427, [%rd59425];
	}
	// end inline asm
	// begin inline asm
	{	
ld.global.ca.u64 %rd59429, [%rd59427];
	}
	// end inline asm
	// begin inline asm
	{	
ld.global.ca.u64 %rd59431, [%rd59429];
	}
	// end inline asm
	// begin inline asm
	{	
ld.global.ca.u64 %rd59433, [%rd59431];
	}
	// end inline asm
	// begin inline asm
	{	
ld.global.ca.u64 %rd59435, [%rd59433];
	}
	// end inline asm
	// begin inline asm
	{	
ld.global.ca.u64 %rd59437, [%rd59435];
	}
	// end inline asm
	// begin inline asm
	{	
ld.global.ca.u64 %rd59439, [%rd59437];
	}
	// end inline asm
	// begin inline asm
	{	
ld.global.ca.u64 %rd59441, [%rd59439];
	}
	// end inline asm
	// begin inline asm
	{	
ld.global.ca.u64 %rd59443, [%rd59441];
	}
	// end inline asm
	// begin inline asm
	{	
ld.global.ca.u64 %rd59445, [%rd59443];
	}
	// end inline asm
	// begin inline asm
	{	
ld.global.ca.u64 %rd59447, [%rd59445];
	}
	// end inline asm
	// begin inline asm
	{	
ld.global.ca.u64 %rd59449, [%rd59447];
	}
	// end inline asm
	// begin inline asm
	{	
ld.global.ca.u64 %rd59451, [%rd59449];
	}
	// end inline asm
	// begin inline asm
	{	
ld.global.ca.u64 %rd59453, [%rd59451];
	}
	// end inline asm
	// begin inline asm
	{	
ld.global.ca.u64 %rd59455, [%rd59453];
	}
	// end inline asm
	// begin inline asm
	{	
ld.global.ca.u64 %rd59457, [%rd59455];
	}
	// end inline asm
	// begin inline asm
	{	
ld.global.ca.u64 %rd59459, [%rd59457];
	}
	// end inline asm
	// begin inline asm
	{	
ld.global.ca.u64 %rd59461, [%rd59459];
	}
	// end inline asm
	// begin inline asm
	{	
ld.global.ca.u64 %rd59463, [%rd59461];
	}
	// end inline asm
	// begin inline asm
	{	
ld.global.ca.u64 %rd59465, [%rd59463];
	}
	// end inline asm
	// begin inline asm
	{	
ld.global.ca.u64 %rd59467, [%rd59465];
	}
	// end inline asm
	// begin inline asm
	{	
ld.global.ca.u64 %rd59469, [%rd59467];
	}
	// end inline asm
	// begin inline asm
	{	
ld.global.ca.u64 %rd59471, [%rd59469];
	}
	// end inline asm
	// begin inline asm
	{	
ld.global.ca.u64 %rd59473, [%rd59471];
	}
	// end inline asm
	// begin inline asm
	{	
ld.global.ca.u64 %rd59475, [%rd59473];
	}
	// end inline asm
	// begin inline asm
	{	
ld.global.ca.u64 %rd59477, [%rd59475];
	}
	// end inline asm
	// begin inline asm
	{	
ld.global.ca.u64 %rd59479, [%rd59477];
	}
	// end inline asm
	// begin inline asm
	{	
ld.global.ca.u64 %rd59481, [%rd59479];
	}
	// end inline asm
	// begin inline asm
	{	
ld.global.ca.u64 %rd59483, [%rd59481];
	}
	// end inline asm
	// begin inline asm
	{	
ld.global.ca.u64 %rd59485, [%rd59483];
	}
	// end inline asm
	// begin inline asm
	{	
ld.global.ca.u64 %rd59487, [%rd59485];
	}
	// end inline asm
	// begin inline asm
	{	
ld.global.ca.u64 %rd59489, [%rd59487];
	}
	// end inline asm
	// begin inline asm
	{	
ld.global.ca.u64 %rd59491, [%rd59489];
	}
	// end inline asm
	// begin inline asm
	{	
ld.global.ca.u64 %rd59493, [%rd59491];
	}
	// end inline asm
	// begin inline asm
	{	
ld.global.ca.u64 %rd59495, [%rd59493];
	}
	// end inline asm
	// begin inline asm
	{	
ld.global.ca.u64 %rd59497, [%rd59495];
	}
	// end inline asm
	// begin inline asm
	{	
ld.global.ca.u64 %rd59499, [%rd59497];
	}
	// end inline asm
	// begin inline asm
	{	
ld.global.ca.u64 %rd59501, [%rd59499];
	}
	// end inline asm
	// begin inline asm
	{	
ld.global.ca.u64 %rd59503, [%rd59501];
	}
	// end inline asm
	// begin inline asm
	{	
ld.global.ca.u64 %rd59505, [%rd59503];
	}
	// end inline asm
	// begin inline asm
	{	
ld.global.ca.u64 %rd59507, [%rd59505];
	}
	// end inline asm
	// begin inline asm
	{	
ld.global.ca.u64 %rd59509, [%rd59507];
	}
	// end inline asm
	// begin inline asm
	{	
ld.global.ca.u64 %rd59511, [%rd59509];
	}
	// end inline asm
	// begin inline asm
	{	
ld.global.ca.u64 %rd59513, [%rd59511];
	}
	// end inline asm
	// begin inline asm
	{	
ld.global.ca.u64 %rd59515, [%rd59513];
	}
	// end inline asm
	// begin inline asm
	{	
ld.global.ca.u64 %rd59517, [%rd59515];
	}
	// end inline asm
	// begin inline asm
	{	
ld.global.ca.u64 %rd59519, [%rd59517];
	}
	// end inline asm
	// begin inline asm
	{	
ld.global.ca.u64 %rd59521, [%rd59519];
	}
	// end inline asm
	// begin inline asm
	{	
ld.global.ca.u64 %rd59523, [%rd59521];
	}
	// end inline asm
	// begin inline asm
	{	
ld.global.ca.u64 %rd59525, [%rd59523];
	}
	// end inline asm
	// begin inline asm
	{	
ld.global.ca.u64 %rd59527, [%rd59525];
	}
	// end inline asm
	// begin inline asm
	{	
ld.global.ca.u64 %rd59529, [%rd59527];
	}
	// end inline asm
	// begin inline asm
	{	
ld.global.ca.u64 %rd59531, [%rd59529];
	}
	// end inline asm
	// begin inline asm
	{	
ld.global.ca.u64 %rd59533, [%rd59531];
	}
	// end inline asm
	// begin inline asm
	{	
ld.global.ca.u64 %rd59535, [%rd59533];
	}
	// end inline asm
	// begin inline asm
	{	
ld.global.ca.u64 %rd59537, [%rd59535];
	}
	// end inline asm
	// begin inline asm
	{	
ld.global.ca.u64 %rd59539, [%rd59537];
	}
	// end inline asm
	// begin inline asm
	{	
ld.global.ca.u64 %rd59541, [%rd59539];
	}
	// end inline asm
	// begin inline asm
	{	
ld.global.ca.u64 %rd59543, [%rd59541];
	}
	// end inline asm
	// begin inline asm
	{	
ld.global.ca.u64 %rd59545, [%rd59543];
	}
	// end inline asm
	// begin inline asm
	{	
ld.global.ca.u64 %rd59547, [%rd59545];
	}
	// end inline asm
	// begin inline asm
	{	
ld.global.ca.u64 %rd59549, [%rd59547];
	}
	// end inline asm
	// begin inline asm
	{	
ld.global.ca.u64 %rd59551, [%rd59549];
	}
	// end inline asm
	// begin inline asm
	{	
ld.global.ca.u64 %rd59553, [%rd59551];
	}
	// end inline asm
	// begin inline asm
	{	
ld.global.ca.u64 %rd59555, [%rd59553];
	}
	// end inline asm
	// begin inline asm
	{	
ld.global.ca.u64 %rd59557, [%rd59555];
	}
	// end inline asm
	// begin inline asm
	{	
ld.global.ca.u64 %rd59559, [%rd59557];
	}
	// end inline asm
	// begin inline asm
	{	
ld.global.ca.u64 %rd59561, [%rd59559];
	}
	// end inline asm
	// begin inline asm
	{	
ld.global.ca.u64 %rd59563, [%rd59561];
	}
	// end inline asm
	// begin inline asm
	{	
ld.global.ca.u64 %rd59565, [%rd59563];
	}
	// end inline asm
	// begin inline asm
	{	
ld.global.ca.u64 %rd59567, [%rd59565];
	}
	// end inline asm
	// begin inline asm
	{	
ld.global.ca.u64 %rd59569, [%rd59567];
	}
	// end inline asm
	// begin inline asm
	{	
ld.global.ca.u64 %rd59571, [%rd59569];
	}
	// end inline asm
	// begin inline asm
	{	
ld.global.ca.u64 %rd59573, [%rd59571];
	}
	// end inline asm
	// begin inline asm
	{	
ld.global.ca.u64 %rd59575, [%rd59573];
	}
	// end inline asm
	// begin inline asm
	{	
ld.global.ca.u64 %rd59577, [%rd59575];
	}
	// end inline asm
	// begin inline asm
	{	
ld.global.ca.u64 %rd59579, [%rd59577];
	}
	// end inline asm
	// begin inline asm
	{	
ld.global.ca.u64 %rd59581, [%rd59579];
	}
	// end inline asm
	// begin inline asm
	{	
ld.global.ca.u64 %rd59583, [%rd59581];
	}
	// end inline asm
	// begin inline asm
	{	
ld.global.ca.u64 %rd59585, [%rd59583];
	}
	// end inline asm
	// begin inline asm
	{	
ld.global.ca.u64 %rd59587, [%rd59585];
	}
	// end inline asm
	// begin inline asm
	{	
ld.global.ca.u64 %rd59589, [%rd59587];
	}
	// end inline asm
	// begin inline asm
	{	
ld.global.ca.u64 %rd59591, [%rd59589];
	}
	// end inline asm
	// begin inline asm
	{	
ld.global.ca.u64 %rd59593, [%rd59591];
	}
	// end inline asm
	// begin inline asm
	{	
ld.global.ca.u64 %rd59595, [%rd59593];
	}
	// end inline asm
	// begin inline asm
	{	
ld.global.ca.u64 %rd59597, [%rd59595];
	}
	// end inline asm
	// begin inline asm
	{	
ld.global.ca.u64 %rd59599, [%rd59597];
	}
	// end inline asm
	// begin inline asm
	{	
ld.global.ca.u64 %rd59601, [%rd59599];
	}
	// end inline asm
	// begin inline asm
	{	
ld.global.ca.u64 %rd59603, [%rd59601];
	}
	// end inline asm
	// begin inline asm
	{	
ld.global.ca.u64 %rd59605, [%rd59603];
	}
	// end inline asm
	// begin inline asm
	{	
ld.global.ca.u64 %rd59607, [%rd59605];
	}
	// end inline asm
	// begin inline asm
	{	
ld.global.ca.u64 %rd59609, [%rd59607];
	}
	// end inline asm
	// begin inline asm
	{	
ld.global.ca.u64 %rd59611, [%rd59609];
	}
	// end inline asm
	// begin inline asm
	{	
ld.global.ca.u64 %rd59613, [%rd59611];
	}
	// end inline asm
	// begin inline asm
	{	
ld.global.ca.u64 %rd59615, [%rd59613];
	}
	// end inline asm
	// begin inline asm
	{	
ld.global.ca.u64 %rd59617, [%rd59615];
	}
	// end inline asm
	// begin inline asm
	{	
ld.global.ca.u64 %rd59619, [%rd59617];
	}
	// end inline asm
	// begin inline asm
	{	
ld.global.ca.u64 %rd59621, [%rd59619];
	}
	// end inline asm
	// begin inline asm
	{	
ld.global.ca.u64 %rd59623, [%rd59621];
	}
	// end inline asm
	// begin inline asm
	{	
ld.global.ca.u64 %rd59625, [%rd59623];
	}
	// end inline asm
	// begin inline asm
	{	
ld.global.ca.u64 %rd59627, [%rd59625];
	}
	// end inline asm
	// begin inline asm
	{	
ld.global.ca.u64 %rd59629, [%rd59627];
	}
	// end inline asm
	// begin inline asm
	{	
ld.global.ca.u64 %rd59631, [%rd59629];
	}
	// end inline asm
	// begin inline asm
	{	
ld.global.ca.u64 %rd59633, [%rd59631];
	}
	// end inline asm
	// begin inline asm
	{	
ld.global.ca.u64 %rd59635, [%rd59633];
	}
	// end inline asm
	// begin inline asm
	{	
ld.global.ca.u64 %rd59637, [%rd59635];
	}
	// end inline asm
	// begin inline asm
	{	
ld.global.ca.u64 %rd59639, [%rd59637];
	}
	// end inline asm
	// begin inline asm
	{	
ld.global.ca.u64 %rd59641, [%rd59639];
	}
	// end inline asm
	// begin inline asm
	{	
ld.global.ca.u64 %rd59643, [%rd59641];
	}
	// end inline asm
	// begin inline asm
	{	
ld.global.ca.u64 %rd59645, [%rd59643];
	}
	// end inline asm
	// begin inline asm
	{	
ld.global.ca.u64 %rd59647, [%rd59645];
	}
	// end inline asm
	// begin inline asm
	{	
ld.global.ca.u64 %rd59649, [%rd59647];
	}
	// end inline asm
	// begin inline asm
	{	
ld.global.ca.u64 %rd59651, [%rd59649];
	}
	// end inline asm
	// begin inline asm
	{	
ld.global.ca.u64 %rd59653, [%rd59651];
	}
	// end inline asm
	// begin inline asm
	{	
ld.global.ca.u64 %rd59655, [%rd59653];
	}
	// end inline asm
	// begin inline asm
	{	
ld.global.ca.u64 %rd59657, [%rd59655];
	}
	// end inline asm
	// begin inline asm
	{	
ld.global.ca.u64 %rd59659, [%rd59657];
	}
	// end inline asm
	// begin inline asm
	{	
ld.global.ca.u64 %rd59661, [%rd59659];
	}
	// end inline asm
	// begin inline asm
	{	
ld.global.ca.u64 %rd59663, [%rd59661];
	}
	// end inline asm
	// begin inline asm
	{	
ld.global.ca.u64 %rd59665, [%rd59663];
	}
	// end inline asm
	// begin inline asm
	{	
ld.global.ca.u64 %rd59667, [%rd59665];
	}
	// end inline asm
	// begin inline asm
	{	
ld.global.ca.u64 %rd59669, [%rd59667];
	}
	// end inline asm
	// begin inline asm
	{	
ld.global.ca.u64 %rd59671, [%rd59669];
	}
	// end inline asm
	// begin inline asm
	{	
ld.global.ca.u64 %rd59673, [%rd59671];
	}
	// end inline asm
	// begin inline asm
	{	
ld.global.ca.u64 %rd59675, [%rd59673];
	}
	// end inline asm
	// begin inline asm
	{	
ld.global.ca.u64 %rd59677, [%rd59675];
	}
	// end inline asm
	// begin inline asm
	{	
ld.global.ca.u64 %rd59679, [%rd59677];
	}
	// end inline asm
	// begin inline asm
	{	
ld.global.ca.u64 %rd59681, [%rd59679];
	}
	// end inline asm
	// begin inline asm
	{	
ld.global.ca.u64 %rd59683, [%rd59681];
	}
	// end inline asm
	// begin inline asm
	{	
ld.global.ca.u64 %rd59685, [%rd59683];
	}
	// end inline asm
	// begin inline asm
	{	
ld.global.ca.u64 %rd59687, [%rd59685];
	}
	// end inline asm
	// begin inline asm
	{	
ld.global.ca.u64 %rd59689, [%rd59687];
	}
	// end inline asm
	// begin inline asm
	{	
ld.global.ca.u64 %rd59691, [%rd59689];
	}
	// end inline asm
	// begin inline asm
	{	
ld.global.ca.u64 %rd59693, [%rd59691];
	}
	// end inline asm
	// begin inline asm
	{	
ld.global.ca.u64 %rd59695, [%rd59693];
	}
	// end inline asm
	// begin inline asm
	{	
ld.global.ca.u64 %rd59697, [%rd59695];
	}
	// end inline asm
	// begin inline asm
	{	
ld.global.ca.u64 %rd59699, [%rd59697];
	}
	// end inline asm
	// begin inline asm
	{	
ld.global.ca.u64 %rd59701, [%rd59699];
	}
	// end inline asm
	// begin inline asm
	{	
ld.global.ca.u64 %rd59703, [%rd59701];
	}
	// end inline asm
	// begin inline asm
	{	
ld.global.ca.u64 %rd59705, [%rd59703];
	}
	// end inline asm
	// begin inline asm
	{	
ld.global.ca.u64 %rd59707, [%rd59705];
	}
	// end inline asm
	// begin inline asm
	{	
ld.global.ca.u64 %rd59709, [%rd59707];
	}
	// end inline asm
	// begin inline asm
	{	
ld.global.ca.u64 %rd59711, [%rd59709];
	}
	// end inline asm
	// begin inline asm
	{	
ld.global.ca.u64 %rd59713, [%rd59711];
	}
	// end inline asm
	// begin inline asm
	{	
ld.global.ca.u64 %rd59715, [%rd59713];
	}
	// end inline asm
	// begin inline asm
	{	
ld.global.ca.u64 %rd59717, [%rd59715];
	}
	// end inline asm
	// begin inline asm
	{	
ld.global.ca.u64 %rd59719, [%rd59717];
	}
	// end inline asm
	// begin inline asm
	{	
ld.global.ca.u64 %rd59721, [%rd59719];
	}
	// end inline asm
	// begin inline asm
	{	
ld.global.ca.u64 %rd59723, [%rd59721];
	}
	// end inline asm
	// begin inline asm
	{	
ld.global.ca.u64 %rd59725, [%rd59723];
	}
	// end inline asm
	// begin inline asm
	{	
ld.global.ca.u64 %rd59727, [%rd59725];
	}
	// end inline asm
	// begin inline asm
	{	
ld.global.ca.u64 %rd59729, [%rd59727];
	}
	// end inline asm
	// begin inline asm
	{	
ld.global.ca.u64 %rd59731, [%rd59729];
	}
	// end inline asm
	// begin inline asm
	{	
ld.global.ca.u64 %rd59733, [%rd59731];
	}
	// end inline asm
	// begin inline asm
	{	
ld.global.ca.u64 %rd59735, [%rd59733];
	}
	// end inline asm
	// begin inline asm
	{	
ld.global.ca.u64 %rd59737, [%rd59735];
	}
	// end inline asm
	// begin inline asm
	{	
ld.global.ca.u64 %rd59739, [%rd59737];
	}
	// end inline asm
	// begin inline asm
	{	
ld.global.ca.u64 %rd59741, [%rd59739];
	}
	// end inline asm
	// begin inline asm
	{	
ld.global.ca.u64 %rd59743, [%rd59741];
	}
	// end inline asm
	// begin inline asm
	{	
ld.global.ca.u64 %rd59745, [%rd59743];
	}
	// end inline asm
	// begin inline asm
	{	
ld.global.ca.u64 %rd59747, [%rd59745];
	}
	// end inline asm
	// begin inline asm
	{	
ld.global.ca.u64 %rd59749, [%rd59747];
	}
	// end inline asm
	// begin inline asm
	{	
ld.global.ca.u64 %rd59751, [%rd59749];
	}
	// end inline asm
	// begin inline asm
	{	
ld.global.ca.u64 %rd59753, [%rd59751];
	}
	// end inline asm
	// begin inline asm
	{	
ld.global.ca.u64 %rd59755, [%rd59753];
	}
	// end inline asm
	// begin inline asm
	{	
ld.global.ca.u64 %rd59757, [%rd59755];
	}
	// end inline asm
	// begin inline asm
	{	
ld.global.ca.u64 %rd59759, [%rd59757];
	}
	// end inline asm
	// begin inline asm
	{	
ld.global.ca.u64 %rd59761, [%rd59759];
	}
	// end inline asm
	// begin inline asm
	{	
ld.global.ca.u64 %rd59763, [%rd59761];
	}
	// end inline asm
	// begin inline asm
	{	
ld.global.ca.u64 %rd59765, [%rd59763];
	}
	// end inline asm
	// begin inline asm
	{	
ld.global.ca.u64 %rd59767, [%rd59765];
	}
	// end inline asm
	// begin inline asm
	{	
ld.global.ca.u64 %rd59769, [%rd59767];
	}
	// end inline asm
	// begin inline asm
	{	
ld.global.ca.u64 %rd59771, [%rd59769];
	}
	// end inline asm
	// begin inline asm
	{	
ld.global.ca.u64 %rd59773, [%rd59771];
	}
	// end inline asm
	// begin inline asm
	{	
ld.global.ca.u64 %rd59775, [%rd59773];
	}
	// end inline asm
	// begin inline asm
	{	
ld.global.ca.u64 %rd59777, [%rd59775];
	}
	// end inline asm
	// begin inline asm
	{	
ld.global.ca.u64 %rd59779, [%rd59777];
	}
	// end inline asm
	// begin inline asm
	{	
ld.global.ca.u64 %rd59781, [%rd59779];
	}
	// end inline asm
	// begin inline asm
	{	
ld.global.ca.u64 %rd59783, [%rd59781];
	}
	// end inline asm
	// begin inline asm
	{	
ld.global.ca.u64 %rd59785, [%rd59783];
	}
	// end inline asm
	// begin inline asm
	{	
ld.global.ca.u64 %rd59787, [%rd59785];
	}
	// end inline asm
	// begin inline asm
	{	
ld.global.ca.u64 %rd59789, [%rd59787];
	}
	// end inline asm
	// begin inline asm
	{	
ld.global.ca.u64 %rd59791, [%rd59789];
	}
	// end inline asm
	// begin inline asm
	{	
ld.global.ca.u64 %rd59793, [%rd59791];
	}
	// end inline asm
	// begin inline asm
	{	
ld.global.ca.u64 %rd59795, [%rd59793];
	}
	// end inline asm
	// begin inline asm
	{	
ld.global.ca.u64 %rd59797, [%rd59795];
	}
	// end inline asm
	// begin inline asm
	{	
ld.global.ca.u64 %rd59799, [%rd59797];
	}
	// end inline asm
	// begin inline asm
	{	
ld.global.ca.u64 %rd59801, [%rd59799];
	}
	// end inline asm
	// begin inline asm
	{	
ld.global.ca.u64 %rd59803, [%rd59801];
	}
	// end inline asm
	// begin inline asm
	{	
ld.global.ca.u64 %rd59805, [%rd59803];
	}
	// end inline asm
	// begin inline asm
	{	
ld.global.ca.u64 %rd59807, [%rd59805];
	}
	// end inline asm
	// begin inline asm
	{	
ld.global.ca.u64 %rd59809, [%rd59807];
	}
	// end inline asm
	// begin inline asm
	{	
ld.global.ca.u64 %rd59811, [%rd59809];
	}
	// end inline asm
	// begin inline asm
	{	
ld.global.ca.u64 %rd59813, [%rd59811];
	}
	// end inline asm
	// begin inline asm
	{	
ld.global.ca.u64 %rd59815, [%rd59813];
	}
	// end inline asm
	// begin inline asm
	{	
ld.global.ca.u64 %rd59817, [%rd59815];
	}
	// end inline asm
	// begin inline asm
	{	
ld.global.ca.u64 %rd59819, [%rd59817];
	}
	// end inline asm
	// begin inline asm
	{	
ld.global.ca.u64 %rd59821, [%rd59819];
	}
	// end inline asm
	// begin inline asm
	{	
ld.global.ca.u64 %rd59823, [%rd59821];
	}
	// end inline asm
	// begin inline asm
	{	
ld.global.ca.u64 %rd59825, [%rd59823];
	}
	// end inline asm
	// begin inline asm
	{	
ld.global.ca.u64 %rd59827, [%rd59825];
	}
	// end inline asm
	// begin inline asm
	{	
ld.global.ca.u64 %rd59829, [%rd59827];
	}
	// end inline asm
	// begin inline asm
	{	
ld.global.ca.u64 %rd59831, [%rd59829];
	}
	// end inline asm
	// begin inline asm
	{	
ld.global.ca.u64 %rd59833, [%rd59831];
	}
	// end inline asm
	// begin inline asm
	{	
ld.global.ca.u64 %rd59835, [%rd59833];
	}
	// end inline asm
	// begin inline asm
	{	
ld.global.ca.u64 %rd59837, [%rd59835];
	}
	// end inline asm
	// begin inline asm
	{	
ld.global.ca.u64 %rd59839, [%rd59837];
	}
	// end inline asm
	// begin inline asm
	{	
ld.global.ca.u64 %rd59841, [%rd59839];
	}
	// end inline asm
	// begin inline asm
	{	
ld.global.ca.u64 %rd59843, [%rd59841];
	}
	// end inline asm
	// begin inline asm
	{	
ld.global.ca.u64 %rd59845, [%rd59843];
	}
	// end inline asm
	// begin inline asm
	{	
ld.global.ca.u64 %rd59847, [%rd59845];
	}
	// end inline asm
	// begin inline asm
	{	
ld.global.ca.u64 %rd59849, [%rd59847];
	}
	// end inline asm
	// begin inline asm
	{	
ld.global.ca.u64 %rd59851, [%rd59849];
	}
	// end inline asm
	// begin inline asm
	{	
ld.global.ca.u64 %rd59853, [%rd59851];
	}
	// end inline asm
	// begin inline asm
	{	
ld.global.ca.u64 %rd59855, [%rd59853];
	}
	// end inline asm
	// begin inline asm
	{	
ld.global.ca.u64 %rd59857, [%rd59855];
	}
	// end inline asm
	// begin inline asm
	{	
ld.global.ca.u64 %rd59859, [%rd59857];
	}
	// end inline asm
	// begin inline asm
	{	
ld.global.ca.u64 %rd59861, [%rd59859];
	}
	// end inline asm
	// begin inline asm
	{	
ld.global.ca.u64 %rd59863, [%rd59861];
	}
	// end inline asm
	// begin inline asm
	{	
ld.global.ca.u64 %rd59865, [%rd59863];
	}
	// end inline asm
	// begin inline asm
	{	
ld.global.ca.u64 %rd59867, [%rd59865];
	}
	// end inline asm
	// begin inline asm
	{	
ld.global.ca.u64 %rd59869, [%rd59867];
	}
	// end inline asm
	// begin inline asm
	{	
ld.global.ca.u64 %rd59871, [%rd59869];
	}
	// end inline asm
	// begin inline asm
	{	
ld.global.ca.u64 %rd59873, [%rd59871];
	}
	// end inline asm
	// begin inline asm
	{	
ld.global.ca.u64 %rd59875, [%rd59873];
	}
	// end inline asm
	// begin inline asm
	{	
ld.global.ca.u64 %rd59877, [%rd59875];
	}
	// end inline asm
	// begin inline asm
	{	
ld.global.ca.u64 %rd59879, [%rd59877];
	}
	// end inline asm
	// begin inline asm
	{	
ld.global.ca.u64 %rd59881, [%rd59879];
	}
	// end inline asm
	// begin inline asm
	{	
ld.global.ca.u64 %rd59883, [%rd59881];
	}
	// end inline asm
	// begin inline asm
	{	
ld.global.ca.u64 %rd59885, [%rd59883];
	}
	// end inline asm
	// begin inline asm
	{	
ld.global.ca.u64 %rd59887, [%rd59885];
	}
	// end inline asm
	// begin inline asm
	{	
ld.global.ca.u64 %rd59889, [%rd59887];
	}
	// end inline asm
	// begin inline asm
	{	
ld.global.ca.u64 %rd59891, [%rd59889];
	}
	// end inline asm
	// begin inline asm
	{	
ld.global.ca.u64 %rd59893, [%rd59891];
	}
	// end inline asm
	// begin inline asm
	{	
ld.global.ca.u64 %rd59895, [%rd59893];
	}
	// end inline asm
	// begin inline asm
	{	
ld.global.ca.u64 %rd59897, [%rd59895];
	}
	// end inline asm
	// begin inline asm
	{	
ld.global.ca.u64 %rd59899, [%rd59897];
	}
	// end inline asm
	// begin inline asm
	{	
ld.global.ca.u64 %rd59901, [%rd59899];
	}
	// end inline asm
	// begin inline asm
	{	
ld.global.ca.u64 %rd59903, [%rd59901];
	}
	// end inline asm
	// begin inline asm
	{	
ld.global.ca.u64 %rd59905, [%rd59903];
	}
	// end inline asm
	// begin inline asm
	{	
ld.global.ca.u64 %rd59907, [%rd59905];
	}
	// end inline asm
	// begin inline asm
	{	
ld.global.ca.u64 %rd59909, [%rd59907];
	}
	// end inline asm
	// begin inline asm
	{	
ld.global.ca.u64 %rd59911, [%rd59909];
	}
	// end inline asm
	// begin inline asm
	{	
ld.global.ca.u64 %rd59913, [%rd59911];
	}
	// end inline asm
	// begin inline asm
	{	
ld.global.ca.u64 %rd59915, [%rd59913];
	}
	// end inline asm
	// begin inline asm
	{	
ld.global.ca.u64 %rd59917, [%rd59915];
	}
	// end inline asm
	// begin inline asm
	{	
ld.global.ca.u64 %rd59919, [%rd59917];
	}
	// end inline asm
	// begin inline asm
	{	
ld.global.ca.u64 %rd59921, [%rd59919];
	}
	// end inline asm
	// begin inline asm
	{	
ld.global.ca.u64 %rd59923, [%rd59921];
	}
	// end inline asm
	// begin inline asm
	{	
ld.global.ca.u64 %rd59925, [%rd59923];
	}
	// end inline asm
	// begin inline asm
	{	
ld.global.ca.u64 %rd59927, [%rd59925];
	}
	// end inline asm
	// begin inline asm
	{	
ld.global.ca.u64 %rd59929, [%rd59927];
	}
	// end inline asm
	// begin inline asm
	{	
ld.global.ca.u64 %rd59931, [%rd59929];
	}
	// end inline asm
	// begin inline asm
	{	
ld.global.ca.u64 %rd59933, [%rd59931];
	}
	// end inline asm
	// begin inline asm
	{	
ld.global.ca.u64 %rd59935, [%rd59933];
	}
	// end inline asm
	// begin inline asm
	{	
ld.global.ca.u64 %rd59937, [%rd59935];
	}
	// end inline asm
	// begin inline asm
	{	
ld.global.ca.u64 %rd59939, [%rd59937];
	}
	// end inline asm
	// begin inline asm
	{	
ld.global.ca.u64 %rd59941, [%rd59939];
	}
	// end inline asm
	// begin inline asm
	{	
ld.global.ca.u64 %rd59943, [%rd59941];
	}
	// end inline asm
	// begin inline asm
	{	
ld.global.ca.u64 %rd59945, [%rd59943];
	}
	// end inline asm
	// begin inline asm
	{	
ld.global.ca.u64 %rd59947, [%rd59945];
	}
	// end inline asm
	// begin inline asm
	{	
ld.global.ca.u64 %rd59949, [%rd59947];
	}
	// end inline asm
	// begin inline asm
	{	
ld.global.ca.u64 %rd59951, [%rd59949];
	}
	// end inline asm
	// begin inline asm
	{	
ld.global.ca.u64 %rd59953, [%rd59951];
	}
	// end inline asm
	// begin inline asm
	{	
ld.global.ca.u64 %rd59955, [%rd59953];
	}
	// end inline asm
	// begin inline asm
	{	
ld.global.ca.u64 %rd59957, [%rd59955];
	}
	// end inline asm
	// begin inline asm
	{	
ld.global.ca.u64 %rd59959, [%rd59957];
	}
	// end inline asm
	// begin inline asm
	{	
ld.global.ca.u64 %rd59961, [%rd59959];
	}
	// end inline asm
	// begin inline asm
	{	
ld.global.ca.u64 %rd59963, [%rd59961];
	}
	// end inline asm
	// begin inline asm
	{	
ld.global.ca.u64 %rd59965, [%rd59963];
	}
	// end inline asm
	// begin inline asm
	{	
ld.global.ca.u64 %rd59967, [%rd59965];
	}
	// end inline asm
	// begin inline asm
	{	
ld.global.ca.u64 %rd59969, [%rd59967];
	}
	// end inline asm
	// begin inline asm
	{	
ld.global.ca.u64 %rd59971, [%rd59969];
	}
	// end inline asm
	// begin inline asm
	{	
ld.global.ca.u64 %rd59973, [%rd59971];
	}
	// end inline asm
	// begin inline asm
	{	
ld.global.ca.u64 %rd59975, [%rd59973];
	}
	// end inline asm
	// begin inline asm
	{	
ld.global.ca.u64 %rd59977, [%rd59975];
	}
	// end inline asm
	// begin inline asm
	{	
ld.global.ca.u64 %rd59979, [%rd59977];
	}
	// end inline asm
	// begin inline asm
	{	
ld.global.ca.u64 %rd59981, [%rd59979];
	}
	// end inline asm
	// begin inline asm
	{	
ld.global.ca.u64 %rd59983, [%rd59981];
	}
	// end inline asm
	// begin inline asm
	{	
ld.global.ca.u64 %rd59985, [%rd59983];
	}
	// end inline asm
	// begin inline asm
	{	
ld.global.ca.u64 %rd59987, [%rd59985];
	}
	// end inline asm
	// begin inline asm
	{	
ld.global.ca.u64 %rd59989, [%rd59987];
	}
	// end inline asm
	// begin inline asm
	{	
ld.global.ca.u64 %rd59991, [%rd59989];
	}
	// end inline asm
	// begin inline asm
	{	
ld.global.ca.u64 %rd59993, [%rd59991];
	}
	// end inline asm
	// begin inline asm
	{	
ld.global.ca.u64 %rd59995, [%rd59993];
	}
	// end inline asm
	// begin inline asm
	{	
ld.global.ca.u64 %rd59997, [%rd59995];
	}
	// end inline asm
	// begin inline asm
	{	
ld.global.ca.u64 %rd59999, [%rd59997];
	}
	// end inline asm
	// begin inline asm
	{	
ld.global.ca.u64 %rd60001, [%rd59999];
	}
	// end inline asm
	// begin inline asm
	{	
ld.global.ca.u64 %rd60003, [%rd60001];
	}
	// end inline asm
	// begin inline asm
	{	
ld.global.ca.u64 %rd60005, [%rd60003];
	}
	// end inline asm
	// begin inline asm
	{	
ld.global.ca.u64 %rd60007, [%rd60005];
	}
	// end inline asm
	// begin inline asm
	{	
ld.global.ca.u64 %rd60009, [%rd60007];
	}
	// end inline asm
	// begin inline asm
	{	
ld.global.ca.u64 %rd60011, [%rd60009];
	}
	// end inline asm
	// begin inline asm
	{	
ld.global.ca.u64 %rd60013, [%rd60011];
	}
	// end inline asm
	// begin inline asm
	{	
ld.global.ca.u64 %rd60015, [%rd60013];
	}
	// end inline asm
	// begin inline asm
	{	
ld.global.ca.u64 %rd60017, [%rd60015];
	}
	// end inline asm
	// begin inline asm
	{	
ld.global.ca.u64 %rd60019, [%rd60017];
	}
	// end inline asm
	// begin inline asm
	{	
ld.global.ca.u64 %rd60021, [%rd60019];
	}
	// end inline asm
	// begin inline asm
	{	
ld.global.ca.u64 %rd60023, [%rd60021];
	}
	// end inline asm
	// begin inline asm
	{	
ld.global.ca.u64 %rd60025, [%rd60023];
	}
	// end inline asm
	// begin inline asm
	{	
ld.global.ca.u64 %rd60027, [%rd60025];
	}
	// end inline asm
	// begin inline asm
	{	
ld.global.ca.u64 %rd60029, [%rd60027];
	}
	// end inline asm
	// begin inline asm
	{	
ld.global.ca.u64 %rd60031, [%rd60029];
	}
	// end inline asm
	// begin inline asm
	{	
ld.global.ca.u64 %rd60033, [%rd60031];
	}
	// end inline asm
	// begin inline asm
	{	
ld.global.ca.u64 %rd60035, [%rd60033];
	}
	// end inline asm
	// begin inline asm
	{	
ld.global.ca.u64 %rd60037, [%rd60035];
	}
	// end inline asm
	// begin inline asm
	{	
ld.global.ca.u64 %rd60039, [%rd60037];
	}
	// end inline asm
	// begin inline asm
	{	
ld.global.ca.u64 %rd60041, [%rd60039];
	}
	// end inline asm
	// begin inline asm
	{	
ld.global.ca.u64 %rd60043, [%rd60041];
	}
	// end inline asm
	// begin inline asm
	{	
ld.global.ca.u64 %rd60045, [%rd60043];
	}
	// end inline asm
	// begin inline asm
	{	
ld.global.ca.u64 %rd60047, [%rd60045];
	}
	// end inline asm
	// begin inline asm
	{	
ld.global.ca.u64 %rd60049, [%rd60047];
	}
	// end inline asm
	// begin inline asm
	{	
ld.global.ca.u64 %rd60051, [%rd60049];
	}
	// end inline asm
	// begin inline asm
	{	
ld.global.ca.u64 %rd60053, [%rd60051];
	}
	// end inline asm
	// begin inline asm
	{	
ld.global.ca.u64 %rd60055, [%rd60053];
	}
	// end inline asm
	// begin inline asm
	{	
ld.global.ca.u64 %rd60057, [%rd60055];
	}
	// end inline asm
	// begin inline asm
	{	
ld.global.ca.u64 %rd60059, [%rd60057];
	}
	// end inline asm
	// begin inline asm
	{	
ld.global.ca.u64 %rd60061, [%rd60059];
	}
	// end inline asm
	// begin inline asm
	{	
ld.global.ca.u64 %rd60063, [%rd60061];
	}
	// end inline asm
	// begin inline asm
	{	
ld.global.ca.u64 %rd60065, [%rd60063];
	}
	// end inline asm
	// begin inline asm
	{	
ld.global.ca.u64 %rd60067, [%rd60065];
	}
	// end inline asm
	// begin inline asm
	{	
ld.global.ca.u64 %rd60069, [%rd60067];
	}
	// end inline asm
	// begin inline asm
	{	
ld.global.ca.u64 %rd60071, [%rd60069];
	}
	// end inline asm
	// begin inline asm
	{	
ld.global.ca.u64 %rd60073, [%rd60071];
	}
	// end inline asm
	// begin inline asm
	{	
ld.global.ca.u64 %rd60075, [%rd60073];
	}
	// end inline asm
	// begin inline asm
	{	
ld.global.ca.u64 %rd60077, [%rd60075];
	}
	// end inline asm
	// begin inline asm
	{	
ld.global.ca.u64 %rd60079, [%rd60077];
	}
	// end inline asm
	// begin inline asm
	{	
ld.global.ca.u64 %rd60081, [%rd60079];
	}
	// end inline asm
	// begin inline asm
	{	
ld.global.ca.u64 %rd60083, [%rd60081];
	}
	// end inline asm
	// begin inline asm
	{	
ld.global.ca.u64 %rd60085, [%rd60083];
	}
	// end inline asm
	// begin inline asm
	{	
ld.global.ca.u64 %rd60087, [%rd60085];
	}
	// end inline asm
	// begin inline asm
	{	
ld.global.ca.u64 %rd60089, [%rd60087];
	}
	// end inline asm
	// begin inline asm
	{	
ld.global.ca.u64 %rd60091, [%rd60089];
	}
	// end inline asm
	// begin inline asm
	{	
ld.global.ca.u64 %rd60093, [%rd60091];
	}
	// end inline asm
	// begin inline asm
	{	
ld.global.ca.u64 %rd60095, [%rd60093];
	}
	// end inline asm
	// begin inline asm
	{	
ld.global.ca.u64 %rd60097, [%rd60095];
	}
	// end inline asm
	// begin inline asm
	{	
ld.global.ca.u64 %rd60099, [%rd60097];
	}
	// end inline asm
	// begin inline asm
	{	
ld.global.ca.u64 %rd60101, [%rd60099];
	}
	// end inline asm
	// begin inline asm
	{	
ld.global.ca.u64 %rd60103, [%rd60101];
	}
	// end inline asm
	// begin inline asm
	{	
ld.global.ca.u64 %rd60105, [%rd60103];
	}
	// end inline asm
	// begin inline asm
	{	
ld.global.ca.u64 %rd60107, [%rd60105];
	}
	// end inline asm
	// begin inline asm
	{	
ld.global.ca.u64 %rd60109, [%rd60107];
	}
	// end inline asm
	// begin inline asm
	{	
ld.global.ca.u64 %rd60111, [%rd60109];
	}
	// end inline asm
	// begin inline asm
	{	
ld.global.ca.u64 %rd60113, [%rd60111];
	}
	// end inline asm
	// begin inline asm
	{	
ld.global.ca.u64 %rd60115, [%rd60113];
	}
	// end inline asm
	// begin inline asm
	{	
ld.global.ca.u64 %rd60117, [%rd60115];
	}
	// end inline asm
	// begin inline asm
	{	
ld.global.ca.u64 %rd60119, [%rd60117];
	}
	// end inline asm
	// begin inline asm
	{	
ld.global.ca.u64 %rd60121, [%rd60119];
	}
	// end inline asm
	// begin inline asm
	{	
ld.global.ca.u64 %rd60123, [%rd60121];
	}
	// end inline asm
	// begin inline asm
	{	
ld.global.ca.u64 %rd60125, [%rd60123];
	}
	// end inline asm
	// begin inline asm
	{	
ld.global.ca.u64 %rd60127, [%rd60125];
	}
	// end inline asm
	// begin inline asm
	{	
ld.global.ca.u64 %rd60129, [%rd60127];
	}
	// end inline asm
	// begin inline asm
	{	
ld.global.ca.u64 %rd60131, [%rd60129];
	}
	// end inline asm
	// begin inline asm
	{	
ld.global.ca.u64 %rd60133, [%rd60131];
	}
	// end inline asm
	// begin inline asm
	{	
ld.global.ca.u64 %rd60135, [%rd60133];
	}
	// end inline asm
	// begin inline asm
	{	
ld.global.ca.u64 %rd60137, [%rd60135];
	}
	// end inline asm
	// begin inline asm
	{	
ld.global.ca.u64 %rd60139, [%rd60137];
	}
	// end inline asm
	// begin inline asm
	{	
ld.global.ca.u64 %rd60141, [%rd60139];
	}
	// end inline asm
	// begin inline asm
	{	
ld.global.ca.u64 %rd60143, [%rd60141];
	}
	// end inline asm
	// begin inline asm
	{	
ld.global.ca.u64 %rd60145, [%rd60143];
	}
	// end inline asm
	// begin inline asm
	{	
ld.global.ca.u64 %rd60147, [%rd60145];
	}
	// end inline asm
	// begin inline asm
	{	
ld.global.ca.u64 %rd60149, [%rd60147];
	}
	// end inline asm
	// begin inline asm
	{	
ld.global.ca.u64 %rd60151, [%rd60149];
	}
	// end inline asm
	// begin inline asm
	{	
ld.global.ca.u64 %rd60153, [%rd60151];
	}
	// end inline asm
	// begin inline asm
	{	
ld.global.ca.u64 %rd60155, [%rd60153];
	}
	// end inline asm
	// begin inline asm
	{	
ld.global.ca.u64 %rd60157, [%rd60155];
	}
	// end inline asm
	// begin inline asm
	{	
ld.global.ca.u64 %rd60159, [%rd60157];
	}
	// end inline asm
	// begin inline asm
	{	
ld.global.ca.u64 %rd60161, [%rd60159];
	}
	// end inline asm
	// begin inline asm
	{	
ld.global.ca.u64 %rd60163, [%rd60161];
	}
	// end inline asm
	// begin inline asm
	{	
ld.global.ca.u64 %rd60165, [%rd60163];
	}
	// end inline asm
	// begin inline asm
	{	
ld.global.ca.u64 %rd60167, [%rd60165];
	}
	// end inline asm
	// begin inline asm
	{	
ld.global.ca.u64 %rd60169, [%rd60167];
	}
	// end inline asm
	// begin inline asm
	{	
ld.global.ca.u64 %rd60171, [%rd60169];
	}
	// end inline asm
	// begin inline asm
	{	
ld.global.ca.u64 %rd60173, [%rd60171];
	}
	// end inline asm
	// begin inline asm
	{	
ld.global.ca.u64 %rd60175, [%rd60173];
	}
	// end inline asm
	// begin inline asm
	{	
ld.global.ca.u64 %rd60177, [%rd60175];
	}
	// end inline asm
	// begin inline asm
	{	
ld.global.ca.u64 %rd60179, [%rd60177];
	}
	// end inline asm
	// begin inline asm
	{	
ld.global.ca.u64 %rd60181, [%rd60179];
	}
	// end inline asm
	// begin inline asm
	{	
ld.global.ca.u64 %rd60183, [%rd60181];
	}
	// end inline asm
	// begin inline asm
	{	
ld.global.ca.u64 %rd60185, [%rd60183];
	}
	// end inline asm
	// begin inline asm
	{	
ld.global.ca.u64 %rd60187, [%rd60185];
	}
	// end inline asm
	// begin inline asm
	{	
ld.global.ca.u64 %rd60189, [%rd60187];
	}
	// end inline asm
	// begin inline asm
	{	
ld.global.ca.u64 %rd60191, [%rd60189];
	}
	// end inline asm
	// begin inline asm
	{	
ld.global.ca.u64 %rd60193, [%rd60191];
	}
	// end inline asm
	// begin inline asm
	{	
ld.global.ca.u64 %rd60195, [%rd60193];
	}
	// end inline asm
	// begin inline asm
	{	
ld.global.ca.u64 %rd60197, [%rd60195];
	}
	// end inline asm
	// begin inline asm
	{	
ld.global.ca.u64 %rd60199, [%rd60197];
	}
	// end inline asm
	// begin inline asm
	{	
ld.global.ca.u64 %rd60201, [%rd60199];
	}
	// end inline asm
	// begin inline asm
	{	
ld.global.ca.u64 %rd60203, [%rd60201];
	}
	// end inline asm
	// begin inline asm
	{	
ld.global.ca.u64 %rd60205, [%rd60203];
	}
	// end inline asm
	// begin inline asm
	{	
ld.global.ca.u64 %rd60207, [%rd60205];
	}
	// end inline asm
	// begin inline asm
	{	
ld.global.ca.u64 %rd60209, [%rd60207];
	}
	// end inline asm
	// begin inline asm
	{	
ld.global.ca.u64 %rd60211, [%rd60209];
	}
	// end inline asm
	// begin inline asm
	{	
ld.global.ca.u64 %rd60213, [%rd60211];
	}
	// end inline asm
	// begin inline asm
	{	
ld.global.ca.u64 %rd60215, [%rd60213];
	}
	// end inline asm
	// begin inline asm
	{	
ld.global.ca.u64 %rd60217, [%rd60215];
	}
	// end inline asm
	// begin inline asm
	{	
ld.global.ca.u64 %rd60219, [%rd60217];
	}
	// end inline asm
	// begin inline asm
	{	
ld.global.ca.u64 %rd60221, [%rd60219];
	}
	// end inline asm
	// begin inline asm
	{	
ld.global.ca.u64 %rd60223, [%rd60221];
	}
	// end inline asm
	// begin inline asm
	{	
ld.global.ca.u64 %rd60225, [%rd60223];
	}
	// end inline asm
	// begin inline asm
	{	
ld.global.ca.u64 %rd60227, [%rd60225];
	}
	// end inline asm
	// begin inline asm
	{	
ld.global.ca.u64 %rd60229, [%rd60227];
	}
	// end inline asm
	// begin inline asm
	{	
ld.global.ca.u64 %rd60231, [%rd60229];
	}
	// end inline asm
	// begin inline asm
	{	
ld.global.ca.u64 %rd60233, [%rd60231];
	}
	// end inline asm
	// begin inline asm
	{	
ld.global.ca.u64 %rd60235, [%rd60233];
	}
	// end inline asm
	// begin inline asm
	{	
ld.global.ca.u64 %rd60237, [%rd60235];
	}
	// end inline asm
	// begin inline asm
	{	
ld.global.ca.u64 %rd60239, [%rd60237];
	}
	// end inline asm
	// begin inline asm
	{	
ld.global.ca.u64 %rd60241, [%rd60239];
	}
	// end inline asm
	// begin inline asm
	{	
ld.global.ca.u64 %rd60243, [%rd60241];
	}
	// end inline asm
	// begin inline asm
	{	
ld.global.ca.u64 %rd60245, [%rd60243];
	}
	// end inline asm
	// begin inline asm
	{	
ld.global.ca.u64 %rd60247, [%rd60245];
	}
	// end inline asm
	// begin inline asm
	{	
ld.global.ca.u64 %rd60249, [%rd60247];
	}
	// end inline asm
	// begin inline asm
	{	
ld.global.ca.u64 %rd60251, [%rd60249];
	}
	// end inline asm
	// begin inline asm
	{	
ld.global.ca.u64 %rd60253, [%rd60251];
	}
	// end inline asm
	// begin inline asm
	{	
ld.global.ca.u64 %rd60255, [%rd60253];
	}
	// end inline asm
	// begin inline asm
	{	
ld.global.ca.u64 %rd60257, [%rd60255];
	}
	// end inline asm
	// begin inline asm
	{	
ld.global.ca.u64 %rd60259, [%rd60257];
	}
	// end inline asm
	// begin inline asm
	{	
ld.global.ca.u64 %rd60261, [%rd60259];
	}
	// end inline asm
	// begin inline asm
	{	
ld.global.ca.u64 %rd60263, [%rd60261];
	}
	// end inline asm
	// begin inline asm
	{	
ld.global.ca.u64 %rd60265, [%rd60263];
	}
	// end inline asm
	// begin inline asm
	{	
ld.global.ca.u64 %rd60267, [%rd60265];
	}
	// end inline asm
	// begin inline asm
	{	
ld.global.ca.u64 %rd60269, [%rd60267];
	}
	// end inline asm
	// begin inline asm
	{	
ld.global.ca.u64 %rd60271, [%rd60269];
	}
	// end inline asm
	// begin inline asm
	{	
ld.global.ca.u64 %rd60273, [%rd60271];
	}
	// end inline asm
	// begin inline asm
	{	
ld.global.ca.u64 %rd60275, [%rd60273];
	}
	// end inline asm
	// begin inline asm
	{	
ld.global.ca.u64 %rd60277, [%rd60275];
	}
	// end inline asm
	// begin inline asm
	{	
ld.global.ca.u64 %rd60279, [%rd60277];
	}
	// end inline asm
	// begin inline asm
	{	
ld.global.ca.u64 %rd60281, [%rd60279];
	}
	// end inline asm
	// begin inline asm
	{	
ld.global.ca.u64 %rd60283, [%rd60281];
	}
	// end inline asm
	// begin inline asm
	{	
ld.global.ca.u64 %rd60285, [%rd60283];
	}
	// end inline asm
	// begin inline asm
	{	
ld.global.ca.u64 %rd60287, [%rd60285];
	}
	// end inline asm
	// begin inline asm
	{	
ld.global.ca.u64 %rd60289, [%rd60287];
	}
	// end inline asm
	// begin inline asm
	{	
ld.global.ca.u64 %rd60291, [%rd60289];
	}
	// end inline asm
	// begin inline asm
	{	
ld.global.ca.u64 %rd60293, [%rd60291];
	}
	// end inline asm
	// begin inline asm
	{	
ld.global.ca.u64 %rd60295, [%rd60293];
	}
	// end inline asm
	// begin inline asm
	{	
ld.global.ca.u64 %rd60297, [%rd60295];
	}
	// end inline asm
	// begin inline asm
	{	
ld.global.ca.u64 %rd60299, [%rd60297];
	}
	// end inline asm
	// begin inline asm
	{	
ld.global.ca.u64 %rd60301, [%rd60299];
	}
	// end inline asm
	// begin inline asm
	{	
ld.global.ca.u64 %rd60303, [%rd60301];
	}
	// end inline asm
	// begin inline asm
	{	
ld.global.ca.u64 %rd60305, [%rd60303];
	}
	// end inline asm
	// begin inline asm
	{	
ld.global.ca.u64 %rd60307, [%rd60305];
	}
	// end inline asm
	// begin inline asm
	{	
ld.global.ca.u64 %rd60309, [%rd60307];
	}
	// end inline asm
	// begin inline asm
	{	
ld.global.ca.u64 %rd60311, [%rd60309];
	}
	// end inline asm
	// begin inline asm
	{	
ld.global.ca.u64 %rd60313, [%rd60311];
	}
	// end inline asm
	// begin inline asm
	{	
ld.global.ca.u64 %rd60315, [%rd60313];
	}
	// end inline asm
	// begin inline asm
	{	
ld.global.ca.u64 %rd60317, [%rd60315];
	}
	// end inline asm
	// begin inline asm
	{	
ld.global.ca.u64 %rd60319, [%rd60317];
	}
	// end inline asm
	// begin inline asm
	{	
ld.global.ca.u64 %rd60321, [%rd60319];
	}
	// end inline asm
	// begin inline asm
	{	
ld.global.ca.u64 %rd60323, [%rd60321];
	}
	// end inline asm
	// begin inline asm
	{	
ld.global.ca.u64 %rd60325, [%rd60323];
	}
	// end inline asm
	// begin inline asm
	{	
ld.global.ca.u64 %rd60327, [%rd60325];
	}
	// end inline asm
	// begin inline asm
	{	
ld.global.ca.u64 %rd60329, [%rd60327];
	}
	// end inline asm
	// begin inline asm
	{	
ld.global.ca.u64 %rd60331, [%rd60329];
	}
	// end inline asm
	// begin inline asm
	{	
ld.global.ca.u64 %rd60333, [%rd60331];
	}
	// end inline asm
	// begin inline asm
	{	
ld.global.ca.u64 %rd60335, [%rd60333];
	}
	// end inline asm
	// begin inline asm
	{	
ld.global.ca.u64 %rd60337, [%rd60335];
	}
	// end inline asm
	// begin inline asm
	{	
ld.global.ca.u64 %rd60339, [%rd60337];
	}
	// end inline asm
	// begin inline asm
	{	
ld.global.ca.u64 %rd60341, [%rd60339];
	}
	// end inline asm
	// begin inline asm
	{	
ld.global.ca.u64 %rd60343, [%rd60341];
	}
	// end inline asm
	// begin inline asm
	{	
ld.global.ca.u64 %rd60345, [%rd60343];
	}
	// end inline asm
	// begin inline asm
	{	
ld.global.ca.u64 %rd60347, [%rd60345];
	}
	// end inline asm
	// begin inline asm
	{	
ld.global.ca.u64 %rd60349, [%rd60347];
	}
	// end inline asm
	// begin inline asm
	{	
ld.global.ca.u64 %rd60351, [%rd60349];
	}
	// end inline asm
	// begin inline asm
	{	
ld.global.ca.u64 %rd60353, [%rd60351];
	}
	// end inline asm
	// begin inline asm
	{	
ld.global.ca.u64 %rd60355, [%rd60353];
	}
	// end inline asm
	// begin inline asm
	{	
ld.global.ca.u64 %rd60357, [%rd60355];
	}
	// end inline asm
	// begin inline asm
	{	
ld.global.ca.u64 %rd60359, [%rd60357];
	}
	// end inline asm
	// begin inline asm
	{	
ld.global.ca.u64 %rd60361, [%rd60359];
	}
	// end inline asm
	// begin inline asm
	{	
ld.global.ca.u64 %rd60363, [%rd60361];
	}
	// end inline asm
	// begin inline asm
	{	
ld.global.ca.u64 %rd60365, [%rd60363];
	}
	// end inline asm
	// begin inline asm
	{	
ld.global.ca.u64 %rd60367, [%rd60365];
	}
	// end inline asm
	// begin inline asm
	{	
ld.global.ca.u64 %rd60369, [%rd60367];
	}
	// end inline asm
	// begin inline asm
	{	
ld.global.ca.u64 %rd60371, [%rd60369];
	}
	// end inline asm
	// begin inline asm
	{	
ld.global.ca.u64 %rd60373, [%rd60371];
	}
	// end inline asm
	// begin inline asm
	{	
ld.global.ca.u64 %rd60375, [%rd60373];
	}
	// end inline asm
	// begin inline asm
	{	
ld.global.ca.u64 %rd60377, [%rd60375];
	}
	// end inline asm
	// begin inline asm
	{	
ld.global.ca.u64 %rd60379, [%rd60377];
	}
	// end inline asm
	// begin inline asm
	{	
ld.global.ca.u64 %rd60381, [%rd60379];
	}
	// end inline asm
	// begin inline asm
	{	
ld.global.ca.u64 %rd60383, [%rd60381];
	}
	// end inline asm
	// begin inline asm
	{	
ld.global.ca.u64 %rd60385, [%rd60383];
	}
	// end inline asm
	// begin inline asm
	{	
ld.global.ca.u64 %rd60387, [%rd60385];
	}
	// end inline asm
	// begin inline asm
	{	
ld.global.ca.u64 %rd60389, [%rd60387];
	}
	// end inline asm
	// begin inline asm
	{	
ld.global.ca.u64 %rd60391, [%rd60389];
	}
	// end inline asm
	// begin inline asm
	{	
ld.global.ca.u64 %rd60393, [%rd60391];
	}
	// end inline asm
	// begin inline asm
	{	
ld.global.ca.u64 %rd60395, [%rd60393];
	}
	// end inline asm
	// begin inline asm
	{	
ld.global.ca.u64 %rd60397, [%rd60395];
	}
	// end inline asm
	// begin inline asm
	{	
ld.global.ca.u64 %rd60399, [%rd60397];
	}
	// end inline asm
	// begin inline asm
	{	
ld.global.ca.u64 %rd60401, [%rd60399];
	}
	// end inline asm
	// begin inline asm
	{	
ld.global.ca.u64 %rd60403, [%rd60401];
	}
	// end inline asm
	// begin inline asm
	{	
ld.global.ca.u64 %rd60405, [%rd60403];
	}
	// end inline asm
	// begin inline asm
	{	
ld.global.ca.u64 %rd60407, [%rd60405];
	}
	// end inline asm
	// begin inline asm
	{	
ld.global.ca.u64 %rd60409, [%rd60407];
	}
	// end inline asm
	// begin inline asm
	{	
ld.global.ca.u64 %rd60411, [%rd60409];
	}
	// end inline asm
	// begin inline asm
	{	
ld.global.ca.u64 %rd60413, [%rd60411];
	}
	// end inline asm
	// begin inline asm
	{	
ld.global.ca.u64 %rd60415, [%rd60413];
	}
	// end inline asm
	// begin inline asm
	{	
ld.global.ca.u64 %rd60417, [%rd60415];
	}
	// end inline asm
	// begin inline asm
	{	
ld.global.ca.u64 %rd60419, [%rd60417];
	}
	// end inline asm
	// begin inline asm
	{	
ld.global.ca.u64 %rd60421, [%rd60419];
	}
	// end inline asm
	// begin inline asm
	{	
ld.global.ca.u64 %rd60423, [%rd60421];
	}
	// end inline asm
	// begin inline asm
	{	
ld.global.ca.u64 %rd60425, [%rd60423];
	}
	// end inline asm
	// begin inline asm
	{	
ld.global.ca.u64 %rd60427, [%rd60425];
	}
	// end inline asm
	// begin inline asm
	{	
ld.global.ca.u64 %rd60429, [%rd60427];
	}
	// end inline asm
	// begin inline asm
	{	
ld.global.ca.u64 %rd60431, [%rd60429];
	}
	// end inline asm
	// begin inline asm
	{	
ld.global.ca.u64 %rd60433, [%rd60431];
	}
	// end inline asm
	// begin inline asm
	{	
ld.global.ca.u64 %rd60435, [%rd60433];
	}
	// end inline asm
	// begin inline asm
	{	
ld.global.ca.u64 %rd60437, [%rd60435];
	}
	// end inline asm
	// begin inline asm
	{	
ld.global.ca.u64 %rd60439, [%rd60437];
	}
	// end inline asm
	// begin inline asm
	{	
ld.global.ca.u64 %rd60441, [%rd60439];
	}
	// end inline asm
	// begin inline asm
	{	
ld.global.ca.u64 %rd60443, [%rd60441];
	}
	// end inline asm
	// begin inline asm
	{	
ld.global.ca.u64 %rd60445, [%rd60443];
	}
	// end inline asm
	// begin inline asm
	{	
ld.global.ca.u64 %rd60447, [%rd60445];
	}
	// end inline asm
	// begin inline asm
	{	
ld.global.ca.u64 %rd60449, [%rd60447];
	}
	// end inline asm
	// begin inline asm
	{	
ld.global.ca.u64 %rd60451, [%rd60449];
	}
	// end inline asm
	// begin inline asm
	{	
ld.global.ca.u64 %rd60453, [%rd60451];
	}
	// end inline asm
	// begin inline asm
	{	
ld.global.ca.u64 %rd60455, [%rd60453];
	}
	// end inline asm
	// begin inline asm
	{	
ld.global.ca.u64 %rd60457, [%rd60455];
	}
	// end inline asm
	// begin inline asm
	{	
ld.global.ca.u64 %rd60459, [%rd60457];
	}
	// end inline asm
	// begin inline asm
	{	
ld.global.ca.u64 %rd60461, [%rd60459];
	}
	// end inline asm
	// begin inline asm
	{	
ld.global.ca.u64 %rd60463, [%rd60461];
	}
	// end inline asm
	// begin inline asm
	{	
ld.global.ca.u64 %rd60465, [%rd60463];
	}
	// end inline asm
	// begin inline asm
	{	
ld.global.ca.u64 %rd60467, [%rd60465];
	}
	// end inline asm
	// begin inline asm
	{	
ld.global.ca.u64 %rd60469, [%rd60467];
	}
	// end inline asm
	// begin inline asm
	{	
ld.global.ca.u64 %rd60471, [%rd60469];
	}
	// end inline asm
	// begin inline asm
	{	
ld.global.ca.u64 %rd60473, [%rd60471];
	}
	// end inline asm
	// begin inline asm
	{	
ld.global.ca.u64 %rd60475, [%rd60473];
	}
	// end inline asm
	// begin inline asm
	{	
ld.global.ca.u64 %rd60477, [%rd60475];
	}
	// end inline asm
	// begin inline asm
	{	
ld.global.ca.u64 %rd60479, [%rd60477];
	}
	// end inline asm
	// begin inline asm
	{	
ld.global.ca.u64 %rd60481, [%rd60479];
	}
	// end inline asm
	// begin inline asm
	{	
ld.global.ca.u64 %rd60483, [%rd60481];
	}
	// end inline asm
	// begin inline asm
	{	
ld.global.ca.u64 %rd60485, [%rd60483];
	}
	// end inline asm
	// begin inline asm
	{	
ld.global.ca.u64 %rd60487, [%rd60485];
	}
	// end inline asm
	// begin inline asm
	{	
ld.global.ca.u64 %rd60489, [%rd60487];
	}
	// end inline asm
	// begin inline asm
	{	
ld.global.ca.u64 %rd60491, [%rd60489];
	}
	// end inline asm
	// begin inline asm
	{	
ld.global.ca.u64 %rd60493, [%rd60491];
	}
	// end inline asm
	// begin inline asm
	{	
ld.global.ca.u64 %rd60495, [%rd60493];
	}
	// end inline asm
	// begin inline asm
	{	
ld.global.ca.u64 %rd60497, [%rd60495];
	}
	// end inline asm
	// begin inline asm
	{	
ld.global.ca.u64 %rd60499, [%rd60497];
	}
	// end inline asm
	// begin inline asm
	{	
ld.global.ca.u64 %rd60501, [%rd60499];
	}
	// end inline asm
	// begin inline asm
	{	
ld.global.ca.u64 %rd60503, [%rd60501];
	}
	// end inline asm
	// begin inline asm
	{	
ld.global.ca.u64 %rd60505, [%rd60503];
	}
	// end inline asm
	// begin inline asm
	{	
ld.global.ca.u64 %rd60507, [%rd60505];
	}
	// end inline asm
	// begin inline asm
	{	
ld.global.ca.u64 %rd60509, [%rd60507];
	}
	// end inline asm
	// begin inline asm
	{	
ld.global.ca.u64 %rd60511, [%rd60509];
	}
	// end inline asm
	// begin inline asm
	{	
ld.global.ca.u64 %rd60513, [%rd60511];
	}
	// end inline asm
	// begin inline asm
	{	
ld.global.ca.u64 %rd60515, [%rd60513];
	}
	// end inline asm
	// begin inline asm
	{	
ld.global.ca.u64 %rd60517, [%rd60515];
	}
	// end inline asm
	// begin inline asm
	{	
ld.global.ca.u64 %rd60519, [%rd60517];
	}
	// end inline asm
	// begin inline asm
	{	
ld.global.ca.u64 %rd60521, [%rd60519];
	}
	// end inline asm
	// begin inline asm
	{	
ld.global.ca.u64 %rd60523, [%rd60521];
	}
	// end inline asm
	// begin inline asm
	{	
ld.global.ca.u64 %rd60525, [%rd60523];
	}
	// end inline asm
	// begin inline asm
	{	
ld.global.ca.u64 %rd60527, [%rd60525];
	}
	// end inline asm
	// begin inline asm
	{	
ld.global.ca.u64 %rd60529, [%rd60527];
	}
	// end inline asm
	// begin inline asm
	{	
ld.global.ca.u64 %rd60531, [%rd60529];
	}
	// end inline asm
	// begin inline asm
	{	
ld.global.ca.u64 %rd60533, [%rd60531];
	}
	// end inline asm
	// begin inline asm
	{	
ld.global.ca.u64 %rd60535, [%rd60533];
	}
	// end inline asm
	// begin inline asm
	{	
ld.global.ca.u64 %rd60537, [%rd60535];
	}
	// end inline asm
	// begin inline asm
	{	
ld.global.ca.u64 %rd60539, [%rd60537];
	}
	// end inline asm
	// begin inline asm
	{	
ld.global.ca.u64 %rd60541, [%rd60539];
	}
	// end inline asm
	// begin inline asm
	{	
ld.global.ca.u64 %rd60543, [%rd60541];
	}
	// end inline asm
	// begin inline asm
	{	
ld.global.ca.u64 %rd60545, [%rd60543];
	}
	// end inline asm
	// begin inline asm
	{	
ld.global.ca.u64 %rd60547, [%rd60545];
	}
	// end inline asm
	// begin inline asm
	{	
ld.global.ca.u64 %rd60549, [%rd60547];
	}
	// end inline asm
	// begin inline asm
	{	
ld.global.ca.u64 %rd60551, [%rd60549];
	}
	// end inline asm
	// begin inline asm
	{	
ld.global.ca.u64 %rd60553, [%rd60551];
	}
	// end inline asm
	// begin inline asm
	{	
ld.global.ca.u64 %rd60555, [%rd60553];
	}
	// end inline asm
	// begin inline asm
	{	
ld.global.ca.u64 %rd60557, [%rd60555];
	}
	// end inline asm
	// begin inline asm
	{	
ld.global.ca.u64 %rd60559, [%rd60557];
	}
	// end inline asm
	// begin inline asm
	{	
ld.global.ca.u64 %rd60561, [%rd60559];
	}
	// end inline asm
	// begin inline asm
	{	
ld.global.ca.u64 %rd60563, [%rd60561];
	}
	// end inline asm
	// begin inline asm
	{	
ld.global.ca.u64 %rd60565, [%rd60563];
	}
	// end inline asm
	// begin inline asm
	{	
ld.global.ca.u64 %rd60567, [%rd60565];
	}
	// end inline asm
	// begin inline asm
	{	
ld.global.ca.u64 %rd60569, [%rd60567];
	}
	// end inline asm
	// begin inline asm
	{	
ld.global.ca.u64 %rd60571, [%rd60569];
	}
	// end inline asm
	// begin inline asm
	{	
ld.global.ca.u64 %rd60573, [%rd60571];
	}
	// end inline asm
	// begin inline asm
	{	
ld.global.ca.u64 %rd60575, [%rd60573];
	}
	// end inline asm
	// begin inline asm
	{	
ld.global.ca.u64 %rd60577, [%rd60575];
	}
	// end inline asm
	// begin inline asm
	{	
ld.global.ca.u64 %rd60579, [%rd60577];
	}
	// end inline asm
	// begin inline asm
	{	
ld.global.ca.u64 %rd60581, [%rd60579];
	}
	// end inline asm
	// begin inline asm
	{	
ld.global.ca.u64 %rd60583, [%rd60581];
	}
	// end inline asm
	// begin inline asm
	{	
ld.global.ca.u64 %rd60585, [%rd60583];
	}
	// end inline asm
	// begin inline asm
	{	
ld.global.ca.u64 %rd60587, [%rd60585];
	}
	// end inline asm
	// begin inline asm
	{	
ld.global.ca.u64 %rd60589, [%rd60587];
	}
	// end inline asm
	// begin inline asm
	{	
ld.global.ca.u64 %rd60591, [%rd60589];
	}
	// end inline asm
	// begin inline asm
	{	
ld.global.ca.u64 %rd60593, [%rd60591];
	}
	// end inline asm
	// begin inline asm
	{	
ld.global.ca.u64 %rd60595, [%rd60593];
	}
	// end inline asm
	// begin inline asm
	{	
ld.global.ca.u64 %rd60597, [%rd60595];
	}
	// end inline asm
	// begin inline asm
	{	
ld.global.ca.u64 %rd60599, [%rd60597];
	}
	// end inline asm
	// begin inline asm
	{	
ld.global.ca.u64 %rd60601, [%rd60599];
	}
	// end inline asm
	// begin inline asm
	{	
ld.global.ca.u64 %rd60603, [%rd60601];
	}
	// end inline asm
	// begin inline asm
	{	
ld.global.ca.u64 %rd60605, [%rd60603];
	}
	// end inline asm
	// begin inline asm
	{	
ld.global.ca.u64 %rd60607, [%rd60605];
	}
	// end inline asm
	// begin inline asm
	{	
ld.global.ca.u64 %rd60609, [%rd60607];
	}
	// end inline asm
	// begin inline asm
	{	
ld.global.ca.u64 %rd60611, [%rd60609];
	}
	// end inline asm
	// begin inline asm
	{	
ld.global.ca.u64 %rd60613, [%rd60611];
	}
	// end inline asm
	// begin inline asm
	{	
ld.global.ca.u64 %rd60615, [%rd60613];
	}
	// end inline asm
	// begin inline asm
	{	
ld.global.ca.u64 %rd60617, [%rd60615];
	}
	// end inline asm
	// begin inline asm
	{	
ld.global.ca.u64 %rd60619, [%rd60617];
	}
	// end inline asm
	// begin inline asm
	{	
ld.global.ca.u64 %rd60621, [%rd60619];
	}
	// end inline asm
	// begin inline asm
	{	
ld.global.ca.u64 %rd60623, [%rd60621];
	}
	// end inline asm
	// begin inline asm
	{	
ld.global.ca.u64 %rd60625, [%rd60623];
	}
	// end inline asm
	// begin inline asm
	{	
ld.global.ca.u64 %rd60627, [%rd60625];
	}
	// end inline asm
	// begin inline asm
	{	
ld.global.ca.u64 %rd60629, [%rd60627];
	}
	// end inline asm
	// begin inline asm
	{	
ld.global.ca.u64 %rd60631, [%rd60629];
	}
	// end inline asm
	// begin inline asm
	{	
ld.global.ca.u64 %rd60633, [%rd60631];
	}
	// end inline asm
	// begin inline asm
	{	
ld.global.ca.u64 %rd60635, [%rd60633];
	}
	// end inline asm
	// begin inline asm
	{	
ld.global.ca.u64 %rd60637, [%rd60635];
	}
	// end inline asm
	// begin inline asm
	{	
ld.global.ca.u64 %rd60639, [%rd60637];
	}
	// end inline asm
	// begin inline asm
	{	
ld.global.ca.u64 %rd60641, [%rd60639];
	}
	// end inline asm
	// begin inline asm
	{	
ld.global.ca.u64 %rd60643, [%rd60641];
	}
	// end inline asm
	// begin inline asm
	{	
ld.global.ca.u64 %rd60645, [%rd60643];
	}
	// end inline asm
	// begin inline asm
	{	
ld.global.ca.u64 %rd60647, [%rd60645];
	}
	// end inline asm
	// begin inline asm
	{	
ld.global.ca.u64 %rd60649, [%rd60647];
	}
	// end inline asm
	// begin inline asm
	{	
ld.global.ca.u64 %rd60651, [%rd60649];
	}
	// end inline asm
	// begin inline asm
	{	
ld.global.ca.u64 %rd60653, [%rd60651];
	}
	// end inline asm
	// begin inline asm
	{	
ld.global.ca.u64 %rd60655, [%rd60653];
	}
	// end inline asm
	// begin inline asm
	{	
ld.global.ca.u64 %rd60657, [%rd60655];
	}
	// end inline asm
	// begin inline asm
	{	
ld.global.ca.u64 %rd60659, [%rd60657];
	}
	// end inline asm
	// begin inline asm
	{	
ld.global.ca.u64 %rd60661, [%rd60659];
	}
	// end inline asm
	// begin inline asm
	{	
ld.global.ca.u64 %rd60663, [%rd60661];
	}
	// end inline asm
	// begin inline asm
	{	
ld.global.ca.u64 %rd60665, [%rd60663];
	}
	// end inline asm
	// begin inline asm
	{	
ld.global.ca.u64 %rd60667, [%rd60665];
	}
	// end inline asm
	// begin inline asm
	{	
ld.global.ca.u64 %rd60669, [%rd60667];
	}
	// end inline asm
	// begin inline asm
	{	
ld.global.ca.u64 %rd60671, [%rd60669];
	}
	// end inline asm
	// begin inline asm
	{	
ld.global.ca.u64 %rd60673, [%rd60671];
	}
	// end inline asm
	// begin inline asm
	{	
ld.global.ca.u64 %rd60675, [%rd60673];
	}
	// end inline asm
	// begin inline asm
	{	
ld.global.ca.u64 %rd60677, [%rd60675];
	}
	// end inline asm
	// begin inline asm
	{	
ld.global.ca.u64 %rd60679, [%rd60677];
	}
	// end inline asm
	// begin inline asm
	{	
ld.global.ca.u64 %rd60681, [%rd60679];
	}
	// end inline asm
	// begin inline asm
	{	
ld.global.ca.u64 %rd60683, [%rd60681];
	}
	// end inline asm
	// begin inline asm
	{	
ld.global.ca.u64 %rd60685, [%rd60683];
	}
	// end inline asm
	// begin inline asm
	{	
ld.global.ca.u64 %rd60687, [%rd60685];
	}
	// end inline asm
	// begin inline asm
	{	
ld.global.ca.u64 %rd60689, [%rd60687];
	}
	// end inline asm
	// begin inline asm
	{	
ld.global.ca.u64 %rd60691, [%rd60689];
	}
	// end inline asm
	// begin inline asm
	{	
ld.global.ca.u64 %rd60693, [%rd60691];
	}
	// end inline asm
	// begin inline asm
	{	
ld.global.ca.u64 %rd60695, [%rd60693];
	}
	// end inline asm
	// begin inline asm
	{	
ld.global.ca.u64 %rd60697, [%rd60695];
	}
	// end inline asm
	// begin inline asm
	{	
ld.global.ca.u64 %rd60699, [%rd60697];
	}
	// end inline asm
	// begin inline asm
	{	
ld.global.ca.u64 %rd60701, [%rd60699];
	}
	// end inline asm
	// begin inline asm
	{	
ld.global.ca.u64 %rd60703, [%rd60701];
	}
	// end inline asm
	// begin inline asm
	{	
ld.global.ca.u64 %rd60705, [%rd60703];
	}
	// end inline asm
	// begin inline asm
	{	
ld.global.ca.u64 %rd60707, [%rd60705];
	}
	// end inline asm
	// begin inline asm
	{	
ld.global.ca.u64 %rd60709, [%rd60707];
	}
	// end inline asm
	// begin inline asm
	{	
ld.global.ca.u64 %rd60711, [%rd60709];
	}
	// end inline asm
	// begin inline asm
	{	
ld.global.ca.u64 %rd60713, [%rd60711];
	}
	// end inline asm
	// begin inline asm
	{	
ld.global.ca.u64 %rd60715, [%rd60713];
	}
	// end inline asm
	// begin inline asm
	{	
ld.global.ca.u64 %rd60717, [%rd60715];
	}
	// end inline asm
	// begin inline asm
	{	
ld.global.ca.u64 %rd60719, [%rd60717];
	}
	// end inline asm
	// begin inline asm
	{	
ld.global.ca.u64 %rd60721, [%rd60719];
	}
	// end inline asm
	// begin inline asm
	{	
ld.global.ca.u64 %rd60723, [%rd60721];
	}
	// end inline asm
	// begin inline asm
	{	
ld.global.ca.u64 %rd60725, [%rd60723];
	}
	// end inline asm
	// begin inline asm
	{	
ld.global.ca.u64 %rd60727, [%rd60725];
	}
	// end inline asm
	// begin inline asm
	{	
ld.global.ca.u64 %rd60729, [%rd60727];
	}
	// end inline asm
	// begin inline asm
	{	
ld.global.ca.u64 %rd60731, [%rd60729];
	}
	// end inline asm
	// begin inline asm
	{	
ld.global.ca.u64 %rd60733, [%rd60731];
	}
	// end inline asm
	// begin inline asm
	{	
ld.global.ca.u64 %rd60735, [%rd60733];
	}
	// end inline asm
	// begin inline asm
	{	
ld.global.ca.u64 %rd60737, [%rd60735];
	}
	// end inline asm
	// begin inline asm
	{	
ld.global.ca.u64 %rd60739, [%rd60737];
	}
	// end inline asm
	// begin inline asm
	{	
ld.global.ca.u64 %rd60741, [%rd60739];
	}
	// end inline asm
	// begin inline asm
	{	
ld.global.ca.u64 %rd60743, [%rd60741];
	}
	// end inline asm
	// begin inline asm
	{	
ld.global.ca.u64 %rd60745, [%rd60743];
	}
	// end inline asm
	// begin inline asm
	{	
ld.global.ca.u64 %rd60747, [%rd60745];
	}
	// end inline asm
	// begin inline asm
	{	
ld.global.ca.u64 %rd60749, [%rd60747];
	}
	// end inline asm
	// begin inline asm
	{	
ld.global.ca.u64 %rd60751, [%rd60749];
	}
	// end inline asm
	// begin inline asm
	{	
ld.global.ca.u64 %rd60753, [%rd60751];
	}
	// end inline asm
	// begin inline asm
	{	
ld.global.ca.u64 %rd60755, [%rd60753];
	}
	// end inline asm
	// begin inline asm
	{	
ld.global.ca.u64 %rd60757, [%rd60755];
	}
	// end inline asm
	// begin inline asm
	{	
ld.global.ca.u64 %rd60759, [%rd60757];
	}
	// end inline asm
	// begin inline asm
	{	
ld.global.ca.u64 %rd60761, [%rd60759];
	}
	// end inline asm
	// begin inline asm
	{	
ld.global.ca.u64 %rd60763, [%rd60761];
	}
	// end inline asm
	// begin inline asm
	{	
ld.global.ca.u64 %rd60765, [%rd60763];
	}
	// end inline asm
	// begin inline asm
	{	
ld.global.ca.u64 %rd60767, [%rd60765];
	}
	// end inline asm
	// begin inline asm
	{	
ld.global.ca.u64 %rd60769, [%rd60767];
	}
	// end inline asm
	// begin inline asm
	{	
ld.global.ca.u64 %rd60771, [%rd60769];
	}
	// end inline asm
	// begin inline asm
	{	
ld.global.ca.u64 %rd60773, [%rd60771];
	}
	// end inline asm
	// begin inline asm
	{	
ld.global.ca.u64 %rd60775, [%rd60773];
	}
	// end inline asm
	// begin inline asm
	{	
ld.global.ca.u64 %rd60777, [%rd60775];
	}
	// end inline asm
	// begin inline asm
	{	
ld.global.ca.u64 %rd60779, [%rd60777];
	}
	// end inline asm
	// begin inline asm
	{	
ld.global.ca.u64 %rd60781, [%rd60779];
	}
	// end inline asm
	// begin inline asm
	{	
ld.global.ca.u64 %rd60783, [%rd60781];
	}
	// end inline asm
	// begin inline asm
	{	
ld.global.ca.u64 %rd60785, [%rd60783];
	}
	// end inline asm
	// begin inline asm
	{	
ld.global.ca.u64 %rd60787, [%rd60785];
	}
	// end inline asm
	// begin inline asm
	{	
ld.global.ca.u64 %rd60789, [%rd60787];
	}
	// end inline asm
	// begin inline asm
	{	
ld.global.ca.u64 %rd60791, [%rd60789];
	}
	// end inline asm
	// begin inline asm
	{	
ld.global.ca.u64 %rd60793, [%rd60791];
	}
	// end inline asm
	// begin inline asm
	{	
ld.global.ca.u64 %rd60795, [%rd60793];
	}
	// end inline asm
	// begin inline asm
	{	
ld.global.ca.u64 %rd60797, [%rd60795];
	}
	// end inline asm
	// begin inline asm
	{	
ld.global.ca.u64 %rd60799, [%rd60797];
	}
	// end inline asm
	// begin inline asm
	{	
ld.global.ca.u64 %rd60801, [%rd60799];
	}
	// end inline asm
	// begin inline asm
	{	
ld.global.ca.u64 %rd60803, [%rd60801];
	}
	// end inline asm
	// begin inline asm
	{	
ld.global.ca.u64 %rd60805, [%rd60803];
	}
	// end inline asm
	// begin inline asm
	{	
ld.global.ca.u64 %rd60807, [%rd60805];
	}
	// end inline asm
	// begin inline asm
	{	
ld.global.ca.u64 %rd60809, [%rd60807];
	}
	// end inline asm
	// begin inline asm
	{	
ld.global.ca.u64 %rd60811, [%rd60809];
	}
	// end inline asm
	// begin inline asm
	{	
ld.global.ca.u64 %rd60813, [%rd60811];
	}
	// end inline asm
	// begin inline asm
	{	
ld.global.ca.u64 %rd60815, [%rd60813];
	}
	// end inline asm
	// begin inline asm
	{	
ld.global.ca.u64 %rd60817, [%rd60815];
	}
	// end inline asm
	// begin inline asm
	{	
ld.global.ca.u64 %rd60819, [%rd60817];
	}
	// end inline asm
	// begin inline asm
	{	
ld.global.ca.u64 %rd60821, [%rd60819];
	}
	// end inline asm
	// begin inline asm
	{	
ld.global.ca.u64 %rd60823, [%rd60821];
	}
	// end inline asm
	// begin inline asm
	{	
ld.global.ca.u64 %rd60825, [%rd60823];
	}
	// end inline asm
	// begin inline asm
	{	
ld.global.ca.u64 %rd60827, [%rd60825];
	}
	// end inline asm
	// begin inline asm
	{	
ld.global.ca.u64 %rd60829, [%rd60827];
	}
	// end inline asm
	// begin inline asm
	{	
ld.global.ca.u64 %rd60831, [%rd60829];
	}
	// end inline asm
	// begin inline asm
	{	
ld.global.ca.u64 %rd60833, [%rd60831];
	}
	// end inline asm
	// begin inline asm
	{	
ld.global.ca.u64 %rd60835, [%rd60833];
	}
	// end inline asm
	// begin inline asm
	{	
ld.global.ca.u64 %rd60837, [%rd60835];
	}
	// end inline asm
	// begin inline asm
	{	
ld.global.ca.u64 %rd60839, [%rd60837];
	}
	// end inline asm
	// begin inline asm
	{	
ld.global.ca.u64 %rd60841, [%rd60839];
	}
	// end inline asm
	// begin inline asm
	{	
ld.global.ca.u64 %rd60843, [%rd60841];
	}
	// end inline asm
	// begin inline asm
	{	
ld.global.ca.u64 %rd60845, [%rd60843];
	}
	// end inline asm
	// begin inline asm
	{	
ld.global.ca.u64 %rd60847, [%rd60845];
	}
	// end inline asm
	// begin inline asm
	{	
ld.global.ca.u64 %rd60849, [%rd60847];
	}
	// end inline asm
	// begin inline asm
	{	
ld.global.ca.u64 %rd60851, [%rd60849];
	}
	// end inline asm
	// begin inline asm
	{	
ld.global.ca.u64 %rd60853, [%rd60851];
	}
	// end inline asm
	// begin inline asm
	{	
ld.global.ca.u64 %rd60855, [%rd60853];
	}
	// end inline asm
	// begin inline asm
	{	
ld.global.ca.u64 %rd60857, [%rd60855];
	}
	// end inline asm
	// begin inline asm
	{	
ld.global.ca.u64 %rd60859, [%rd60857];
	}
	// end inline asm
	// begin inline asm
	{	
ld.global.ca.u64 %rd60861, [%rd60859];
	}
	// end inline asm
	// begin inline asm
	{	
ld.global.ca.u64 %rd60863, [%rd60861];
	}
	// end inline asm
	// begin inline asm
	{	
ld.global.ca.u64 %rd60865, [%rd60863];
	}
	// end inline asm
	// begin inline asm
	{	
ld.global.ca.u64 %rd60867, [%rd60865];
	}
	// end inline asm
	// begin inline asm
	{	
ld.global.ca.u64 %rd60869, [%rd60867];
	}
	// end inline asm
	// begin inline asm
	{	
ld.global.ca.u64 %rd60871, [%rd60869];
	}
	// end inline asm
	// begin inline asm
	{	
ld.global.ca.u64 %rd60873, [%rd60871];
	}
	// end inline asm
	// begin inline asm
	{	
ld.global.ca.u64 %rd60875, [%rd60873];
	}
	// end inline asm
	// begin inline asm
	{	
ld.global.ca.u64 %rd60877, [%rd60875];
	}
	// end inline asm
	// begin inline asm
	{	
ld.global.ca.u64 %rd60879, [%rd60877];
	}
	// end inline asm
	// begin inline asm
	{	
ld.global.ca.u64 %rd60881, [%rd60879];
	}
	// end inline asm
	// begin inline asm
	{	
ld.global.ca.u64 %rd60883, [%rd60881];
	}
	// end inline asm
	// begin inline asm
	{	
ld.global.ca.u64 %rd60885, [%rd60883];
	}
	// end inline asm
	// begin inline asm
	{	
ld.global.ca.u64 %rd60887, [%rd60885];
	}
	// end inline asm
	// begin inline asm
	{	
ld.global.ca.u64 %rd60889, [%rd60887];
	}
	// end inline asm
	// begin inline asm
	{	
ld.global.ca.u64 %rd60891, [%rd60889];
	}
	// end inline asm
	// begin inline asm
	{	
ld.global.ca.u64 %rd60893, [%rd60891];
	}
	// end inline asm
	// begin inline asm
	{	
ld.global.ca.u64 %rd60895, [%rd60893];
	}
	// end inline asm
	// begin inline asm
	{	
ld.global.ca.u64 %rd60897, [%rd60895];
	}
	// end inline asm
	// begin inline asm
	{	
ld.global.ca.u64 %rd60899, [%rd60897];
	}
	// end inline asm
	// begin inline asm
	{	
ld.global.ca.u64 %rd60901, [%rd60899];
	}
	// end inline asm
	// begin inline asm
	{	
ld.global.ca.u64 %rd60903, [%rd60901];
	}
	// end inline asm
	// begin inline asm
	{	
ld.global.ca.u64 %rd60905, [%rd60903];
	}
	// end inline asm
	// begin inline asm
	{	
ld.global.ca.u64 %rd60907, [%rd60905];
	}
	// end inline asm
	// begin inline asm
	{	
ld.global.ca.u64 %rd60909, [%rd60907];
	}
	// end inline asm
	// begin inline asm
	{	
ld.global.ca.u64 %rd60911, [%rd60909];
	}
	// end inline asm
	// begin inline asm
	{	
ld.global.ca.u64 %rd60913, [%rd60911];
	}
	// end inline asm
	// begin inline asm
	{	
ld.global.ca.u64 %rd60915, [%rd60913];
	}
	// end inline asm
	// begin inline asm
	{	
ld.global.ca.u64 %rd60917, [%rd60915];
	}
	// end inline asm
	// begin inline asm
	{	
ld.global.ca.u64 %rd60919, [%rd60917];
	}
	// end inline asm
	// begin inline asm
	{	
ld.global.ca.u64 %rd60921, [%rd60919];
	}
	// end inline asm
	// begin inline asm
	{	
ld.global.ca.u64 %rd60923, [%rd60921];
	}
	// end inline asm
	// begin inline asm
	{	
ld.global.ca.u64 %rd60925, [%rd60923];
	}
	// end inline asm
	// begin inline asm
	{	
ld.global.ca.u64 %rd60927, [%rd60925];
	}
	// end inline asm
	// begin inline asm
	{	
ld.global.ca.u64 %rd60929, [%rd60927];
	}
	// end inline asm
	// begin inline asm
	{	
ld.global.ca.u64 %rd60931, [%rd60929];
	}
	// end inline asm
	// begin inline asm
	{	
ld.global.ca.u64 %rd60933, [%rd60931];
	}
	// end inline asm
	// begin inline asm
	{	
ld.global.ca.u64 %rd60935, [%rd60933];
	}
	// end inline asm
	// begin inline asm
	{	
ld.global.ca.u64 %rd60937, [%rd60935];
	}
	// end inline asm
	// begin inline asm
	{	
ld.global.ca.u64 %rd60939, [%rd60937];
	}
	// end inline asm
	// begin inline asm
	{	
ld.global.ca.u64 %rd60941, [%rd60939];
	}
	// end inline asm
	// begin inline asm
	{	
ld.global.ca.u64 %rd60943, [%rd60941];
	}
	// end inline asm
	// begin inline asm
	{	
ld.global.ca.u64 %rd60945, [%rd60943];
	}
	// end inline asm
	// begin inline asm
	{	
ld.global.ca.u64 %rd60947, [%rd60945];
	}
	// end inline asm
	// begin inline asm
	{	
ld.global.ca.u64 %rd60949, [%rd60947];
	}
	// end inline asm
	// begin inline asm
	{	
ld.global.ca.u64 %rd60951, [%rd60949];
	}
	// end inline asm
	// begin inline asm
	{	
ld.global.ca.u64 %rd60953, [%rd60951];
	}
	// end inline asm
	// begin inline asm
	{	
ld.global.ca.u64 %rd60955, [%rd60953];
	}
	// end inline asm
	// begin inline asm
	{	
ld.global.ca.u64 %rd60957, [%rd60955];
	}
	// end inline asm
	// begin inline asm
	{	
ld.global.ca.u64 %rd60959, [%rd60957];
	}
	// end inline asm
	// begin inline asm
	{	
ld.global.ca.u64 %rd60961, [%rd60959];
	}
	// end inline asm
	// begin inline asm
	{	
ld.global.ca.u64 %rd60963, [%rd60961];
	}
	// end inline asm
	// begin inline asm
	{	
ld.global.ca.u64 %rd60965, [%rd60963];
	}
	// end inline asm
	// begin inline asm
	{	
ld.global.ca.u64 %rd60967, [%rd60965];
	}
	// end inline asm
	// begin inline asm
	{	
ld.global.ca.u64 %rd60969, [%rd60967];
	}
	// end inline asm
	// begin inline asm
	{	
ld.global.ca.u64 %rd60971, [%rd60969];
	}
	// end inline asm
	// begin inline asm
	{	
ld.global.ca.u64 %rd60973, [%rd60971];
	}
	// end inline asm
	// begin inline asm
	{	
ld.global.ca.u64 %rd60975, [%rd60973];
	}
	// end inline asm
	// begin inline asm
	{	
ld.global.ca.u64 %rd60977, [%rd60975];
	}
	// end inline asm
	// begin inline asm
	{	
ld.global.ca.u64 %rd60979, [%rd60977];
	}
	// end inline asm
	// begin inline asm
	{	
ld.global.ca.u64 %rd60981, [%rd60979];
	}
	// end inline asm
	// begin inline asm
	{	
ld.global.ca.u64 %rd60983, [%rd60981];
	}
	// end inline asm
	// begin inline asm
	{	
ld.global.ca.u64 %rd60985, [%rd60983];
	}
	// end inline asm
	// begin inline asm
	{	
ld.global.ca.u64 %rd60987, [%rd60985];
	}
	// end inline asm
	// begin inline asm
	{	
ld.global.ca.u64 %rd60989, [%rd60987];
	}
	// end inline asm
	// begin inline asm
	{	
ld.global.ca.u64 %rd60991, [%rd60989];
	}
	// end inline asm
	// begin inline asm
	{	
ld.global.ca.u64 %rd60993, [%rd60991];
	}
	// end inline asm
	// begin inline asm
	{	
ld.global.ca.u64 %rd60995, [%rd60993];
	}
	// end inline asm
	// begin inline asm
	{	
ld.global.ca.u64 %rd60997, [%rd60995];
	}
	// end inline asm
	// begin inline asm
	{	
ld.global.ca.u64 %rd60999, [%rd60997];
	}
	// end inline asm
	// begin inline asm
	{	
ld.global.ca.u64 %rd61001, [%rd60999];
	}
	// end inline asm
	// begin inline asm
	{	
ld.global.ca.u64 %rd61003, [%rd61001];
	}
	// end inline asm
	// begin inline asm
	{	
ld.global.ca.u64 %rd61005, [%rd61003];
	}
	// end inline asm
	// begin inline asm
	{	
ld.global.ca.u64 %rd61007, [%rd61005];
	}
	// end inline asm
	// begin inline asm
	{	
ld.global.ca.u64 %rd61009, [%rd61007];
	}
	// end inline asm
	// begin inline asm
	{	
ld.global.ca.u64 %rd61011, [%rd61009];
	}
	// end inline asm
	// begin inline asm
	{	
ld.global.ca.u64 %rd61013, [%rd61011];
	}
	// end inline asm
	// begin inline asm
	{	
ld.global.ca.u64 %rd61015, [%rd61013];
	}
	// end inline asm
	// begin inline asm
	{	
ld.global.ca.u64 %rd61017, [%rd61015];
	}
	// end inline asm
	// begin inline asm
	{	
ld.global.ca.u64 %rd61019, [%rd61017];
	}
	// end inline asm
	// begin inline asm
	{	
ld.global.ca.u64 %rd61021, [%rd61019];
	}
	// end inline asm
	// begin inline asm
	{	
ld.global.ca.u64 %rd61023, [%rd61021];
	}
	// end inline asm
	// begin inline asm
	{	
ld.global.ca.u64 %rd61025, [%rd61023];
	}
	// end inline asm
	// begin inline asm
	{	
ld.global.ca.u64 %rd61027, [%rd61025];
	}
	// end inline asm
	// begin inline asm
	{	
ld.global.ca.u64 %rd61029, [%rd61027];
	}
	// end inline asm
	// begin inline asm
	{	
ld.global.ca.u64 %rd61031, [%rd61029];
	}
	// end inline asm
	// begin inline asm
	{	
ld.global.ca.u64 %rd61033, [%rd61031];
	}
	// end inline asm
	// begin inline asm
	{	
ld.global.ca.u64 %rd61035, [%rd61033];
	}
	// end inline asm
	// begin inline asm
	{	
ld.global.ca.u64 %rd61037, [%rd61035];
	}
	// end inline asm
	// begin inline asm
	{	
ld.global.ca.u64 %rd61039, [%rd61037];
	}
	// end inline asm
	// begin inline asm
	{	
ld.global.ca.u64 %rd61041, [%rd61039];
	}
	// end inline asm
	// begin inline asm
	{	
ld.global.ca.u64 %rd61043, [%rd61041];
	}
	// end inline asm
	// begin inline asm
	{	
ld.global.ca.u64 %rd61045, [%rd61043];
	}
	// end inline asm
	// begin inline asm
	{	
ld.global.ca.u64 %rd61047, [%rd61045];
	}
	// end inline asm
	// begin inline asm
	{	
ld.global.ca.u64 %rd61049, [%rd61047];
	}
	// end inline asm
	// begin inline asm
	{	
ld.global.ca.u64 %rd61051, [%rd61049];
	}
	// end inline asm
	// begin inline asm
	{	
ld.global.ca.u64 %rd61053, [%rd61051];
	}
	// end inline asm
	// begin inline asm
	{	
ld.global.ca.u64 %rd61055, [%rd61053];
	}
	// end inline asm
	// begin inline asm
	{	
ld.global.ca.u64 %rd61057, [%rd61055];
	}
	// end inline asm
	// begin inline asm
	{	
ld.global.ca.u64 %rd61059, [%rd61057];
	}
	// end inline asm
	// begin inline asm
	{	
ld.global.ca.u64 %rd61061, [%rd61059];
	}
	// end inline asm
	// begin inline asm
	{	
ld.global.ca.u64 %rd61063, [%rd61061];
	}
	// end inline asm
	// begin inline asm
	{	
ld.global.ca.u64 %rd61065, [%rd61063];
	}
	// end inline asm
	// begin inline asm
	{	
ld.global.ca.u64 %rd61067, [%rd61065];
	}
	// end inline asm
	// begin inline asm
	{	
ld.global.ca.u64 %rd61069, [%rd61067];
	}
	// end inline asm
	// begin inline asm
	{	
ld.global.ca.u64 %rd61071, [%rd61069];
	}
	// end inline asm
	// begin inline asm
	{	
ld.global.ca.u64 %rd61073, [%rd61071];
	}
	// end inline asm
	// begin inline asm
	{	
ld.global.ca.u64 %rd61075, [%rd61073];
	}
	// end inline asm
	// begin inline asm
	{	
ld.global.ca.u64 %rd61077, [%rd61075];
	}
	// end inline asm
	// begin inline asm
	{	
ld.global.ca.u64 %rd61079, [%rd61077];
	}
	// end inline asm
	// begin inline asm
	{	
ld.global.ca.u64 %rd61081, [%rd61079];
	}
	// end inline asm
	// begin inline asm
	{	
ld.global.ca.u64 %rd61083, [%rd61081];
	}
	// end inline asm
	// begin inline asm
	{	
ld.global.ca.u64 %rd61085, [%rd61083];
	}
	// end inline asm
	// begin inline asm
	{	
ld.global.ca.u64 %rd61087, [%rd61085];
	}
	// end inline asm
	// begin inline asm
	{	
ld.global.ca.u64 %rd61089, [%rd61087];
	}
	// end inline asm
	// begin inline asm
	{	
ld.global.ca.u64 %rd61091, [%rd61089];
	}
	// end inline asm
	// begin inline asm
	{	
ld.global.ca.u64 %rd61093, [%rd61091];
	}
	// end inline asm
	// begin inline asm
	{	
ld.global.ca.u64 %rd61095, [%rd61093];
	}
	// end inline asm
	// begin inline asm
	{	
ld.global.ca.u64 %rd61097, [%rd61095];
	}
	// end inline asm
	// begin inline asm
	{	
ld.global.ca.u64 %rd61099, [%rd61097];
	}
	// end inline asm
	// begin inline asm
	{	
ld.global.ca.u64 %rd61101, [%rd61099];
	}
	// end inline asm
	// begin inline asm
	{	
ld.global.ca.u64 %rd61103, [%rd61101];
	}
	// end inline asm
	// begin inline asm
	{	
ld.global.ca.u64 %rd61105, [%rd61103];
	}
	// end inline asm
	// begin inline asm
	{	
ld.global.ca.u64 %rd61107, [%rd61105];
	}
	// end inline asm
	// begin inline asm
	{	
ld.global.ca.u64 %rd61109, [%rd61107];
	}
	// end inline asm
	// begin inline asm
	{	
ld.global.ca.u64 %rd61111, [%rd61109];
	}
	// end inline asm
	// begin inline asm
	{	
ld.global.ca.u64 %rd61113, [%rd61111];
	}
	// end inline asm
	// begin inline asm
	{	
ld.global.ca.u64 %rd61115, [%rd61113];
	}
	// end inline asm
	// begin inline asm
	{	
ld.global.ca.u64 %rd61117, [%rd61115];
	}
	// end inline asm
	// begin inline asm
	{	
ld.global.ca.u64 %rd61119, [%rd61117];
	}
	// end inline asm
	// begin inline asm
	{	
ld.global.ca.u64 %rd61121, [%rd61119];
	}
	// end inline asm
	// begin inline asm
	{	
ld.global.ca.u64 %rd61123, [%rd61121];
	}
	// end inline asm
	// begin inline asm
	{	
ld.global.ca.u64 %rd61125, [%rd61123];
	}
	// end inline asm
	// begin inline asm
	{	
ld.global.ca.u64 %rd61127, [%rd61125];
	}
	// end inline asm
	// begin inline asm
	{	
ld.global.ca.u64 %rd61129, [%rd61127];
	}
	// end inline asm
	// begin inline asm
	{	
ld.global.ca.u64 %rd61131, [%rd61129];
	}
	// end inline asm
	// begin inline asm
	{	
ld.global.ca.u64 %rd61133, [%rd61131];
	}
	// end inline asm
	// begin inline asm
	{	
ld.global.ca.u64 %rd61135, [%rd61133];
	}
	// end inline asm
	// begin inline asm
	{	
ld.global.ca.u64 %rd61137, [%rd61135];
	}
	// end inline asm
	// begin inline asm
	{	
ld.global.ca.u64 %rd61139, [%rd61137];
	}
	// end inline asm
	// begin inline asm
	{	
ld.global.ca.u64 %rd61141, [%rd61139];
	}
	// end inline asm
	// begin inline asm
	{	
ld.global.ca.u64 %rd61143, [%rd61141];
	}
	// end inline asm
	// begin inline asm
	{	
ld.global.ca.u64 %rd61145, [%rd61143];
	}
	// end inline asm
	// begin inline asm
	{	
ld.global.ca.u64 %rd61147, [%rd61145];
	}
	// end inline asm
	// begin inline asm
	{	
ld.global.ca.u64 %rd61149, [%rd61147];
	}
	// end inline asm
	// begin inline asm
	{	
ld.global.ca.u64 %rd61151, [%rd61149];
	}
	// end inline asm
	// begin inline asm
	{	
ld.global.ca.u64 %rd61153, [%rd61151];
	}
	// end inline asm
	// begin inline asm
	{	
ld.global.ca.u64 %rd61155, [%rd61153];
	}
	// end inline asm
	// begin inline asm
	{	
ld.global.ca.u64 %rd61157, [%rd61155];
	}
	// end inline asm
	// begin inline asm
	{	
ld.global.ca.u64 %rd61159, [%rd61157];
	}
	// end inline asm
	// begin inline asm
	{	
ld.global.ca.u64 %rd61161, [%rd61159];
	}
	// end inline asm
	// begin inline asm
	{	
ld.global.ca.u64 %rd61163, [%rd61161];
	}
	// end inline asm
	// begin inline asm
	{	
ld.global.ca.u64 %rd61165, [%rd61163];
	}
	// end inline asm
	// begin inline asm
	{	
ld.global.ca.u64 %rd61167, [%rd61165];
	}
	// end inline asm
	// begin inline asm
	{	
ld.global.ca.u64 %rd61169, [%rd61167];
	}
	// end inline asm
	// begin inline asm
	{	
ld.global.ca.u64 %rd61171, [%rd61169];
	}
	// end inline asm
	// begin inline asm
	{	
ld.global.ca.u64 %rd61173, [%rd61171];
	}
	// end inline asm
	// begin inline asm
	{	
ld.global.ca.u64 %rd61175, [%rd61173];
	}
	// end inline asm
	// begin inline asm
	{	
ld.global.ca.u64 %rd61177, [%rd61175];
	}
	// end inline asm
	// begin inline asm
	{	
ld.global.ca.u64 %rd61179, [%rd61177];
	}
	// end inline asm
	// begin inline asm
	{	
ld.global.ca.u64 %rd61181, [%rd61179];
	}
	// end inline asm
	// begin inline asm
	{	
ld.global.ca.u64 %rd61183, [%rd61181];
	}
	// end inline asm
	// begin inline asm
	{	
ld.global.ca.u64 %rd61185, [%rd61183];
	}
	// end inline asm
	// begin inline asm
	{	
ld.global.ca.u64 %rd61187, [%rd61185];
	}
	// end inline asm
	// begin inline asm
	{	
ld.global.ca.u64 %rd61189, [%rd61187];
	}
	// end inline asm
	// begin inline asm
	{	
ld.global.ca.u64 %rd61191, [%rd61189];
	}
	// end inline asm
	// begin inline asm
	{	
ld.global.ca.u64 %rd61193, [%rd61191];
	}
	// end inline asm
	// begin inline asm
	{	
ld.global.ca.u64 %rd61195, [%rd61193];
	}
	// end inline asm
	// begin inline asm
	{	
ld.global.ca.u64 %rd61197, [%rd61195];
	}
	// end inline asm
	// begin inline asm
	{	
ld.global.ca.u64 %rd61199, [%rd61197];
	}
	// end inline asm
	// begin inline asm
	{	
ld.global.ca.u64 %rd61201, [%rd61199];
	}
	// end inline asm
	// begin inline asm
	{	
ld.global.ca.u64 %rd61203, [%rd61201];
	}
	// end inline asm
	// begin inline asm
	{	
ld.global.ca.u64 %rd61205, [%rd61203];
	}
	// end inline asm
	// begin inline asm
	{	
ld.global.ca.u64 %rd61207, [%rd61205];
	}
	// end inline asm
	// begin inline asm
	{	
ld.global.ca.u64 %rd61209, [%rd61207];
	}
	// end inline asm
	// begin inline asm
	{	
ld.global.ca.u64 %rd61211, [%rd61209];
	}
	// end inline asm
	// begin inline asm
	{	
ld.global.ca.u64 %rd61213, [%rd61211];
	}
	// end inline asm
	// begin inline asm
	{	
ld.global.ca.u64 %rd61215, [%rd61213];
	}
	// end inline asm
	// begin inline asm
	{	
ld.global.ca.u64 %rd61217, [%rd61215];
	}
	// end inline asm
	// begin inline asm
	{	
ld.global.ca.u64 %rd61219, [%rd61217];
	}
	// end inline asm
	// begin inline asm
	{	
ld.global.ca.u64 %rd61221, [%rd61219];
	}
	// end inline asm
	// begin inline asm
	{	
ld.global.ca.u64 %rd61223, [%rd61221];
	}
	// end inline asm
	// begin inline asm
	{	
ld.global.ca.u64 %rd61225, [%rd61223];
	}
	// end inline asm
	// begin inline asm
	{	
ld.global.ca.u64 %rd61227, [%rd61225];
	}
	// end inline asm
	// begin inline asm
	{	
ld.global.ca.u64 %rd61229, [%rd61227];
	}
	// end inline asm
	// begin inline asm
	{	
ld.global.ca.u64 %rd61231, [%rd61229];
	}
	// end inline asm
	// begin inline asm
	{	
ld.global.ca.u64 %rd61233, [%rd61231];
	}
	// end inline asm
	// begin inline asm
	{	
ld.global.ca.u64 %rd61235, [%rd61233];
	}
	// end inline asm
	// begin inline asm
	{	
ld.global.ca.u64 %rd61237, [%rd61235];
	}
	// end inline asm
	// begin inline asm
	{	
ld.global.ca.u64 %rd61239, [%rd61237];
	}
	// end inline asm
	// begin inline asm
	{	
ld.global.ca.u64 %rd61241, [%rd61239];
	}
	// end inline asm
	// begin inline asm
	{	
ld.global.ca.u64 %rd61243, [%rd61241];
	}
	// end inline asm
	// begin inline asm
	{	
ld.global.ca.u64 %rd61245, [%rd61243];
	}
	// end inline asm
	// begin inline asm
	{	
ld.global.ca.u64 %rd61247, [%rd61245];
	}
	// end inline asm
	// begin inline asm
	{	
ld.global.ca.u64 %rd61249, [%rd61247];
	}
	// end inline asm
	// begin inline asm
	{	
ld.global.ca.u64 %rd61251, [%rd61249];
	}
	// end inline asm
	// begin inline asm
	{	
ld.global.ca.u64 %rd61253, [%rd61251];
	}
	// end inline asm
	// begin inline asm
	{	
ld.global.ca.u64 %rd61255, [%rd61253];
	}
	// end inline asm
	// begin inline asm
	{	
ld.global.ca.u64 %rd61257, [%rd61255];
	}
	// end inline asm
	// begin inline asm
	{	
ld.global.ca.u64 %rd61259, [%rd61257];
	}
	// end inline asm
	// begin inline asm
	{	
ld.global.ca.u64 %rd61261, [%rd61259];
	}
	// end inline asm
	// begin inline asm
	{	
ld.global.ca.u64 %rd61263, [%rd61261];
	}
	// end inline asm
	// begin inline asm
	{	
ld.global.ca.u64 %rd61265, [%rd61263];
	}
	// end inline asm
	// begin inline asm
	{	
ld.global.ca.u64 %rd61267, [%rd61265];
	}
	// end inline asm
	// begin inline asm
	{	
ld.global.ca.u64 %rd61269, [%rd61267];
	}
	// end inline asm
	// begin inline asm
	{	
ld.global.ca.u64 %rd61271, [%rd61269];
	}
	// end inline asm
	// begin inline asm
	{	
ld.global.ca.u64 %rd61273, [%rd61271];
	}
	// end inline asm
	// begin inline asm
	{	
ld.global.ca.u64 %rd61275, [%rd61273];
	}
	// end inline asm
	// begin inline asm
	{	
ld.global.ca.u64 %rd61277, [%rd61275];
	}
	// end inline asm
	// begin inline asm
	{	
ld.global.ca.u64 %rd61279, [%rd61277];
	}
	// end inline asm
	// begin inline asm
	{	
ld.global.ca.u64 %rd61281, [%rd61279];
	}
	// end inline asm
	// begin inline asm
	{	
ld.global.ca.u64 %rd61283, [%rd61281];
	}
	// end inline asm
	// begin inline asm
	{	
ld.global.ca.u64 %rd61285, [%rd61283];
	}
	// end inline asm
	// begin inline asm
	{	
ld.global.ca.u64 %rd61287, [%rd61285];
	}
	// end inline asm
	// begin inline asm
	{	
ld.global.ca.u64 %rd61289, [%rd61287];
	}
	// end inline asm
	// begin inline asm
	{	
ld.global.ca.u64 %rd61291, [%rd61289];
	}
	// end inline asm
	// begin inline asm
	{	
ld.global.ca.u64 %rd61293, [%rd61291];
	}
	// end inline asm
	// begin inline asm
	{	
ld.global.ca.u64 %rd61295, [%rd61293];
	}
	// end inline asm
	// begin inline asm
	{	
ld.global.ca.u64 %rd61297, [%rd61295];
	}
	// end inline asm
	// begin inline asm
	{	
ld.global.ca.u64 %rd61299, [%rd61297];
	}
	// end inline asm
	// begin inline asm
	{	
ld.global.ca.u64 %rd61301, [%rd61299];
	}
	// end inline asm
	// begin inline asm
	{	
ld.global.ca.u64 %rd61303, [%rd61301];
	}
	// end inline asm
	// begin inline asm
	{	
ld.global.ca.u64 %rd61305, [%rd61303];
	}
	// end inline asm
	// begin inline asm
	{	
ld.global.ca.u64 %rd61307, [%rd61305];
	}
	// end inline asm
	// begin inline asm
	{	
ld.global.ca.u64 %rd61309, [%rd61307];
	}
	// end inline asm
	// begin inline asm
	{	
ld.global.ca.u64 %rd61311, [%rd61309];
	}
	// end inline asm
	// begin inline asm
	{	
ld.global.ca.u64 %rd61313, [%rd61311];
	}
	// end inline asm
	// begin inline asm
	{	
ld.global.ca.u64 %rd61315, [%rd61313];
	}
	// end inline asm
	// begin inline asm
	{	
ld.global.ca.u64 %rd61317, [%rd61315];
	}
	// end inline asm
	// begin inline asm
	{	
ld.global.ca.u64 %rd61319, [%rd61317];
	}
	// end inline asm
	// begin inline asm
	{	
ld.global.ca.u64 %rd61321, [%rd61319];
	}
	// end inline asm
	// begin inline asm
	{	
ld.global.ca.u64 %rd61323, [%rd61321];
	}
	// end inline asm
	// begin inline asm
	{	
ld.global.ca.u64 %rd61325, [%rd61323];
	}
	// end inline asm
	// begin inline asm
	{	
ld.global.ca.u64 %rd61327, [%rd61325];
	}
	// end inline asm
	// begin inline asm
	{	
ld.global.ca.u64 %rd61329, [%rd61327];
	}
	// end inline asm
	// begin inline asm
	{	
ld.global.ca.u64 %rd61331, [%rd61329];
	}
	// end inline asm
	// begin inline asm
	{	
ld.global.ca.u64 %rd61333, [%rd61331];
	}
	// end inline asm
	// begin inline asm
	{	
ld.global.ca.u64 %rd61335, [%rd61333];
	}
	// end inline asm
	// begin inline asm
	{	
ld.global.ca.u64 %rd61337, [%rd61335];
	}
	// end inline asm
	// begin inline asm
	{	
ld.global.ca.u64 %rd61339, [%rd61337];
	}
	// end inline asm
	// begin inline asm
	{	
ld.global.ca.u64 %rd61341, [%rd61339];
	}
	// end inline asm
	// begin inline asm
	{	
ld.global.ca.u64 %rd61343, [%rd61341];
	}
	// end inline asm
	// begin inline asm
	{	
ld.global.ca.u64 %rd61345, [%rd61343];
	}
	// end inline asm
	// begin inline asm
	{	
ld.global.ca.u64 %rd61347, [%rd61345];
	}
	// end inline asm
	// begin inline asm
	{	
ld.global.ca.u64 %rd61349, [%rd61347];
	}
	// end inline asm
	// begin inline asm
	{	
ld.global.ca.u64 %rd61351, [%rd61349];
	}
	// end inline asm
	// begin inline asm
	{	
ld.global.ca.u64 %rd61353, [%rd61351];
	}
	// end inline asm
	// begin inline asm
	{	
ld.global.ca.u64 %rd61355, [%rd61353];
	}
	// end inline asm
	// begin inline asm
	{	
ld.global.ca.u64 %rd61357, [%rd61355];
	}
	// end inline asm
	// begin inline asm
	{	
ld.global.ca.u64 %rd61359, [%rd61357];
	}
	// end inline asm
	// begin inline asm
	{	
ld.global.ca.u64 %rd61361, [%rd61359];
	}
	// end inline asm
	// begin inline asm
	{	
ld.global.ca.u64 %rd61363, [%rd61361];
	}
	// end inline asm
	// begin inline asm
	{	
ld.global.ca.u64 %rd61365, [%rd61363];
	}
	// end inline asm
	// begin inline asm
	{	
ld.global.ca.u64 %rd61367, [%rd61365];
	}
	// end inline asm
	// begin inline asm
	{	
ld.global.ca.u64 %rd61369, [%rd61367];
	}
	// end inline asm
	// begin inline asm
	{	
ld.global.ca.u64 %rd61371, [%rd61369];
	}
	// end inline asm
	// begin inline asm
	{	
ld.global.ca.u64 %rd61373, [%rd61371];
	}
	// end inline asm
	// begin inline asm
	{	
ld.global.ca.u64 %rd61375, [%rd61373];
	}
	// end inline asm
	// begin inline asm
	{	
ld.global.ca.u64 %rd61377, [%rd61375];
	}
	// end inline asm
	// begin inline asm
	{	
ld.global.ca.u64 %rd61379, [%rd61377];
	}
	// end inline asm
	// begin inline asm
	{	
ld.global.ca.u64 %rd61381, [%rd61379];
	}
	// end inline asm
	// begin inline asm
	{	
ld.global.ca.u64 %rd61383, [%rd61381];
	}
	// end inline asm
	// begin inline asm
	{	
ld.global.ca.u64 %rd61385, [%rd61383];
	}
	// end inline asm
	// begin inline asm
	{	
ld.global.ca.u64 %rd61387, [%rd61385];
	}
	// end inline asm
	// begin inline asm
	{	
ld.global.ca.u64 %rd61389, [%rd61387];
	}
	// end inline asm
	// begin inline asm
	{	
ld.global.ca.u64 %rd61391, [%rd61389];
	}
	// end inline asm
	// begin inline asm
	{	
ld.global.ca.u64 %rd61393, [%rd61391];
	}
	// end inline asm
	// begin inline asm
	{	
ld.global.ca.u64 %rd61395, [%rd61393];
	}
	// end inline asm
	// begin inline asm
	{	
ld.global.ca.u64 %rd61397, [%rd61395];
	}
	// end inline asm
	// begin inline asm
	{	
ld.global.ca.u64 %rd61399, [%rd61397];
	}
	// end inline asm
	// begin inline asm
	{	
ld.global.ca.u64 %rd61401, [%rd61399];
	}
	// end inline asm
	// begin inline asm
	{	
ld.global.ca.u64 %rd61403, [%rd61401];
	}
	// end inline asm
	// begin inline asm
	{	
ld.global.ca.u64 %rd61405, [%rd61403];
	}
	// end inline asm
	// begin inline asm
	{	
ld.global.ca.u64 %rd61407, [%rd61405];
	}
	// end inline asm
	// begin inline asm
	{	
ld.global.ca.u64 %rd61409, [%rd61407];
	}
	// end inline asm
	// begin inline asm
	{	
ld.global.ca.u64 %rd61411, [%rd61409];
	}
	// end inline asm
	// begin inline asm
	{	
ld.global.ca.u64 %rd61413, [%rd61411];
	}
	// end inline asm
	// begin inline asm
	{	
ld.global.ca.u64 %rd61415, [%rd61413];
	}
	// end inline asm
	// begin inline asm
	{	
ld.global.ca.u64 %rd61417, [%rd61415];
	}
	// end inline asm
	// begin inline asm
	{	
ld.global.ca.u64 %rd61419, [%rd61417];
	}
	// end inline asm
	// begin inline asm
	{	
ld.global.ca.u64 %rd61421, [%rd61419];
	}
	// end inline asm
	// begin inline asm
	{	
ld.global.ca.u64 %rd61423, [%rd61421];
	}
	// end inline asm
	// begin inline asm
	{	
ld.global.ca.u64 %rd61425, [%rd61423];
	}
	// end inline asm
	// begin inline asm
	{	
ld.global.ca.u64 %rd61427, [%rd61425];
	}
	// end inline asm
	// begin inline asm
	{	
ld.global.ca.u64 %rd61429, [%rd61427];
	}
	// end inline asm
	// begin inline asm
	{	
ld.global.ca.u64 %rd61431, [%rd61429];
	}
	// end inline asm
	// begin inline asm
	{	
ld.global.ca.u64 %rd61433, [%rd61431];
	}
	// end inline asm
	// begin inline asm
	{	
ld.global.ca.u64 %rd61435, [%rd61433];
	}
	// end inline asm
	// begin inline asm
	{	
ld.global.ca.u64 %rd61437, [%rd61435];
	}
	// end inline asm
	// begin inline asm
	{	
ld.global.ca.u64 %rd61439, [%rd61437];
	}
	// end inline asm
	// begin inline asm
	{	
ld.global.ca.u64 %rd61441, [%rd61439];
	}
	// end inline asm
	// begin inline asm
	{	
ld.global.ca.u64 %rd61443, [%rd61441];
	}
	// end inline asm
	// begin inline asm
	{	
ld.global.ca.u64 %rd61445, [%rd61443];
	}
	// end inline asm
	// begin inline asm
	{	
ld.global.ca.u64 %rd61447, [%rd61445];
	}
	// end inline asm
	// begin inline asm
	{	
ld.global.ca.u64 %rd61449, [%rd61447];
	}
	// end inline asm
	// begin inline asm
	{	
ld.global.ca.u64 %rd61451, [%rd61449];
	}
	// end inline asm
	// begin inline asm
	{	
ld.global.ca.u64 %rd61453, [%rd61451];
	}
	// end inline asm
	// begin inline asm
	{	
ld.global.ca.u64 %rd61455, [%rd61453];
	}
	// end inline asm
	// begin inline asm
	{	
ld.global.ca.u64 %rd61457, [%rd61455];
	}
	// end inline asm
	// begin inline asm
	{	
ld.global.ca.u64 %rd61459, [%rd61457];
	}
	// end inline asm
	// begin inline asm
	{	
ld.global.ca.u64 %rd61461, [%rd61459];
	}
	// end inline asm
	// begin inline asm
	{	
ld.global.ca.u64 %rd61463, [%rd61461];
	}
	// end inline asm
	// begin inline asm
	{	
ld.global.ca.u64 %rd61465, [%rd61463];
	}
	// end inline asm
	// begin inline asm
	{	
ld.global.ca.u64 %rd61467, [%rd61465];
	}
	// end inline asm
	// begin inline asm
	{	
ld.global.ca.u64 %rd61469, [%rd61467];
	}
	// end inline asm
	// begin inline asm
	{	
ld.global.ca.u64 %rd61471, [%rd61469];
	}
	// end inline asm
	// begin inline asm
	{	
ld.global.ca.u64 %rd61473, [%rd61471];
	}
	// end inline asm
	// begin inline asm
	{	
ld.global.ca.u64 %rd61475, [%rd61473];
	}
	// end inline asm
	// begin inline asm
	{	
ld.global.ca.u64 %rd61477, [%rd61475];
	}
	// end inline asm
	// begin inline asm
	{	
ld.global.ca.u64 %rd61479, [%rd61477];
	}
	// end inline asm
	// begin inline asm
	{	
ld.global.ca.u64 %rd61481, [%rd61479];
	}
	// end inline asm
	// begin inline asm
	{	
ld.global.ca.u64 %rd61483, [%rd61481];
	}
	// end inline asm
	// begin inline asm
	{	
ld.global.ca.u64 %rd61485, [%rd61483];
	}
	// end inline asm
	// begin inline asm
	{	
ld.global.ca.u64 %rd61487, [%rd61485];
	}
	// end inline asm
	// begin inline asm
	{	
ld.global.ca.u64 %rd61489, [%rd61487];
	}
	// end inline asm
	// begin inline asm
	{	
ld.global.ca.u64 %rd61491, [%rd61489];
	}
	// end inline asm
	// begin inline asm
	{	
ld.global.ca.u64 %rd61493, [%rd61491];
	}
	// end inline asm
	// begin inline asm
	{	
ld.global.ca.u64 %rd61495, [%rd61493];
	}
	// end inline asm
	// begin inline asm
	{	
ld.global.ca.u64 %rd61497, [%rd61495];
	}
	// end inline asm
	// begin inline asm
	{	
ld.global.ca.u64 %rd61499, [%rd61497];
	}
	// end inline asm
	// begin inline asm
	{	
ld.global.ca.u64 %rd61501, [%rd61499];
	}
	// end inline asm
	// begin inline asm
	{	
ld.global.ca.u64 %rd61503, [%rd61501];
	}
	// end inline asm
	// begin inline asm
	{	
ld.global.ca.u64 %rd61505, [%rd61503];
	}
	// end inline asm
	// begin inline asm
	{	
ld.global.ca.u64 %rd61507, [%rd61505];
	}
	// end inline asm
	// begin inline asm
	{	
ld.global.ca.u64 %rd61509, [%rd61507];
	}
	// end inline asm
	// begin inline asm
	{	
ld.global.ca.u64 %rd61511, [%rd61509];
	}
	// end inline asm
	// begin inline asm
	{	
ld.global.ca.u64 %rd61513, [%rd61511];
	}
	// end inline asm
	// begin inline asm
	{	
ld.global.ca.u64 %rd61515, [%rd61513];
	}
	// end inline asm
	// begin inline asm
	{	
ld.global.ca.u64 %rd61517, [%rd61515];
	}
	// end inline asm
	// begin inline asm
	{	
ld.global.ca.u64 %rd61519, [%rd61517];
	}
	// end inline asm
	// begin inline asm
	{	
ld.global.ca.u64 %rd61521, [%rd61519];
	}
	// end inline asm
	// begin inline asm
	{	
ld.global.ca.u64 %rd61523, [%rd61521];
	}
	// end inline asm
	// begin inline asm
	{	
ld.global.ca.u64 %rd61525, [%rd61523];
	}
	// end inline asm
	// begin inline asm
	{	
ld.global.ca.u64 %rd61527, [%rd61525];
	}
	// end inline asm
	// begin inline asm
	{	
ld.global.ca.u64 %rd61529, [%rd61527];
	}
	// end inline asm
	// begin inline asm
	{	
ld.global.ca.u64 %rd61531, [%rd61529];
	}
	// end inline asm
	// begin inline asm
	{	
ld.global.ca.u64 %rd61533, [%rd61531];
	}
	// end inline asm
	// begin inline asm
	{	
ld.global.ca.u64 %rd61535, [%rd61533];
	}
	// end inline asm
	// begin inline asm
	{	
ld.global.ca.u64 %rd61537, [%rd61535];
	}
	// end inline asm
	// begin inline asm
	{	
ld.global.ca.u64 %rd61539, [%rd61537];
	}
	// end inline asm
	// begin inline asm
	{	
ld.global.ca.u64 %rd61541, [%rd61539];
	}
	// end inline asm
	// begin inline asm
	{	
ld.global.ca.u64 %rd61543, [%rd61541];
	}
	// end inline asm
	// begin inline asm
	{	
ld.global.ca.u64 %rd61545, [%rd61543];
	}
	// end inline asm
	// begin inline asm
	{	
ld.global.ca.u64 %rd61547, [%rd61545];
	}
	// end inline asm
	// begin inline asm
	{	
ld.global.ca.u64 %rd61549, [%rd61547];
	}
	// end inline asm
	// begin inline asm
	{	
ld.global.ca.u64 %rd61551, [%rd61549];
	}
	// end inline asm
	// begin inline asm
	{	
ld.global.ca.u64 %rd61553, [%rd61551];
	}
	// end inline asm
	// begin inline asm
	{	
ld.global.ca.u64 %rd61555, [%rd61553];
	}
	// end inline asm
	// begin inline asm
	{	
ld.global.ca.u64 %rd61557, [%rd61555];
	}
	// end inline asm
	// begin inline asm
	{	
ld.global.ca.u64 %rd61559, [%rd61557];
	}
	// end inline asm
	// begin inline asm
	{	
ld.global.ca.u64 %rd61561, [%rd61559];
	}
	// end inline asm
	// begin inline asm
	{	
ld.global.ca.u64 %rd61563, [%rd61561];
	}
	// end inline asm
	// begin inline asm
	{	
ld.global.ca.u64 %rd61565, [%rd61563];
	}
	// end inline asm
	// begin inline asm
	{	
ld.global.ca.u64 %rd61567, [%rd61565];
	}
	// end inline asm
	// begin inline asm
	{	
ld.global.ca.u64 %rd61569, [%rd61567];
	}
	// end inline asm
	// begin inline asm
	{	
ld.global.ca.u64 %rd61571, [%rd61569];
	}
	// end inline asm
	// begin inline asm
	{	
ld.global.ca.u64 %rd61573, [%rd61571];
	}
	// end inline asm
	// begin inline asm
	{	
ld.global.ca.u64 %rd61575, [%rd61573];
	}
	// end inline asm
	// begin inline asm
	{	
ld.global.ca.u64 %rd61577, [%rd61575];
	}
	// end inline asm
	// begin inline asm
	{	
ld.global.ca.u64 %rd61579, [%rd61577];
	}
	// end inline asm
	// begin inline asm
	{	
ld.global.ca.u64 %rd61581, [%rd61579];
	}
	// end inline asm
	// begin inline asm
	{	
ld.global.ca.u64 %rd61583, [%rd61581];
	}
	// end inline asm
	// begin inline asm
	{	
ld.global.ca.u64 %rd61585, [%rd61583];
	}
	// end inline asm
	// begin inline asm
	{	
ld.global.ca.u64 %rd61587, [%rd61585];
	}
	// end inline asm
	// begin inline asm
	{	
ld.global.ca.u64 %rd61589, [%rd61587];
	}
	// end inline asm
	// begin inline asm
	{	
ld.global.ca.u64 %rd61591, [%rd61589];
	}
	// end inline asm
	// begin inline asm
	{	
ld.global.ca.u64 %rd61593, [%rd61591];
	}
	// end inline asm
	// begin inline asm
	{	
ld.global.ca.u64 %rd61595, [%rd61593];
	}
	// end inline asm
	// begin inline asm
	{	
ld.global.ca.u64 %rd61597, [%rd61595];
	}
	// end inline asm
	// begin inline asm
	{	
ld.global.ca.u64 %rd61599, [%rd61597];
	}
	// end inline asm
	// begin inline asm
	{	
ld.global.ca.u64 %rd61601, [%rd61599];
	}
	// end inline asm
	// begin inline asm
	{	
ld.global.ca.u64 %rd61603, [%rd61601];
	}
	// end inline asm
	// begin inline asm
	{	
ld.global.ca.u64 %rd61605, [%rd61603];
	}
	// end inline asm
	// begin inline asm
	{	
ld.global.ca.u64 %rd61607, [%rd61605];
	}
	// end inline asm
	// begin inline asm
	{	
ld.global.ca.u64 %rd61609, [%rd61607];
	}
	// end inline asm
	// begin inline asm
	{	
ld.global.ca.u64 %rd61611, [%rd61609];
	}
	// end inline asm
	// begin inline asm
	{	
ld.global.ca.u64 %rd61613, [%rd61611];
	}
	// end inline asm
	// begin inline asm
	{	
ld.global.ca.u64 %rd61615, [%rd61613];
	}
	// end inline asm
	// begin inline asm
	{	
ld.global.ca.u64 %rd61617, [%rd61615];
	}
	// end inline asm
	// begin inline asm
	{	
ld.global.ca.u64 %rd61619, [%rd61617];
	}
	// end inline asm
	// begin inline asm
	{	
ld.global.ca.u64 %rd61621, [%rd61619];
	}
	// end inline asm
	// begin inline asm
	{	
ld.global.ca.u64 %rd61623, [%rd61621];
	}
	// end inline asm
	// begin inline asm
	{	
ld.global.ca.u64 %rd61625, [%rd61623];
	}
	// end inline asm
	// begin inline asm
	{	
ld.global.ca.u64 %rd61627, [%rd61625];
	}
	// end inline asm
	// begin inline asm
	{	
ld.global.ca.u64 %rd61629, [%rd61627];
	}
	// end inline asm
	// begin inline asm
	{	
ld.global.ca.u64 %rd61631, [%rd61629];
	}
	// end inline asm
	// begin inline asm
	{	
ld.global.ca.u64 %rd61633, [%rd61631];
	}
	// end inline asm
	// begin inline asm
	{	
ld.global.ca.u64 %rd61635, [%rd61633];
	}
	// end inline asm
	// begin inline asm
	{	
ld.global.ca.u64 %rd61637, [%rd61635];
	}
	// end inline asm
	// begin inline asm
	{	
ld.global.ca.u64 %rd61639, [%rd61637];
	}
	// end inline asm
	// begin inline asm
	{	
ld.global.ca.u64 %rd61641, [%rd61639];
	}
	// end inline asm
	// begin inline asm
	{	
ld.global.ca.u64 %rd61643, [%rd61641];
	}
	// end inline asm
	// begin inline asm
	{	
ld.global.ca.u64 %rd61645, [%rd61643];
	}
	// end inline asm
	// begin inline asm
	{	
ld.global.ca.u64 %rd61647, [%rd61645];
	}
	// end inline asm
	// begin inline asm
	{	
ld.global.ca.u64 %rd61649, [%rd61647];
	}
	// end inline asm
	// begin inline asm
	{	
ld.global.ca.u64 %rd61651, [%rd61649];
	}
	// end inline asm
	// begin inline asm
	{	
ld.global.ca.u64 %rd61653, [%rd61651];
	}
	// end inline asm
	// begin inline asm
	{	
ld.global.ca.u64 %rd61655, [%rd61653];
	}
	// end inline asm
	// begin inline asm
	{	
ld.global.ca.u64 %rd61657, [%rd61655];
	}
	// end inline asm
	// begin inline asm
	{	
ld.global.ca.u64 %rd61659, [%rd61657];
	}
	// end inline asm
	// begin inline asm
	{	
ld.global.ca.u64 %rd61661, [%rd61659];
	}
	// end inline asm
	// begin inline asm
	{	
ld.global.ca.u64 %rd61663, [%rd61661];
	}
	// end inline asm
	// begin inline asm
	{	
ld.global.ca.u64 %rd61665, [%rd61663];
	}
	// end inline asm
	// begin inline asm
	{	
ld.global.ca.u64 %rd61667, [%rd61665];
	}
	// end inline asm
	// begin inline asm
	{	
ld.global.ca.u64 %rd61669, [%rd61667];
	}
	// end inline asm
	// begin inline asm
	{	
ld.global.ca.u64 %rd61671, [%rd61669];
	}
	// end inline asm
	// begin inline asm
	{	
ld.global.ca.u64 %rd61673, [%rd61671];
	}
	// end inline asm
	// begin inline asm
	{	
ld.global.ca.u64 %rd61675, [%rd61673];
	}
	// end inline asm
	// begin inline asm
	{	
ld.global.ca.u64 %rd61677, [%rd61675];
	}
	// end inline asm
	// begin inline asm
	{	
ld.global.ca.u64 %rd61679, [%rd61677];
	}
	// end inline asm
	// begin inline asm
	{	
ld.global.ca.u64 %rd61681, [%rd61679];
	}
	// end inline asm
	// begin inline asm
	{	
ld.global.ca.u64 %rd61683, [%rd61681];
	}
	// end inline asm
	// begin inline asm
	{	
ld.global.ca.u64 %rd61685, [%rd61683];
	}
	// end inline asm
	// begin inline asm
	{	
ld.global.ca.u64 %rd61687, [%rd61685];
	}
	// end inline asm
	// begin inline asm
	{	
ld.global.ca.u64 %rd61689, [%rd61687];
	}
	// end inline asm
	// begin inline asm
	{	
ld.global.ca.u64 %rd61691, [%rd61689];
	}
	// end inline asm
	// begin inline asm
	{	
ld.global.ca.u64 %rd61693, [%rd61691];
	}
	// end inline asm
	// begin inline asm
	{	
ld.global.ca.u64 %rd61695, [%rd61693];
	}
	// end inline asm
	// begin inline asm
	{	
ld.global.ca.u64 %rd61697, [%rd61695];
	}
	// end inline asm
	// begin inline asm
	{	
ld.global.ca.u64 %rd61699, [%rd61697];
	}
	// end inline asm
	// begin inline asm
	{	
ld.global.ca.u64 %rd61701, [%rd61699];
	}
	// end inline asm
	// begin inline asm
	{	
ld.global.ca.u64 %rd61703, [%rd61701];
	}
	// end inline asm
	// begin inline asm
	{	
ld.global.ca.u64 %rd61705, [%rd61703];
	}
	// end inline asm
	// begin inline asm
	{	
ld.global.ca.u64 %rd61707, [%rd61705];
	}
	// end inline asm
	// begin inline asm
	{	
ld.global.ca.u64 %rd61709, [%rd61707];
	}
	// end inline asm
	// begin inline asm
	{	
ld.global.ca.u64 %rd61711, [%rd61709];
	}
	// end inline asm
	// begin inline asm
	{	
ld.global.ca.u64 %rd61713, [%rd61711];
	}
	// end inline asm
	// begin inline asm
	{	
ld.global.ca.u64 %rd61715, [%rd61713];
	}
	// end inline asm
	// begin inline asm
	{	
ld.global.ca.u64 %rd61717, [%rd61715];
	}
	// end inline asm
	// begin inline asm
	{	
ld.global.ca.u64 %rd61719, [%rd61717];
	}
	// end inline asm
	// begin inline asm
	{	
ld.global.ca.u64 %rd61721, [%rd61719];
	}
	// end inline asm
	// begin inline asm
	{	
ld.global.ca.u64 %rd61723, [%rd61721];
	}
	// end inline asm
	// begin inline asm
	{	
ld.global.ca.u64 %rd61725, [%rd61723];
	}
	// end inline asm
	// begin inline asm
	{	
ld.global.ca.u64 %rd61727, [%rd61725];
	}
	// end inline asm
	// begin inline asm
	{	
ld.global.ca.u64 %rd61729, [%rd61727];
	}
	// end inline asm
	// begin inline asm
	{	
ld.global.ca.u64 %rd61731, [%rd61729];
	}
	// end inline asm
	// begin inline asm
	{	
ld.global.ca.u64 %rd61733, [%rd61731];
	}
	// end inline asm
	// begin inline asm
	{	
ld.global.ca.u64 %rd61735, [%rd61733];
	}
	// end inline asm
	// begin inline asm
	{	
ld.global.ca.u64 %rd61737, [%rd61735];
	}
	// end inline asm
	// begin inline asm
	{	
ld.global.ca.u64 %rd61739, [%rd61737];
	}
	// end inline asm
	// begin inline asm
	{	
ld.global.ca.u64 %rd61741, [%rd61739];
	}
	// end inline asm
	// begin inline asm
	{	
ld.global.ca.u64 %rd61743, [%rd61741];
	}
	// end inline asm
	// begin inline asm
	{	
ld.global.ca.u64 %rd61745, [%rd61743];
	}
	// end inline asm
	// begin inline asm
	{	
ld.global.ca.u64 %rd61747, [%rd61745];
	}
	// end inline asm
	// begin inline asm
	{	
ld.global.ca.u64 %rd61749, [%rd61747];
	}
	// end inline asm
	// begin inline asm
	{	
ld.global.ca.u64 %rd61751, [%rd61749];
	}
	// end inline asm
	// begin inline asm
	{	
ld.global.ca.u64 %rd61753, [%rd61751];
	}
	// end inline asm
	// begin inline asm
	{	
ld.global.ca.u64 %rd61755, [%rd61753];
	}
	// end inline asm
	// begin inline asm
	{	
ld.global.ca.u64 %rd61757, [%rd61755];
	}
	// end inline asm
	// begin inline asm
	{	
ld.global.ca.u64 %rd61759, [%rd61757];
	}
	// end inline asm
	// begin inline asm
	{	
ld.global.ca.u64 %rd61761, [%rd61759];
	}
	// end inline asm
	// begin inline asm
	{	
ld.global.ca.u64 %rd61763, [%rd61761];
	}
	// end inline asm
	// begin inline asm
	{	
ld.global.ca.u64 %rd61765, [%rd61763];
	}
	// end inline asm
	// begin inline asm
	{	
ld.global.ca.u64 %rd61767, [%rd61765];
	}
	// end inline asm
	// begin inline asm
	{	
ld.global.ca.u64 %rd61769, [%rd61767];
	}
	// end inline asm
	// begin inline asm
	{	
ld.global.ca.u64 %rd61771, [%rd61769];
	}
	// end inline asm
	// begin inline asm
	{	
ld.global.ca.u64 %rd61773, [%rd61771];
	}
	// end inline asm
	// begin inline asm
	{	
ld.global.ca.u64 %rd61775, [%rd61773];
	}
	// end inline asm
	// begin inline asm
	{	
ld.global.ca.u64 %rd61777, [%rd61775];
	}
	// end inline asm
	// begin inline asm
	{	
ld.global.ca.u64 %rd61779, [%rd61777];
	}
	// end inline asm
	// begin inline asm
	{	
ld.global.ca.u64 %rd61781, [%rd61779];
	}
	// end inline asm
	// begin inline asm
	{	
ld.global.ca.u64 %rd61783, [%rd61781];
	}
	// end inline asm
	// begin inline asm
	{	
ld.global.ca.u64 %rd61785, [%rd61783];
	}
	// end inline asm
	// begin inline asm
	{	
ld.global.ca.u64 %rd61787, [%rd61785];
	}
	// end inline asm
	// begin inline asm
	{	
ld.global.ca.u64 %rd61789, [%rd61787];
	}
	// end inline asm
	// begin inline asm
	{	
ld.global.ca.u64 %rd61791, [%rd61789];
	}
	// end inline asm
	// begin inline asm
	{	
ld.global.ca.u64 %rd61793, [%rd61791];
	}
	// end inline asm
	// begin inline asm
	{	
ld.global.ca.u64 %rd61795, [%rd61793];
	}
	// end inline asm
	// begin inline asm
	{	
ld.global.ca.u64 %rd61797, [%rd61795];
	}
	// end inline asm
	// begin inline asm
	{	
ld.global.ca.u64 %rd61799, [%rd61797];
	}
	// end inline asm
	// begin inline asm
	{	
ld.global.ca.u64 %rd61801, [%rd61799];
	}
	// end inline asm
	// begin inline asm
	{	
ld.global.ca.u64 %rd61803, [%rd61801];
	}
	// end inline asm
	// begin inline asm
	{	
ld.global.ca.u64 %rd61805, [%rd61803];
	}
	// end inline asm
	// begin inline asm
	{	
ld.global.ca.u64 %rd61807, [%rd61805];
	}
	// end inline asm
	// begin inline asm
	{	
ld.global.ca.u64 %rd61809, [%rd61807];
	}
	// end inline asm
	// begin inline asm
	{	
ld.global.ca.u64 %rd61811, [%rd61809];
	}
	// end inline asm
	// begin inline asm
	{	
ld.global.ca.u64 %rd61813, [%rd61811];
	}
	// end inline asm
	// begin inline asm
	{	
ld.global.ca.u64 %rd61815, [%rd61813];
	}
	// end inline asm
	// begin inline asm
	{	
ld.global.ca.u64 %rd61817, [%rd61815];
	}
	// end inline asm
	// begin inline asm
	{	
ld.global.ca.u64 %rd61819, [%rd61817];
	}
	// end inline asm
	// begin inline asm
	{	
ld.global.ca.u64 %rd61821, [%rd61819];
	}
	// end inline asm
	// begin inline asm
	{	
ld.global.ca.u64 %rd61823, [%rd61821];
	}
	// end inline asm
	// begin inline asm
	{	
ld.global.ca.u64 %rd61825, [%rd61823];
	}
	// end inline asm
	// begin inline asm
	{	
ld.global.ca.u64 %rd61827, [%rd61825];
	}
	// end inline asm
	// begin inline asm
	{	
ld.global.ca.u64 %rd61829, [%rd61827];
	}
	// end inline asm
	// begin inline asm
	{	
ld.global.ca.u64 %rd61831, [%rd61829];
	}
	// end inline asm
	// begin inline asm
	{	
ld.global.ca.u64 %rd61833, [%rd61831];
	}
	// end inline asm
	// begin inline asm
	{	
ld.global.ca.u64 %rd61835, [%rd61833];
	}
	// end inline asm
	// begin inline asm
	{	
ld.global.ca.u64 %rd61837, [%rd61835];
	}
	// end inline asm
	// begin inline asm
	{	
ld.global.ca.u64 %rd61839, [%rd61837];
	}
	// end inline asm
	// begin inline asm
	{	
ld.global.ca.u64 %rd61841, [%rd61839];
	}
	// end inline asm
	// begin inline asm
	{	
ld.global.ca.u64 %rd61843, [%rd61841];
	}
	// end inline asm
	// begin inline asm
	{	
ld.global.ca.u64 %rd61845, [%rd61843];
	}
	// end inline asm
	// begin inline asm
	{	
ld.global.ca.u64 %rd61847, [%rd61845];
	}
	// end inline asm
	// begin inline asm
	{	
ld.global.ca.u64 %rd61849, [%rd61847];
	}
	// end inline asm
	// begin inline asm
	{	
ld.global.ca.u64 %rd61851, [%rd61849];
	}
	// end inline asm
	// begin inline asm
	{	
ld.global.ca.u64 %rd61853, [%rd61851];
	}
	// end inline asm
	// begin inline asm
	{	
ld.global.ca.u64 %rd61855, [%rd61853];
	}
	// end inline asm
	// begin inline asm
	{	
ld.global.ca.u64 %rd61857, [%rd61855];
	}
	// end inline asm
	// begin inline asm
	{	
ld.global.ca.u64 %rd61859, [%rd61857];
	}
	// end inline asm
	// begin inline asm
	{	
ld.global.ca.u64 %rd61861, [%rd61859];
	}
	// end inline asm
	// begin inline asm
	{	
ld.global.ca.u64 %rd61863, [%rd61861];
	}
	// end inline asm
	// begin inline asm
	{	
ld.global.ca.u64 %rd61865, [%rd61863];
	}
	// end inline asm
	// begin inline asm
	{	
ld.global.ca.u64 %rd61867, [%rd61865];
	}
	// end inline asm
	// begin inline asm
	{	
ld.global.ca.u64 %rd61869, [%rd61867];
	}
	// end inline asm
	// begin inline asm
	{	
ld.global.ca.u64 %rd61871, [%rd61869];
	}
	// end inline asm
	// begin inline asm
	{	
ld.global.ca.u64 %rd61873, [%rd61871];
	}
	// end inline asm
	// begin inline asm
	{	
ld.global.ca.u64 %rd61875, [%rd61873];
	}
	// end inline asm
	// begin inline asm
	{	
ld.global.ca.u64 %rd61877, [%rd61875];
	}
	// end inline asm
	// begin inline asm
	{	
ld.global.ca.u64 %rd61879, [%rd61877];
	}
	// end inline asm
	// begin inline asm
	{	
ld.global.ca.u64 %rd61881, [%rd61879];
	}
	// end inline asm
	// begin inline asm
	{	
ld.global.ca.u64 %rd61883, [%rd61881];
	}
	// end inline asm
	// begin inline asm
	{	
ld.global.ca.u64 %rd61885, [%rd61883];
	}
	// end inline asm
	// begin inline asm
	{	
ld.global.ca.u64 %rd61887, [%rd61885];
	}
	// end inline asm
	// begin inline asm
	{	
ld.global.ca.u64 %rd61889, [%rd61887];
	}
	// end inline asm
	// begin inline asm
	{	
ld.global.ca.u64 %rd61891, [%rd61889];
	}
	// end inline asm
	// begin inline asm
	{	
ld.global.ca.u64 %rd61893, [%rd61891];
	}
	// end inline asm
	// begin inline asm
	{	
ld.global.ca.u64 %rd61895, [%rd61893];
	}
	// end inline asm
	// begin inline asm
	{	
ld.global.ca.u64 %rd61897, [%rd61895];
	}
	// end inline asm
	// begin inline asm
	{	
ld.global.ca.u64 %rd61899, [%rd61897];
	}
	// end inline asm
	// begin inline asm
	{	
ld.global.ca.u64 %rd61901, [%rd61899];
	}
	// end inline asm
	// begin inline asm
	{	
ld.global.ca.u64 %rd61903, [%rd61901];
	}
	// end inline asm
	// begin inline asm
	{	
ld.global.ca.u64 %rd61905, [%rd61903];
	}
	// end inline asm
	// begin inline asm
	{	
ld.global.ca.u64 %rd61907, [%rd61905];
	}
	// end inline asm
	// begin inline asm
	{	
ld.global.ca.u64 %rd61909, [%rd61907];
	}
	// end inline asm
	// begin inline asm
	{	
ld.global.ca.u64 %rd61911, [%rd61909];
	}
	// end inline asm
	// begin inline asm
	{	
ld.global.ca.u64 %rd61913, [%rd61911];
	}
	// end inline asm
	// begin inline asm
	{	
ld.global.ca.u64 %rd61915, [%rd61913];
	}
	// end inline asm
	// begin inline asm
	{	
ld.global.ca.u64 %rd61917, [%rd61915];
	}
	// end inline asm
	// begin inline asm
	{	
ld.global.ca.u64 %rd61919, [%rd61917];
	}
	// end inline asm
	// begin inline asm
	{	
ld.global.ca.u64 %rd61921, [%rd61919];
	}
	// end inline asm
	// begin inline asm
	{	
ld.global.ca.u64 %rd61923, [%rd61921];
	}
	// end inline asm
	// begin inline asm
	{	
ld.global.ca.u64 %rd61925, [%rd61923];
	}
	// end inline asm
	// begin inline asm
	{	
ld.global.ca.u64 %rd61927, [%rd61925];
	}
	// end inline asm
	// begin inline asm
	{	
ld.global.ca.u64 %rd61929, [%rd61927];
	}
	// end inline asm
	// begin inline asm
	{	
ld.global.ca.u64 %rd61931, [%rd61929];
	}
	// end inline asm
	// begin inline asm
	{	
ld.global.ca.u64 %rd61933, [%rd61931];
	}
	// end inline asm
	// begin inline asm
	{	
ld.global.ca.u64 %rd61935, [%rd61933];
	}
	// end inline asm
	// begin inline asm
	{	
ld.global.ca.u64 %rd61937, [%rd61935];
	}
	// end inline asm
	// begin inline asm
	{	
ld.global.ca.u64 %rd61939, [%rd61937];
	}
	// end inline asm
	// begin inline asm
	{	
ld.global.ca.u64 %rd61941, [%rd61939];
	}
	// end inline asm
	// begin inline asm
	{	
ld.global.ca.u64 %rd61943, [%rd61941];
	}
	// end inline asm
	// begin inline asm
	{	
ld.global.ca.u64 %rd61945, [%rd61943];
	}
	// end inline asm
	// begin inline asm
	{	
ld.global.ca.u64 %rd61947, [%rd61945];
	}
	// end inline asm
	// begin inline asm
	{	
ld.global.ca.u64 %rd61949, [%rd61947];
	}
	// end inline asm
	// begin inline asm
	{	
ld.global.ca.u64 %rd61951, [%rd61949];
	}
	// end inline asm
	// begin inline asm
	{	
ld.global.ca.u64 %rd61953, [%rd61951];
	}
	// end inline asm
	// begin inline asm
	{	
ld.global.ca.u64 %rd61955, [%rd61953];
	}
	// end inline asm
	// begin inline asm
	{	
ld.global.ca.u64 %rd61957, [%rd61955];
	}
	// end inline asm
	// begin inline asm
	{	
ld.global.ca.u64 %rd61959, [%rd61957];
	}
	// end inline asm
	// begin inline asm
	{	
ld.global.ca.u64 %rd61961, [%rd61959];
	}
	// end inline asm
	// begin inline asm
	{	
ld.global.ca.u64 %rd61963, [%rd61961];
	}
	// end inline asm
	// begin inline asm
	{	
ld.global.ca.u64 %rd61965, [%rd61963];
	}
	// end inline asm
	// begin inline asm
	{	
ld.global.ca.u64 %rd61967, [%rd61965];
	}
	// end inline asm
	// begin inline asm
	{	
ld.global.ca.u64 %rd61969, [%rd61967];
	}
	// end inline asm
	// begin inline asm
	{	
ld.global.ca.u64 %rd61971, [%rd61969];
	}
	// end inline asm
	// begin inline asm
	{	
ld.global.ca.u64 %rd61973, [%rd61971];
	}
	// end inline asm
	// begin inline asm
	{	
ld.global.ca.u64 %rd61975, [%rd61973];
	}
	// end inline asm
	// begin inline asm
	{	
ld.global.ca.u64 %rd61977, [%rd61975];
	}
	// end inline asm
	// begin inline asm
	{	
ld.global.ca.u64 %rd61979, [%rd61977];
	}
	// end inline asm
	// begin inline asm
	{	
ld.global.ca.u64 %rd61981, [%rd61979];
	}
	// end inline asm
	// begin inline asm
	{	
ld.global.ca.u64 %rd61983, [%rd61981];
	}
	// end inline asm
	// begin inline asm
	{	
ld.global.ca.u64 %rd61985, [%rd61983];
	}
	// end inline asm
	// begin inline asm
	{	
ld.global.ca.u64 %rd61987, [%rd61985];
	}
	// end inline asm
	// begin inline asm
	{	
ld.global.ca.u64 %rd61989, [%rd61987];
	}
	// end inline asm
	// begin inline asm
	{	
ld.global.ca.u64 %rd61991, [%rd61989];
	}
	// end inline asm
	// begin inline asm
	{	
ld.global.ca.u64 %rd61993, [%rd61991];
	}
	// end inline asm
	// begin inline asm
	{	
ld.global.ca.u64 %rd61995, [%rd61993];
	}
	// end inline asm
	// begin inline asm
	{	
ld.global.ca.u64 %rd61997, [%rd61995];
	}
	// end inline asm
	// begin inline asm
	{	
ld.global.ca.u64 %rd61999, [%rd61997];
	}
	// end inline asm
	// begin inline asm
	{	
ld.global.ca.u64 %rd62001, [%rd61999];
	}
	// end inline asm
	// begin inline asm
	{	
ld.global.ca.u64 %rd62003, [%rd62001];
	}
	// end inline asm
	// begin inline asm
	{	
ld.global.ca.u64 %rd62005, [%rd62003];
	}
	// end inline asm
	// begin inline asm
	{	
ld.global.ca.u64 %rd62007, [%rd62005];
	}
	// end inline asm
	// begin inline asm
	{	
ld.global.ca.u64 %rd62009, [%rd62007];
	}
	// end inline asm
	// begin inline asm
	{	
ld.global.ca.u64 %rd62011, [%rd62009];
	}
	// end inline asm
	// begin inline asm
	{	
ld.global.ca.u64 %rd62013, [%rd62011];
	}
	// end inline asm
	// begin inline asm
	{	
ld.global.ca.u64 %rd62015, [%rd62013];
	}
	// end inline asm
	// begin inline asm
	{	
ld.global.ca.u64 %rd62017, [%rd62015];
	}
	// end inline asm
	// begin inline asm
	{	
ld.global.ca.u64 %rd62019, [%rd62017];
	}
	// end inline asm
	// begin inline asm
	{	
ld.global.ca.u64 %rd62021, [%rd62019];
	}
	// end inline asm
	// begin inline asm
	{	
ld.global.ca.u64 %rd62023, [%rd62021];
	}
	// end inline asm
	// begin inline asm
	{	
ld.global.ca.u64 %rd62025, [%rd62023];
	}
	// end inline asm
	// begin inline asm
	{	
ld.global.ca.u64 %rd62027, [%rd62025];
	}
	// end inline asm
	// begin inline asm
	{	
ld.global.ca.u64 %rd62029, [%rd62027];
	}
	// end inline asm
	// begin inline asm
	{	
ld.global.ca.u64 %rd62031, [%rd62029];
	}
	// end inline asm
	// begin inline asm
	{	
ld.global.ca.u64 %rd62033, [%rd62031];
	}
	// end inline asm
	// begin inline asm
	{	
ld.global.ca.u64 %rd62035, [%rd62033];
	}
	// end inline asm
	// begin inline asm
	{	
ld.global.ca.u64 %rd62037, [%rd62035];
	}
	// end inline asm
	// begin inline asm
	{	
ld.global.ca.u64 %rd62039, [%rd62037];
	}
	// end inline asm
	// begin inline asm
	{	
ld.global.ca.u64 %rd62041, [%rd62039];
	}
	// end inline asm
	// begin inline asm
	{	
ld.global.ca.u64 %rd62043, [%rd62041];
	}
	// end inline asm
	// begin inline asm
	{	
ld.global.ca.u64 %rd62045, [%rd62043];
	}
	// end inline asm
	// begin inline asm
	{	
ld.global.ca.u64 %rd62047, [%rd62045];
	}
	// end inline asm
	// begin inline asm
	{	
ld.global.ca.u64 %rd62049, [%rd62047];
	}
	// end inline asm
	// begin inline asm
	{	
ld.global.ca.u64 %rd62051, [%rd62049];
	}
	// end inline asm
	// begin inline asm
	{	
ld.global.ca.u64 %rd62053, [%rd62051];
	}
	// end inline asm
	// begin inline asm
	{	
ld.global.ca.u64 %rd62055, [%rd62053];
	}
	// end inline asm
	// begin inline asm
	{	
ld.global.ca.u64 %rd62057, [%rd62055];
	}
	// end inline asm
	// begin inline asm
	{	
ld.global.ca.u64 %rd62059, [%rd62057];
	}
	// end inline asm
	// begin inline asm
	{	
ld.global.ca.u64 %rd62061, [%rd62059];
	}
	// end inline asm
	// begin inline asm
	{	
ld.global.ca.u64 %rd62063, [%rd62061];
	}
	// end inline asm
	// begin inline asm
	{	
ld.global.ca.u64 %rd62065, [%rd62063];
	}
	// end inline asm
	// begin inline asm
	{	
ld.global.ca.u64 %rd62067, [%rd62065];
	}
	// end inline asm
	// begin inline asm
	{	
ld.global.ca.u64 %rd62069, [%rd62067];
	}
	// end inline asm
	// begin inline asm
	{	
ld.global.ca.u64 %rd62071, [%rd62069];
	}
	// end inline asm
	// begin inline asm
	{	
ld.global.ca.u64 %rd62073, [%rd62071];
	}
	// end inline asm
	// begin inline asm
	{	
ld.global.ca.u64 %rd62075, [%rd62073];
	}
	// end inline asm
	// begin inline asm
	{	
ld.global.ca.u64 %rd62077, [%rd62075];
	}
	// end inline asm
	// begin inline asm
	{	
ld.global.ca.u64 %rd62079, [%rd62077];
	}
	// end inline asm
	// begin inline asm
	{	
ld.global.ca.u64 %rd62081, [%rd62079];
	}
	// end inline asm
	// begin inline asm
	{	
ld.global.ca.u64 %rd62083, [%rd62081];
	}
	// end inline asm
	// begin inline asm
	{	
ld.global.ca.u64 %rd62085, [%rd62083];
	}
	// end inline asm
	// begin inline asm
	{	
ld.global.ca.u64 %rd62087, [%rd62085];
	}
	// end inline asm
	// begin inline asm
	{	
ld.global.ca.u64 %rd62089, [%rd62087];
	}
	// end inline asm
	// begin inline asm
	{	
ld.global.ca.u64 %rd62091, [%rd62089];
	}
	// end inline asm
	// begin inline asm
	{	
ld.global.ca.u64 %rd62093, [%rd62091];
	}
	// end inline asm
	// begin inline asm
	{	
ld.global.ca.u64 %rd62095, [%rd62093];
	}
	// end inline asm
	// begin inline asm
	{	
ld.global.ca.u64 %rd62097, [%rd62095];
	}
	// end inline asm
	// begin inline asm
	{	
ld.global.ca.u64 %rd62099, [%rd62097];
	}
	// end inline asm
	// begin inline asm
	{	
ld.global.ca.u64 %rd62101, [%rd62099];
	}
	// end inline asm
	// begin inline asm
	{	
ld.global.ca.u64 %rd62103, [%rd62101];
	}
	// end inline asm
	// begin inline asm
	{	
ld.global.ca.u64 %rd62105, [%rd62103];
	}
	// end inline asm
	// begin inline asm
	{	
ld.global.ca.u64 %rd62107, [%rd62105];
	}
	// end inline asm
	// begin inline asm
	{	
ld.global.ca.u64 %rd62109, [%rd62107];
	}
	// end inline asm
	// begin inline asm
	{	
ld.global.ca.u64 %rd62111, [%rd62109];
	}
	// end inline asm
	// begin inline asm
	{	
ld.global.ca.u64 %rd62113, [%rd62111];
	}
	// end inline asm
	// begin inline asm
	{	
ld.global.ca.u64 %rd62115, [%rd62113];
	}
	// end inline asm
	// begin inline asm
	{	
ld.global.ca.u64 %rd62117, [%rd62115];
	}
	// end inline asm
	// begin inline asm
	{	
ld.global.ca.u64 %rd62119, [%rd62117];
	}
	// end inline asm
	// begin inline asm
	{	
ld.global.ca.u64 %rd62121, [%rd62119];
	}
	// end inline asm
	// begin inline asm
	{	
ld.global.ca.u64 %rd62123, [%rd62121];
	}
	// end inline asm
	// begin inline asm
	{	
ld.global.ca.u64 %rd62125, [%rd62123];
	}
	// end inline asm
	// begin inline asm
	{	
ld.global.ca.u64 %rd62127, [%rd62125];
	}
	// end inline asm
	// begin inline asm
	{	
ld.global.ca.u64 %rd62129, [%rd62127];
	}
	// end inline asm
	// begin inline asm
	{	
ld.global.ca.u64 %rd62131, [%rd62129];
	}
	// end inline asm
	// begin inline asm
	{	
ld.global.ca.u64 %rd62133, [%rd62131];
	}
	// end inline asm
	// begin inline asm
	{	
ld.global.ca.u64 %rd62135, [%rd62133];
	}
	// end inline asm
	// begin inline asm
	{	
ld.global.ca.u64 %rd62137, [%rd62135];
	}
	// end inline asm
	// begin inline asm
	{	
ld.global.ca.u64 %rd62139, [%rd62137];
	}
	// end inline asm
	// begin inline asm
	{	
ld.global.ca.u64 %rd62141, [%rd62139];
	}
	// end inline asm
	// begin inline asm
	{	
ld.global.ca.u64 %rd62143, [%rd62141];
	}
	// end inline asm
	// begin inline asm
	{	
ld.global.ca.u64 %rd62145, [%rd62143];
	}
	// end inline asm
	// begin inline asm
	{	
ld.global.ca.u64 %rd62147, [%rd62145];
	}
	// end inline asm
	// begin inline asm
	{	
ld.global.ca.u64 %rd62149, [%rd62147];
	}
	// end inline asm
	// begin inline asm
	{	
ld.global.ca.u64 %rd62151, [%rd62149];
	}
	// end inline asm
	// begin inline asm
	{	
ld.global.ca.u64 %rd62153, [%rd62151];
	}
	// end inline asm
	// begin inline asm
	{	
ld.global.ca.u64 %rd62155, [%rd62153];
	}
	// end inline asm
	// begin inline asm
	{	
ld.global.ca.u64 %rd62157, [%rd62155];
	}
	// end inline asm
	// begin inline asm
	{	
ld.global.ca.u64 %rd62159, [%rd62157];
	}
	// end inline asm
	// begin inline asm
	{	
ld.global.ca.u64 %rd62161, [%rd62159];
	}
	// end inline asm
	// begin inline asm
	{	
ld.global.ca.u64 %rd62163, [%rd62161];
	}
	// end inline asm
	// begin inline asm
	{	
ld.global.ca.u64 %rd62165, [%rd62163];
	}
	// end inline asm
	// begin inline asm
	{	
ld.global.ca.u64 %rd62167, [%rd62165];
	}
	// end inline asm
	// begin inline asm
	{	
ld.global.ca.u64 %rd62169, [%rd62167];
	}
	// end inline asm
	// begin inline asm
	{	
ld.global.ca.u64 %rd62171, [%rd62169];
	}
	// end inline asm
	// begin inline asm
	{	
ld.global.ca.u64 %rd62173, [%rd62171];
	}
	// end inline asm
	// begin inline asm
	{	
ld.global.ca.u64 %rd62175, [%rd62173];
	}
	// end inline asm
	// begin inline asm
	{	
ld.global.ca.u64 %rd62177, [%rd62175];
	}
	// end inline asm
	// begin inline asm
	{	
ld.global.ca.u64 %rd62179, [%rd62177];
	}
	// end inline asm
	// begin inline asm
	{	
ld.global.ca.u64 %rd62181, [%rd62179];
	}
	// end inline asm
	// begin inline asm
	{	
ld.global.ca.u64 %rd62183, [%rd62181];
	}
	// end inline asm
	// begin inline asm
	{	
ld.global.ca.u64 %rd62185, [%rd62183];
	}
	// end inline asm
	// begin inline asm
	{	
ld.global.ca.u64 %rd62187, [%rd62185];
	}
	// end inline asm
	// begin inline asm
	{	
ld.global.ca.u64 %rd62189, [%rd62187];
	}
	// end inline asm
	// begin inline asm
	{	
ld.global.ca.u64 %rd62191, [%rd62189];
	}
	// end inline asm
	// begin inline asm
	{	
ld.global.ca.u64 %rd62193, [%rd62191];
	}
	// end inline asm
	// begin inline asm
	{	
ld.global.ca.u64 %rd62195, [%rd62193];
	}
	// end inline asm
	// begin inline asm
	{	
ld.global.ca.u64 %rd62197, [%rd62195];
	}
	// end inline asm
	// begin inline asm
	{	
ld.global.ca.u64 %rd62199, [%rd62197];
	}
	// end inline asm
	// begin inline asm
	{	
ld.global.ca.u64 %rd62201, [%rd62199];
	}
	// end inline asm
	// begin inline asm
	{	
ld.global.ca.u64 %rd62203, [%rd62201];
	}
	// end inline asm
	// begin inline asm
	{	
ld.global.ca.u64 %rd62205, [%rd62203];
	}
	// end inline asm
	// begin inline asm
	{	
ld.global.ca.u64 %rd62207, [%rd62205];
	}
	// end inline asm
	// begin inline asm
	{	
ld.global.ca.u64 %rd62209, [%rd62207];
	}
	// end inline asm
	// begin inline asm
	{	
ld.global.ca.u64 %rd62211, [%rd62209];
	}
	// end inline asm
	// begin inline asm
	{	
ld.global.ca.u64 %rd62213, [%rd62211];
	}
	// end inline asm
	// begin inline asm
	{	
ld.global.ca.u64 %rd62215, [%rd62213];
	}
	// end inline asm
	// begin inline asm
	{	
ld.global.ca.u64 %rd62217, [%rd62215];
	}
	// end inline asm
	// begin inline asm
	{	
ld.global.ca.u64 %rd62219, [%rd62217];
	}
	// end inline asm
	// begin inline asm
	{	
ld.global.ca.u64 %rd62221, [%rd62219];
	}
	// end inline asm
	// begin inline asm
	{	
ld.global.ca.u64 %rd62223, [%rd62221];
	}
	// end inline asm
	// begin inline asm
	{	
ld.global.ca.u64 %rd62225, [%rd62223];
	}
	// end inline asm
	// begin inline asm
	{	
ld.global.ca.u64 %rd62227, [%rd62225];
	}
	// end inline asm
	// begin inline asm
	{	
ld.global.ca.u64 %rd62229, [%rd62227];
	}
	// end inline asm
	// begin inline asm
	{	
ld.global.ca.u64 %rd62231, [%rd62229];
	}
	// end inline asm
	// begin inline asm
	{	
ld.global.ca.u64 %rd62233, [%rd62231];
	}
	// end inline asm
	// begin inline asm
	{	
ld.global.ca.u64 %rd62235, [%rd62233];
	}
	// end inline asm
	// begin inline asm
	{	
ld.global.ca.u64 %rd62237, [%rd62235];
	}
	// end inline asm
	// begin inline asm
	{	
ld.global.ca.u64 %rd62239, [%rd62237];
	}
	// end inline asm
	// begin inline asm
	{	
ld.global.ca.u64 %rd62241, [%rd62239];
	}
	// end inline asm
	// begin inline asm
	{	
ld.global.ca.u64 %rd62243, [%rd62241];
	}
	// end inline asm
	// begin inline asm
	{	
ld.global.ca.u64 %rd62245, [%rd62243];
	}
	// end inline asm
	// begin inline asm
	{	
ld.global.ca.u64 %rd62247, [%rd62245];
	}
	// end inline asm
	// begin inline asm
	{	
ld.global.ca.u64 %rd62249, [%rd62247];
	}
	// end inline asm
	// begin inline asm
	{	
ld.global.ca.u64 %rd62251, [%rd62249];
	}
	// end inline asm
	// begin inline asm
	{	
ld.global.ca.u64 %rd62253, [%rd62251];
	}
	// end inline asm
	// begin inline asm
	{	
ld.global.ca.u64 %rd62255, [%rd62253];
	}
	// end inline asm
	// begin inline asm
	{	
ld.global.ca.u64 %rd62257, [%rd62255];
	}
	// end inline asm
	// begin inline asm
	{	
ld.global.ca.u64 %rd62259, [%rd62257];
	}
	// end inline asm
	// begin inline asm
	{	
ld.global.ca.u64 %rd62261, [%rd62259];
	}
	// end inline asm
	// begin inline asm
	{	
ld.global.ca.u64 %rd62263, [%rd62261];
	}
	// end inline asm
	// begin inline asm
	{	
ld.global.ca.u64 %rd62265, [%rd62263];
	}
	// end inline asm
	// begin inline asm
	{	
ld.global.ca.u64 %rd62267, [%rd62265];
	}
	// end inline asm
	// begin inline asm
	{	
ld.global.ca.u64 %rd62269, [%rd62267];
	}
	// end inline asm
	// begin inline asm
	{	
ld.global.ca.u64 %rd62271, [%rd62269];
	}
	// end inline asm
	// begin inline asm
	{	
ld.global.ca.u64 %rd62273, [%rd62271];
	}
	// end inline asm
	// begin inline asm
	{	
ld.global.ca.u64 %rd62275, [%rd62273];
	}
	// end inline asm
	// begin inline asm
	{	
ld.global.ca.u64 %rd62277, [%rd62275];
	}
	// end inline asm
	// begin inline asm
	{	
ld.global.ca.u64 %rd62279, [%rd62277];
	}
	// end inline asm
	// begin inline asm
	{	
ld.global.ca.u64 %rd62281, [%rd62279];
	}
	// end inline asm
	// begin inline asm
	{	
ld.global.ca.u64 %rd62283, [%rd62281];
	}
	// end inline asm
	// begin inline asm
	{	
ld.global.ca.u64 %rd62285, [%rd62283];
	}
	// end inline asm
	// begin inline asm
	{	
ld.global.ca.u64 %rd62287, [%rd62285];
	}
	// end inline asm
	// begin inline asm
	{	
ld.global.ca.u64 %rd62289, [%rd62287];
	}
	// end inline asm
	// begin inline asm
	{	
ld.global.ca.u64 %rd62291, [%rd62289];
	}
	// end inline asm
	// begin inline asm
	{	
ld.global.ca.u64 %rd62293, [%rd62291];
	}
	// end inline asm
	// begin inline asm
	{	
ld.global.ca.u64 %rd62295, [%rd62293];
	}
	// end inline asm
	// begin inline asm
	{	
ld.global.ca.u64 %rd62297, [%rd62295];
	}
	// end inline asm
	// begin inline asm
	{	
ld.global.ca.u64 %rd62299, [%rd62297];
	}
	// end inline asm
	// begin inline asm
	{	
ld.global.ca.u64 %rd62301, [%rd62299];
	}
	// end inline asm
	// begin inline asm
	{	
ld.global.ca.u64 %rd62303, [%rd62301];
	}
	// end inline asm
	// begin inline asm
	{	
ld.global.ca.u64 %rd62305, [%rd62303];
	}
	// end inline asm
	// begin inline asm
	{	
ld.global.ca.u64 %rd62307, [%rd62305];
	}
	// end inline asm
	// begin inline asm
	{	
ld.global.ca.u64 %rd62309, [%rd62307];
	}
	// end inline asm
	// begin inline asm
	{	
ld.global.ca.u64 %rd62311, [%rd62309];
	}
	// end inline asm
	// begin inline asm
	{	
ld.global.ca.u64 %rd62313, [%rd62311];
	}
	// end inline asm
	// begin inline asm
	{	
ld.global.ca.u64 %rd62315, [%rd62313];
	}
	// end inline asm
	// begin inline asm
	{	
ld.global.ca.u64 %rd62317, [%rd62315];
	}
	// end inline asm
	// begin inline asm
	{	
ld.global.ca.u64 %rd62319, [%rd62317];
	}
	// end inline asm
	// begin inline asm
	{	
ld.global.ca.u64 %rd62321, [%rd62319];
	}
	// end inline asm
	// begin inline asm
	{	
ld.global.ca.u64 %rd62323, [%rd62321];
	}
	// end inline asm
	// begin inline asm
	{	
ld.global.ca.u64 %rd62325, [%rd62323];
	}
	// end inline asm
	// begin inline asm
	{	
ld.global.ca.u64 %rd62327, [%rd62325];
	}
	// end inline asm
	// begin inline asm
	{	
ld.global.ca.u64 %rd62329, [%rd62327];
	}
	// end inline asm
	// begin inline asm
	{	
ld.global.ca.u64 %rd62331, [%rd62329];
	}
	// end inline asm
	// begin inline asm
	{	
ld.global.ca.u64 %rd62333, [%rd62331];
	}
	// end inline asm
	// begin inline asm
	{	
ld.global.ca.u64 %rd62335, [%rd62333];
	}
	// end inline asm
	// begin inline asm
	{	
ld.global.ca.u64 %rd62337, [%rd62335];
	}
	// end inline asm
	// begin inline asm
	{	
ld.global.ca.u64 %rd62339, [%rd62337];
	}
	// end inline asm
	// begin inline asm
	{	
ld.global.ca.u64 %rd62341, [%rd62339];
	}
	// end inline asm
	// begin inline asm
	{	
ld.global.ca.u64 %rd62343, [%rd62341];
	}
	// end inline asm
	// begin inline asm
	{	
ld.global.ca.u64 %rd62345, [%rd62343];
	}
	// end inline asm
	// begin inline asm
	{	
ld.global.ca.u64 %rd62347, [%rd62345];
	}
	// end inline asm
	// begin inline asm
	{	
ld.global.ca.u64 %rd62349, [%rd62347];
	}
	// end inline asm
	// begin inline asm
	{	
ld.global.ca.u64 %rd62351, [%rd62349];
	}
	// end inline asm
	// begin inline asm
	{	
ld.global.ca.u64 %rd62353, [%rd62351];
	}
	// end inline asm
	// begin inline asm
	{	
ld.global.ca.u64 %rd62355, [%rd62353];
	}
	// end inline asm
	// begin inline asm
	{	
ld.global.ca.u64 %rd62357, [%rd62355];
	}
	// end inline asm
	// begin inline asm
	{	
ld.global.ca.u64 %rd62359, [%rd62357];
	}
	// end inline asm
	// begin inline asm
	{	
ld.global.ca.u64 %rd62361, [%rd62359];
	}
	// end inline asm
	// begin inline asm
	{	
ld.global.ca.u64 %rd62363, [%rd62361];
	}
	// end inline asm
	// begin inline asm
	{	
ld.global.ca.u64 %rd62365, [%rd62363];
	}
	// end inline asm
	// begin inline asm
	{	
ld.global.ca.u64 %rd62367, [%rd62365];
	}
	// end inline asm
	// begin inline asm
	{	
ld.global.ca.u64 %rd62369, [%rd62367];
	}
	// end inline asm
	// begin inline asm
	{	
ld.global.ca.u64 %rd62371, [%rd62369];
	}
	// end inline asm
	// begin inline asm
	{	
ld.global.ca.u64 %rd62373, [%rd62371];
	}
	// end inline asm
	// begin inline asm
	{	
ld.global.ca.u64 %rd62375, [%rd62373];
	}
	// end inline asm
	// begin inline asm
	{	
ld.global.ca.u64 %rd62377, [%rd62375];
	}
	// end inline asm
	// begin inline asm
	{	
ld.global.ca.u64 %rd62379, [%rd62377];
	}
	// end inline asm
	// begin inline asm
	{	
ld.global.ca.u64 %rd62381, [%rd62379];
	}
	// end inline asm
	// begin inline asm
	{	
ld.global.ca.u64 %rd62383, [%rd62381];
	}
	// end inline asm
	// begin inline asm
	{	
ld.global.ca.u64 %rd62385, [%rd62383];
	}
	// end inline asm
	// begin inline asm
	{	
ld.global.ca.u64 %rd62387, [%rd62385];
	}
	// end inline asm
	// begin inline asm
	{	
ld.global.ca.u64 %rd62389, [%rd62387];
	}
	// end inline asm
	// begin inline asm
	{	
ld.global.ca.u64 %rd62391, [%rd62389];
	}
	// end inline asm
	// begin inline asm
	{	
ld.global.ca.u64 %rd62393, [%rd62391];
	}
	// end inline asm
	// begin inline asm
	{	
ld.global.ca.u64 %rd62395, [%rd62393];
	}
	// end inline asm
	// begin inline asm
	{	
ld.global.ca.u64 %rd62397, [%rd62395];
	}
	// end inline asm
	// begin inline asm
	{	
ld.global.ca.u64 %rd62399, [%rd62397];
	}
	// end inline asm
	// begin inline asm
	{	
ld.global.ca.u64 %rd62401, [%rd62399];
	}
	// end inline asm
	// begin inline asm
	{	
ld.global.ca.u64 %rd62403, [%rd62401];
	}
	// end inline asm
	// begin inline asm
	{	
ld.global.ca.u64 %rd62405, [%rd62403];
	}
	// end inline asm
	// begin inline asm
	{	
ld.global.ca.u64 %rd62407, [%rd62405];
	}
	// end inline asm
	// begin inline asm
	{	
ld.global.ca.u64 %rd62409, [%rd62407];
	}
	// end inline asm
	// begin inline asm
	{	
ld.global.ca.u64 %rd62411, [%rd62409];
	}
	// end inline asm
	// begin inline asm
	{	
ld.global.ca.u64 %rd62413, [%rd62411];
	}
	// end inline asm
	// begin inline asm
	{	
ld.global.ca.u64 %rd62415, [%rd62413];
	}
	// end inline asm
	// begin inline asm
	{	
ld.global.ca.u64 %rd62417, [%rd62415];
	}
	// end inline asm
	// begin inline asm
	{	
ld.global.ca.u64 %rd62419, [%rd62417];
	}
	// end inline asm
	// begin inline asm
	{	
ld.global.ca.u64 %rd62421, [%rd62419];
	}
	// end inline asm
	// begin inline asm
	{	
ld.global.ca.u64 %rd62423, [%rd62421];
	}
	// end inline asm
	// begin inline asm
	{	
ld.global.ca.u64 %rd62425, [%rd62423];
	}
	// end inline asm
	// begin inline asm
	{	
ld.global.ca.u64 %rd62427, [%rd62425];
	}
	// end inline asm
	// begin inline asm
	{	
ld.global.ca.u64 %rd62429, [%rd62427];
	}
	// end inline asm
	// begin inline asm
	{	
ld.global.ca.u64 %rd62431, [%rd62429];
	}
	// end inline asm
	// begin inline asm
	{	
ld.global.ca.u64 %rd62433, [%rd62431];
	}
	// end inline asm
	// begin inline asm
	{	
ld.global.ca.u64 %rd62435, [%rd62433];
	}
	// end inline asm
	// begin inline asm
	{	
ld.global.ca.u64 %rd62437, [%rd62435];
	}
	// end inline asm
	// begin inline asm
	{	
ld.global.ca.u64 %rd62439, [%rd62437];
	}
	// end inline asm
	// begin inline asm
	{	
ld.global.ca.u64 %rd62441, [%rd62439];
	}
	// end inline asm
	// begin inline asm
	{	
ld.global.ca.u64 %rd62443, [%rd62441];
	}
	// end inline asm
	// begin inline asm
	{	
ld.global.ca.u64 %rd62445, [%rd62443];
	}
	// end inline asm
	// begin inline asm
	{	
ld.global.ca.u64 %rd62447, [%rd62445];
	}
	// end inline asm
	// begin inline asm
	{	
ld.global.ca.u64 %rd62449, [%rd62447];
	}
	// end inline asm
	// begin inline asm
	{	
ld.global.ca.u64 %rd62451, [%rd62449];
	}
	// end inline asm
	// begin inline asm
	{	
ld.global.ca.u64 %rd62453, [%rd62451];
	}
	// end inline asm
	// begin inline asm
	{	
ld.global.ca.u64 %rd62455, [%rd62453];
	}
	// end inline asm
	// begin inline asm
	{	
ld.global.ca.u64 %rd62457, [%rd62455];
	}
	// end inline asm
	// begin inline asm
	{	
ld.global.ca.u64 %rd62459, [%rd62457];
	}
	// end inline asm
	// begin inline asm
	{	
ld.global.ca.u64 %rd62461, [%rd62459];
	}
	// end inline asm
	// begin inline asm
	{	
ld.global.ca.u64 %rd62463, [%rd62461];
	}
	// end inline asm
	// begin inline asm
	{	
ld.global.ca.u64 %rd62465, [%rd62463];
	}
	// end inline asm
	// begin inline asm
	{	
ld.global.ca.u64 %rd62467, [%rd62465];
	}
	// end inline asm
	// begin inline asm
	{	
ld.global.ca.u64 %rd62469, [%rd62467];
	}
	// end inline asm
	// begin inline asm
	{	
ld.global.ca.u64 %rd62471, [%rd62469];
	}
	// end inline asm
	// begin inline asm
	{	
ld.global.ca.u64 %rd62473, [%rd62471];
	}
	// end inline asm
	// begin inline asm
	{	
ld.global.ca.u64 %rd62475, [%rd62473];
	}
	// end inline asm
	// begin inline asm
	{	
ld.global.ca.u64 %rd62477, [%rd62475];
	}
	// end inline asm
	// begin inline asm
	{	
ld.global.ca.u64 %rd62479, [%rd62477];
	}
	// end inline asm
	// begin inline asm
	{	
ld.global.ca.u64 %rd62481, [%rd62479];
	}
	// end inline asm
	// begin inline asm
	{	
ld.global.ca.u64 %rd62483, [%rd62481];
	}
	// end inline asm
	// begin inline asm
	{	
ld.global.ca.u64 %rd62485, [%rd62483];
	}
	// end inline asm
	// begin inline asm
	{	
ld.global.ca.u64 %rd62487, [%rd62485];
	}
	// end inline asm
	// begin inline asm
	{	
ld.global.ca.u64 %rd62489, [%rd62487];
	}
	// end inline asm
	// begin inline asm
	{	
ld.global.ca.u64 %rd62491, [%rd62489];
	}
	// end inline asm
	// begin inline asm
	{	
ld.global.ca.u64 %rd62493, [%rd62491];
	}
	// end inline asm
	// begin inline asm
	{	
ld.global.ca.u64 %rd62495, [%rd62493];
	}
	// end inline asm
	// begin inline asm
	{	
ld.global.ca.u64 %rd62497, [%rd62495];
	}
	// end inline asm
	// begin inline asm
	{	
ld.global.ca.u64 %rd62499, [%rd62497];
	}
	// end inline asm
	// begin inline asm
	{	
ld.global.ca.u64 %rd62501, [%rd62499];
	}
	// end inline asm
	// begin inline asm
	{	
ld.global.ca.u64 %rd62503, [%rd62501];
	}
	// end inline asm
	// begin inline asm
	{	
ld.global.ca.u64 %rd62505, [%rd62503];
	}
	// end inline asm
	// begin inline asm
	{	
ld.global.ca.u64 %rd62507, [%rd62505];
	}
	// end inline asm
	// begin inline asm
	{	
ld.global.ca.u64 %rd62509, [%rd62507];
	}
	// end inline asm
	// begin inline asm
	{	
ld.global.ca.u64 %rd62511, [%rd62509];
	}
	// end inline asm
	// begin inline asm
	{	
ld.global.ca.u64 %rd62513, [%rd62511];
	}
	// end inline asm
	// begin inline asm
	{	
ld.global.ca.u64 %rd62515, [%rd62513];
	}
	// end inline asm
	// begin inline asm
	{	
ld.global.ca.u64 %rd62517, [%rd62515];
	}
	// end inline asm
	// begin inline asm
	{	
ld.global.ca.u64 %rd62519, [%rd62517];
	}
	// end inline asm
	// begin inline asm
	{	
ld.global.ca.u64 %rd62521, [%rd62519];
	}
	// end inline asm
	// begin inline asm
	{	
ld.global.ca.u64 %rd62523, [%rd62521];
	}
	// end inline asm
	// begin inline asm
	{	
ld.global.ca.u64 %rd62525, [%rd62523];
	}
	// end inline asm
	// begin inline asm
	{	
ld.global.ca.u64 %rd62527, [%rd62525];
	}
	// end inline asm
	// begin inline asm
	{	
ld.global.ca.u64 %rd62529, [%rd62527];
	}
	// end inline asm
	// begin inline asm
	{	
ld.global.ca.u64 %rd62531, [%rd62529];
	}
	// end inline asm
	// begin inline asm
	{	
ld.global.ca.u64 %rd62533, [%rd62531];
	}
	// end inline asm
	// begin inline asm
	{	
ld.global.ca.u64 %rd62535, [%rd62533];
	}
	// end inline asm
	// begin inline asm
	{	
ld.global.ca.u64 %rd62537, [%rd62535];
	}
	// end inline asm
	// begin inline asm
	{	
ld.global.ca.u64 %rd62539, [%rd62537];
	}
	// end inline asm
	// begin inline asm
	{	
ld.global.ca.u64 %rd62541, [%rd62539];
	}
	// end inline asm
	// begin inline asm
	{	
ld.global.ca.u64 %rd62543, [%rd62541];
	}
	// end inline asm
	// begin inline asm
	{	
ld.global.ca.u64 %rd62545, [%rd62543];
	}
	// end inline asm
	// begin inline asm
	{	
ld.global.ca.u64 %rd62547, [%rd62545];
	}
	// end inline asm
	// begin inline asm
	{	
ld.global.ca.u64 %rd62549, [%rd62547];
	}
	// end inline asm
	// begin inline asm
	{	
ld.global.ca.u64 %rd62551, [%rd62549];
	}
	// end inline asm
	// begin inline asm
	{	
ld.global.ca.u64 %rd62553, [%rd62551];
	}
	// end inline asm
	// begin inline asm
	{	
ld.global.ca.u64 %rd62555, [%rd62553];
	}
	// end inline asm
	// begin inline asm
	{	
ld.global.ca.u64 %rd62557, [%rd62555];
	}
	// end inline asm
	// begin inline asm
	{	
ld.global.ca.u64 %rd62559, [%rd62557];
	}
	// end inline asm
	// begin inline asm
	{	
ld.global.ca.u64 %rd62561, [%rd62559];
	}
	// end inline asm
	// begin inline asm
	{	
ld.global.ca.u64 %rd62563, [%rd62561];
	}
	// end inline asm
	// begin inline asm
	{	
ld.global.ca.u64 %rd62565, [%rd62563];
	}
	// end inline asm
	// begin inline asm
	{	
ld.global.ca.u64 %rd62567, [%rd62565];
	}
	// end inline asm
	// begin inline asm
	{	
ld.global.ca.u64 %rd62569, [%rd62567];
	}
	// end inline asm
	// begin inline asm
	{	
ld.global.ca.u64 %rd62571, [%rd62569];
	}
	// end inline asm
	// begin inline asm
	{	
ld.global.ca.u64 %rd62573, [%rd62571];
	}
	// end inline asm
	// begin inline asm
	{	
ld.global.ca.u64 %rd62575, [%rd62573];
	}
	// end inline asm
	// begin inline asm
	{	
ld.global.ca.u64 %rd62577, [%rd62575];
	}
	// end inline asm
	// begin inline asm
	{	
ld.global.ca.u64 %rd62579, [%rd62577];
	}
	// end inline asm
	// begin inline asm
	{	
ld.global.ca.u64 %rd62581, [%rd62579];
	}
	// end inline asm
	// begin inline asm
	{	
ld.global.ca.u64 %rd62583, [%rd62581];
	}
	// end inline asm
	// begin inline asm
	{	
ld.global.ca.u64 %rd62585, [%rd62583];
	}
	// end inline asm
	// begin inline asm
	{	
ld.global.ca.u64 %rd62587, [%rd62585];
	}
	// end inline asm
	// begin inline asm
	{	
ld.global.ca.u64 %rd62589, [%rd62587];
	}
	// end inline asm
	// begin inline asm
	{	
ld.global.ca.u64 %rd62591, [%rd62589];
	}
	// end inline asm
	// begin inline asm
	{	
ld.global.ca.u64 %rd62593, [%rd62591];
	}
	// end inline asm
	// begin inline asm
	{	
ld.global.ca.u64 %rd62595, [%rd62593];
	}
	// end inline asm
	// begin inline asm
	{	
ld.global.ca.u64 %rd62597, [%rd62595];
	}
	// end inline asm
	// begin inline asm
	{	
ld.global.ca.u64 %rd62599, [%rd62597];
	}
	// end inline asm
	// begin inline asm
	{	
ld.global.ca.u64 %rd62601, [%rd62599];
	}
	// end inline asm
	// begin inline asm
	{	
ld.global.ca.u64 %rd62603, [%rd62601];
	}
	// end inline asm
	// begin inline asm
	{	
ld.global.ca.u64 %rd62605, [%rd62603];
	}
	// end inline asm
	// begin inline asm
	{	
ld.global.ca.u64 %rd62607, [%rd62605];
	}
	// end inline asm
	// begin inline asm
	{	
ld.global.ca.u64 %rd62609, [%rd62607];
	}
	// end inline asm
	// begin inline asm
	{	
ld.global.ca.u64 %rd62611, [%rd62609];
	}
	// end inline asm
	// begin inline asm
	{	
ld.global.ca.u64 %rd62613, [%rd62611];
	}
	// end inline asm
	// begin inline asm
	{	
ld.global.ca.u64 %rd62615, [%rd62613];
	}
	// end inline asm
	// begin inline asm
	{	
ld.global.ca.u64 %rd62617, [%rd62615];
	}
	// end inline asm
	// begin inline asm
	{	
ld.global.ca.u64 %rd62619, [%rd62617];
	}
	// end inline asm
	// begin inline asm
	{	
ld.global.ca.u64 %rd62621, [%rd62619];
	}
	// end inline asm
	// begin inline asm
	{	
ld.global.ca.u64 %rd62623, [%rd62621];
	}
	// end inline asm
	// begin inline asm
	{	
ld.global.ca.u64 %rd62625, [%rd62623];
	}
	// end inline asm
	// begin inline asm
	{	
ld.global.ca.u64 %rd62627, [%rd62625];
	}
	// end inline asm
	// begin inline asm
	{	
ld.global.ca.u64 %rd62629, [%rd62627];
	}
	// end inline asm
	// begin inline asm
	{	
ld.global.ca.u64 %rd62631, [%rd62629];
	}
	// end inline asm
	// begin inline asm
	{	
ld.global.ca.u64 %rd62633, [%rd62631];
	}
	// end inline asm
	// begin inline asm
	{	
ld.global.ca.u64 %rd62635, [%rd62633];
	}
	// end inline asm
	// begin inline asm
	{	
ld.global.ca.u64 %rd62637, [%rd62635];
	}
	// end inline asm
	// begin inline asm
	{	
ld.global.ca.u64 %rd62639, [%rd62637];
	}
	// end inline asm
	// begin inline asm
	{	
ld.global.ca.u64 %rd62641, [%rd62639];
	}
	// end inline asm
	// begin inline asm
	{	
ld.global.ca.u64 %rd62643, [%rd62641];
	}
	// end inline asm
	// begin inline asm
	{	
ld.global.ca.u64 %rd62645, [%rd62643];
	}
	// end inline asm
	// begin inline asm
	{	
ld.global.ca.u64 %rd62647, [%rd62645];
	}
	// end inline asm
	// begin inline asm
	{	
ld.global.ca.u64 %rd62649, [%rd62647];
	}
	// end inline asm
	// begin inline asm
	{	
ld.global.ca.u64 %rd62651, [%rd62649];
	}
	// end inline asm
	// begin inline asm
	{	
ld.global.ca.u64 %rd62653, [%rd62651];
	}
	// end inline asm
	// begin inline asm
	{	
ld.global.ca.u64 %rd62655, [%rd62653];
	}
	// end inline asm
	// begin inline asm
	{	
ld.global.ca.u64 %rd62657, [%rd62655];
	}
	// end inline asm
	// begin inline asm
	{	
ld.global.ca.u64 %rd62659, [%rd62657];
	}
	// end inline asm
	// begin inline asm
	{	
ld.global.ca.u64 %rd62661, [%rd62659];
	}
	// end inline asm
	// begin inline asm
	{	
ld.global.ca.u64 %rd62663, [%rd62661];
	}
	// end inline asm
	// begin inline asm
	{	
ld.global.ca.u64 %rd62665, [%rd62663];
	}
	// end inline asm
	// begin inline asm
	{	
ld.global.ca.u64 %rd62667, [%rd62665];
	}
	// end inline asm
	// begin inline asm
	{	
ld.global.ca.u64 %rd62669, [%rd62667];
	}
	// end inline asm
	// begin inline asm
	{	
ld.global.ca.u64 %rd62671, [%rd62669];
	}
	// end inline asm
	// begin inline asm
	{	
ld.global.ca.u64 %rd62673, [%rd62671];
	}
	// end inline asm
	// begin inline asm
	{	
ld.global.ca.u64 %rd62675, [%rd62673];
	}
	// end inline asm
	// begin inline asm
	{	
ld.global.ca.u64 %rd62677, [%rd62675];
	}
	// end inline asm
	// begin inline asm
	{	
ld.global.ca.u64 %rd62679, [%rd62677];
	}
	// end inline asm
	// begin inline asm
	{	
ld.global.ca.u64 %rd62681, [%rd62679];
	}
	// end inline asm
	// begin inline asm
	{	
ld.global.ca.u64 %rd62683, [%rd62681];
	}
	// end inline asm
	// begin inline asm
	{	
ld.global.ca.u64 %rd62685, [%rd62683];
	}
	// end inline asm
	// begin inline asm
	{	
ld.global.ca.u64 %rd62687, [%rd62685];
	}
	// end inline asm
	// begin inline asm
	{	
ld.global.ca.u64 %rd62689, [%rd62687];
	}
	// end inline asm
	// begin inline asm
	{	
ld.global.ca.u64 %rd62691, [%rd62689];
	}
	// end inline asm
	// begin inline asm
	{	
ld.global.ca.u64 %rd62693, [%rd62691];
	}
	// end inline asm
	// begin inline asm
	{	
ld.global.ca.u64 %rd62695, [%rd62693];
	}
	// end inline asm
	// begin inline asm
	{	
ld.global.ca.u64 %rd62697, [%rd62695];
	}
	// end inline asm
	// begin inline asm
	{	
ld.global.ca.u64 %rd62699, [%rd62697];
	}
	// end inline asm
	// begin inline asm
	{	
ld.global.ca.u64 %rd62701, [%rd62699];
	}
	// end inline asm
	// begin inline asm
	{	
ld.global.ca.u64 %rd62703, [%rd62701];
	}
	// end inline asm
	// begin inline asm
	{	
ld.global.ca.u64 %rd62705, [%rd62703];
	}
	// end inline asm
	// begin inline asm
	{	
ld.global.ca.u64 %rd62707, [%rd62705];
	}
	// end inline asm
	// begin inline asm
	{	
ld.global.ca.u64 %rd62709, [%rd62707];
	}
	// end inline asm
	// begin inline asm
	{	
ld.global.ca.u64 %rd62711, [%rd62709];
	}
	// end inline asm
	// begin inline asm
	{	
ld.global.ca.u64 %rd62713, [%rd62711];
	}
	// end inline asm
	// begin inline asm
	{	
ld.global.ca.u64 %rd62715, [%rd62713];
	}
	// end inline asm
	// begin inline asm
	{	
ld.global.ca.u64 %rd62717, [%rd62715];
	}
	// end inline asm
	// begin inline asm
	{	
ld.global.ca.u64 %rd62719, [%rd62717];
	}
	// end inline asm
	// begin inline asm
	{	
ld.global.ca.u64 %rd62721, [%rd62719];
	}
	// end inline asm
	// begin inline asm
	{	
ld.global.ca.u64 %rd62723, [%rd62721];
	}
	// end inline asm
	// begin inline asm
	{	
ld.global.ca.u64 %rd62725, [%rd62723];
	}
	// end inline asm
	// begin inline asm
	{	
ld.global.ca.u64 %rd62727, [%rd62725];
	}
	// end inline asm
	// begin inline asm
	{	
ld.global.ca.u64 %rd62729, [%rd62727];
	}
	// end inline asm
	// begin inline asm
	{	
ld.global.ca.u64 %rd62731, [%rd62729];
	}
	// end inline asm
	// begin inline asm
	{	
ld.global.ca.u64 %rd62733, [%rd62731];
	}
	// end inline asm
	// begin inline asm
	{	
ld.global.ca.u64 %rd62735, [%rd62733];
	}
	// end inline asm
	// begin inline asm
	{	
ld.global.ca.u64 %rd62737, [%rd62735];
	}
	// end inline asm
	// begin inline asm
	{	
ld.global.ca.u64 %rd62739, [%rd62737];
	}
	// end inline asm
	// begin inline asm
	{	
ld.global.ca.u64 %rd62741, [%rd62739];
	}
	// end inline asm
	// begin inline asm
	{	
ld.global.ca.u64 %rd62743, [%rd62741];
	}
	// end inline asm
	// begin inline asm
	{	
ld.global.ca.u64 %rd62745, [%rd62743];
	}
	// end inline asm
	// begin inline asm
	{	
ld.global.ca.u64 %rd62747, [%rd62745];
	}
	// end inline asm
	// begin inline asm
	{	
ld.global.ca.u64 %rd62749, [%rd62747];
	}
	// end inline asm
	// begin inline asm
	{	
ld.global.ca.u64 %rd62751, [%rd62749];
	}
	// end inline asm
	// begin inline asm
	{	
ld.global.ca.u64 %rd62753, [%rd62751];
	}
	// end inline asm
	// begin inline asm
	{	
ld.global.ca.u64 %rd62755, [%rd62753];
	}
	// end inline asm
	// begin inline asm
	{	
ld.global.ca.u64 %rd62757, [%rd62755];
	}
	// end inline asm
	// begin inline asm
	{	
ld.global.ca.u64 %rd62759, [%rd62757];
	}
	// end inline asm
	// begin inline asm
	{	
ld.global.ca.u64 %rd62761, [%rd62759];
	}
	// end inline asm
	// begin inline asm
	{	
ld.global.ca.u64 %rd62763, [%rd62761];
	}
	// end inline asm
	// begin inline asm
	{	
ld.global.ca.u64 %rd62765, [%rd62763];
	}
	// end inline asm
	// begin inline asm
	{	
ld.global.ca.u64 %rd62767, [%rd62765];
	}
	// end inline asm
	// begin inline asm
	{	
ld.global.ca.u64 %rd62769, [%rd62767];
	}
	// end inline asm
	// begin inline asm
	{	
ld.global.ca.u64 %rd62771, [%rd62769];
	}
	// end inline asm
	// begin inline asm
	{	
ld.global.ca.u64 %rd62773, [%rd62771];
	}
	// end inline asm
	// begin inline asm
	{	
ld.global.ca.u64 %rd62775, [%rd62773];
	}
	// end inline asm
	// begin inline asm
	{	
ld.global.ca.u64 %rd62777, [%rd62775];
	}
	// end inline asm
	// begin inline asm
	{	
ld.global.ca.u64 %rd62779, [%rd62777];
	}
	// end inline asm
	// begin inline asm
	{	
ld.global.ca.u64 %rd62781, [%rd62779];
	}
	// end inline asm
	// begin inline asm
	{	
ld.global.ca.u64 %rd62783, [%rd62781];
	}
	// end inline asm
	// begin inline asm
	{	
ld.global.ca.u64 %rd62785, [%rd62783];
	}
	// end inline asm
	// begin inline asm
	{	
ld.global.ca.u64 %rd62787, [%rd62785];
	}
	// end inline asm
	// begin inline asm
	{	
ld.global.ca.u64 %rd62789, [%rd62787];
	}
	// end inline asm
	// begin inline asm
	{	
ld.global.ca.u64 %rd62791, [%rd62789];
	}
	// end inline asm
	// begin inline asm
	{	
ld.global.ca.u64 %rd62793, [%rd62791];
	}
	// end inline asm
	// begin inline asm
	{	
ld.global.ca.u64 %rd62795, [%rd62793];
	}
	// end inline asm
	// begin inline asm
	{	
ld.global.ca.u64 %rd62797, [%rd62795];
	}
	// end inline asm
	// begin inline asm
	{	
ld.global.ca.u64 %rd62799, [%rd62797];
	}
	// end inline asm
	// begin inline asm
	{	
ld.global.ca.u64 %rd62801, [%rd62799];
	}
	// end inline asm
	// begin inline asm
	{	
ld.global.ca.u64 %rd62803, [%rd62801];
	}
	// end inline asm
	// begin inline asm
	{	
ld.global.ca.u64 %rd62805, [%rd62803];
	}
	// end inline asm
	// begin inline asm
	{	
ld.global.ca.u64 %rd62807, [%rd62805];
	}
	// end inline asm
	// begin inline asm
	{	
ld.global.ca.u64 %rd62809, [%rd62807];
	}
	// end inline asm
	// begin inline asm
	{	
ld.global.ca.u64 %rd62811, [%rd62809];
	}
	// end inline asm
	// begin inline asm
	{	
ld.global.ca.u64 %rd62813, [%rd62811];
	}
	// end inline asm
	// begin inline asm
	{	
ld.global.ca.u64 %rd62815, [%rd62813];
	}
	// end inline asm
	// begin inline asm
	{	
ld.global.ca.u64 %rd62817, [%rd62815];
	}
	// end inline asm
	// begin inline asm
	{	
ld.global.ca.u64 %rd62819, [%rd62817];
	}
	// end inline asm
	// begin inline asm
	{	
ld.global.ca.u64 %rd62821, [%rd62819];
	}
	// end inline asm
	// begin inline asm
	{	
ld.global.ca.u64 %rd62823, [%rd62821];
	}
	// end inline asm
	// begin inline asm
	{	
ld.global.ca.u64 %rd62825, [%rd62823];
	}
	// end inline asm
	// begin inline asm
	{	
ld.global.ca.u64 %rd62827, [%rd62825];
	}
	// end inline asm
	// begin inline asm
	{	
ld.global.ca.u64 %rd62829, [%rd62827];
	}
	// end inline asm
	// begin inline asm
	{	
ld.global.ca.u64 %rd62831, [%rd62829];
	}
	// end inline asm
	// begin inline asm
	{	
ld.global.ca.u64 %rd62833, [%rd62831];
	}
	// end inline asm
	// begin inline asm
	{	
ld.global.ca.u64 %rd62835, [%rd62833];
	}
	// end inline asm
	// begin inline asm
	{	
ld.global.ca.u64 %rd62837, [%rd62835];
	}
	// end inline asm
	// begin inline asm
	{	
ld.global.ca.u64 %rd62839, [%rd62837];
	}
	// end inline asm
	// begin inline asm
	{	
ld.global.ca.u64 %rd62841, [%rd62839];
	}
	// end inline asm
	// begin inline asm
	{	
ld.global.ca.u64 %rd62843, [%rd62841];
	}
	// end inline asm
	// begin inline asm
	{	
ld.global.ca.u64 %rd62845, [%rd62843];
	}
	// end inline asm
	// begin inline asm
	{	
ld.global.ca.u64 %rd62847, [%rd62845];
	}
	// end inline asm
	// begin inline asm
	{	
ld.global.ca.u64 %rd62849, [%rd62847];
	}
	// end inline asm
	// begin inline asm
	{	
ld.global.ca.u64 %rd62851, [%rd62849];
	}
	// end inline asm
	// begin inline asm
	{	
ld.global.ca.u64 %rd62853, [%rd62851];
	}
	// end inline asm
	// begin inline asm
	{	
ld.global.ca.u64 %rd62855, [%rd62853];
	}
	// end inline asm
	// begin inline asm
	{	
ld.global.ca.u64 %rd62857, [%rd62855];
	}
	// end inline asm
	// begin inline asm
	{	
ld.global.ca.u64 %rd62859, [%rd62857];
	}
	// end inline asm
	// begin inline asm
	{	
ld.global.ca.u64 %rd62861, [%rd62859];
	}
	// end inline asm
	// begin inline asm
	{	
ld.global.ca.u64 %rd62863, [%rd62861];
	}
	// end inline asm
	// begin inline asm
	{	
ld.global.ca.u64 %rd62865, [%rd62863];
	}
	// end inline asm
	// begin inline asm
	{	
ld.global.ca.u64 %rd62867, [%rd62865];
	}
	// end inline asm
	// begin inline asm
	{	
ld.global.ca.u64 %rd62869, [%rd62867];
	}
	// end inline asm
	// begin inline asm
	{	
ld.global.ca.u64 %rd62871, [%rd62869];
	}
	// end inline asm
	// begin inline asm
	{	
ld.global.ca.u64 %rd62873, [%rd62871];
	}
	// end inline asm
	// begin inline asm
	{	
ld.global.ca.u64 %rd62875, [%rd62873];
	}
	// end inline asm
	// begin inline asm
	{	
ld.global.ca.u64 %rd62877, [%rd62875];
	}
	// end inline asm
	// begin inline asm
	{	
ld.global.ca.u64 %rd62879, [%rd62877];
	}
	// end inline asm
	// begin inline asm
	{	
ld.global.ca.u64 %rd62881, [%rd62879];
	}
	// end inline asm
	// begin inline asm
	{	
ld.global.ca.u64 %rd62883, [%rd62881];
	}
	// end inline asm
	// begin inline asm
	{	
ld.global.ca.u64 %rd62885, [%rd62883];
	}
	// end inline asm
	// begin inline asm
	{	
ld.global.ca.u64 %rd62887, [%rd62885];
	}
	// end inline asm
	// begin inline asm
	{	
ld.global.ca.u64 %rd62889, [%rd62887];
	}
	// end inline asm
	// begin inline asm
	{	
ld.global.ca.u64 %rd62891, [%rd62889];
	}
	// end inline asm
	// begin inline asm
	{	
ld.global.ca.u64 %rd62893, [%rd62891];
	}
	// end inline asm
	// begin inline asm
	{	
ld.global.ca.u64 %rd62895, [%rd62893];
	}
	// end inline asm
	// begin inline asm
	{	
ld.global.ca.u64 %rd62897, [%rd62895];
	}
	// end inline asm
	// begin inline asm
	{	
ld.global.ca.u64 %rd62899, [%rd62897];
	}
	// end inline asm
	// begin inline asm
	{	
ld.global.ca.u64 %rd62901, [%rd62899];
	}
	// end inline asm
	// begin inline asm
	{	
ld.global.ca.u64 %rd62903, [%rd62901];
	}
	// end inline asm
	// begin inline asm
	{	
ld.global.ca.u64 %rd62905, [%rd62903];
	}
	// end inline asm
	// begin inline asm
	{	
ld.global.ca.u64 %rd62907, [%rd62905];
	}
	// end inline asm
	// begin inline asm
	{	
ld.global.ca.u64 %rd62909, [%rd62907];
	}
	// end inline asm
	// begin inline asm
	{	
ld.global.ca.u64 %rd62911, [%rd62909];
	}
	// end inline asm
	// begin inline asm
	{	
ld.global.ca.u64 %rd62913, [%rd62911];
	}
	// end inline asm
	// begin inline asm
	{	
ld.global.ca.u64 %rd62915, [%rd62913];
	}
	// end inline asm
	// begin inline asm
	{	
ld.global.ca.u64 %rd62917, [%rd62915];
	}
	// end inline asm
	// begin inline asm
	{	
ld.global.ca.u64 %rd62919, [%rd62917];
	}
	// end inline asm
	// begin inline asm
	{	
ld.global.ca.u64 %rd62921, [%rd62919];
	}
	// end inline asm
	// begin inline asm
	{	
ld.global.ca.u64 %rd62923, [%rd62921];
	}
	// end inline asm
	// begin inline asm
	{	
ld.global.ca.u64 %rd62925, [%rd62923];
	}
	// end inline asm
	// begin inline asm
	{	
ld.global.ca.u64 %rd62927, [%rd62925];
	}
	// end inline asm
	// begin inline asm
	{	
ld.global.ca.u64 %rd62929, [%rd62927];
	}
	// end inline asm
	// begin inline asm
	{	
ld.global.ca.u64 %rd62931, [%rd62929];
	}
	// end inline asm
	// begin inline asm
	{	
ld.global.ca.u64 %rd62933, [%rd62931];
	}
	// end inline asm
	// begin inline asm
	{	
ld.global.ca.u64 %rd62935, [%rd62933];
	}
	// end inline asm
	// begin inline asm
	{	
ld.global.ca.u64 %rd62937, [%rd62935];
	}
	// end inline asm
	// begin inline asm
	{	
ld.global.ca.u64 %rd62939, [%rd62937];
	}
	// end inline asm
	// begin inline asm
	{	
ld.global.ca.u64 %rd62941, [%rd62939];
	}
	// end inline asm
	// begin inline asm
	{	
ld.global.ca.u64 %rd62943, [%rd62941];
	}
	// end inline asm
	// begin inline asm
	{	
ld.global.ca.u64 %rd62945, [%rd62943];
	}
	// end inline asm
	// begin inline asm
	{	
ld.global.ca.u64 %rd62947, [%rd62945];
	}
	// end inline asm
	// begin inline asm
	{	
ld.global.ca.u64 %rd62949, [%rd62947];
	}
	// end inline asm
	// begin inline asm
	{	
ld.global.ca.u64 %rd62951, [%rd62949];
	}
	// end inline asm
	// begin inline asm
	{	
ld.global.ca.u64 %rd62953, [%rd62951];
	}
	// end inline asm
	// begin inline asm
	{	
ld.global.ca.u64 %rd62955, [%rd62953];
	}
	// end inline asm
	// begin inline asm
	{	
ld.global.ca.u64 %rd62957, [%rd62955];
	}
	// end inline asm
	// begin inline asm
	{	
ld.global.ca.u64 %rd62959, [%rd62957];
	}
	// end inline asm
	// begin inline asm
	{	
ld.global.ca.u64 %rd62961, [%rd62959];
	}
	// end inline asm
	// begin inline asm
	{	
ld.global.ca.u64 %rd62963, [%rd62961];
	}
	// end inline asm
	// begin inline asm
	{	
ld.global.ca.u64 %rd62965, [%rd62963];
	}
	// end inline asm
	// begin inline asm
	{	
ld.global.ca.u64 %rd62967, [%rd62965];
	}
	// end inline asm
	// begin inline asm
	{	
ld.global.ca.u64 %rd62969, [%rd62967];
	}
	// end inline asm
	// begin inline asm
	{	
ld.global.ca.u64 %rd62971, [%rd62969];
	}
	// end inline asm
	// begin inline asm
	{	
ld.global.ca.u64 %rd62973, [%rd62971];
	}
	// end inline asm
	// begin inline asm
	{	
ld.global.ca.u64 %rd62975, [%rd62973];
	}
	// end inline asm
	// begin inline asm
	{	
ld.global.ca.u64 %rd62977, [%rd62975];
	}
	// end inline asm
	// begin inline asm
	{	
ld.global.ca.u64 %rd62979, [%rd62977];
	}
	// end inline asm
	// begin inline asm
	{	
ld.global.ca.u64 %rd62981, [%rd62979];
	}
	// end inline asm
	// begin inline asm
	{	
ld.global.ca.u64 %rd62983, [%rd62981];
	}
	// end inline asm
	// begin inline asm
	{	
ld.global.ca.u64 %rd62985, [%rd62983];
	}
	// end inline asm
	// begin inline asm
	{	
ld.global.ca.u64 %rd62987, [%rd62985];
	}
	// end inline asm
	// begin inline asm
	{	
ld.global.ca.u64 %rd62989, [%rd62987];
	}
	// end inline asm
	// begin inline asm
	{	
ld.global.ca.u64 %rd62991, [%rd62989];
	}
	// end inline asm
	// begin inline asm
	{	
ld.global.ca.u64 %rd62993, [%rd62991];
	}
	// end inline asm
	// begin inline asm
	{	
ld.global.ca.u64 %rd62995, [%rd62993];
	}
	// end inline asm
	// begin inline asm
	{	
ld.global.ca.u64 %rd62997, [%rd62995];
	}
	// end inline asm
	// begin inline asm
	{	
ld.global.ca.u64 %rd62999, [%rd62997];
	}
	// end inline asm
	// begin inline asm
	{	
ld.global.ca.u64 %rd63001, [%rd62999];
	}
	// end inline asm
	// begin inline asm
	{	
ld.global.ca.u64 %rd63003, [%rd63001];
	}
	// end inline asm
	// begin inline asm
	{	
ld.global.ca.u64 %rd63005, [%rd63003];
	}
	// end inline asm
	// begin inline asm
	{	
ld.global.ca.u64 %rd63007, [%rd63005];
	}
	// end inline asm
	// begin inline asm
	{	
ld.global.ca.u64 %rd63009, [%rd63007];
	}
	// end inline asm
	// begin inline asm
	{	
ld.global.ca.u64 %rd63011, [%rd63009];
	}
	// end inline asm
	// begin inline asm
	{	
ld.global.ca.u64 %rd63013, [%rd63011];
	}
	// end inline asm
	// begin inline asm
	{	
ld.global.ca.u64 %rd63015, [%rd63013];
	}
	// end inline asm
	// begin inline asm
	{	
ld.global.ca.u64 %rd63017, [%rd63015];
	}
	// end inline asm
	// begin inline asm
	{	
ld.global.ca.u64 %rd63019, [%rd63017];
	}
	// end inline asm
	// begin inline asm
	{	
ld.global.ca.u64 %rd63021, [%rd63019];
	}
	// end inline asm
	// begin inline asm
	{	
ld.global.ca.u64 %rd63023, [%rd63021];
	}
	// end inline asm
	// begin inline asm
	{	
ld.global.ca.u64 %rd63025, [%rd63023];
	}
	// end inline asm
	// begin inline asm
	{	
ld.global.ca.u64 %rd63027, [%rd63025];
	}
	// end inline asm
	// begin inline asm
	{	
ld.global.ca.u64 %rd63029, [%rd63027];
	}
	// end inline asm
	// begin inline asm
	{	
ld.global.ca.u64 %rd63031, [%rd63029];
	}
	// end inline asm
	// begin inline asm
	{	
ld.global.ca.u64 %rd63033, [%rd63031];
	}
	// end inline asm
	// begin inline asm
	{	
ld.global.ca.u64 %rd63035, [%rd63033];
	}
	// end inline asm
	// begin inline asm
	{	
ld.global.ca.u64 %rd63037, [%rd63035];
	}
	// end inline asm
	// begin inline asm
	{	
ld.global.ca.u64 %rd63039, [%rd63037];
	}
	// end inline asm
	// begin inline asm
	{	
ld.global.ca.u64 %rd63041, [%rd63039];
	}
	// end inline asm
	// begin inline asm
	{	
ld.global.ca.u64 %rd63043, [%rd63041];
	}
	// end inline asm
	// begin inline asm
	{	
ld.global.ca.u64 %rd63045, [%rd63043];
	}
	// end inline asm
	// begin inline asm
	{	
ld.global.ca.u64 %rd63047, [%rd63045];
	}
	// end inline asm
	// begin inline asm
	{	
ld.global.ca.u64 %rd63049, [%rd63047];
	}
	// end inline asm
	// begin inline asm
	{	
ld.global.ca.u64 %rd63051, [%rd63049];
	}
	// end inline asm
	// begin inline asm
	{	
ld.global.ca.u64 %rd63053, [%rd63051];
	}
	// end inline asm
	// begin inline asm
	{	
ld.global.ca.u64 %rd63055, [%rd63053];
	}
	// end inline asm
	// begin inline asm
	{	
ld.global.ca.u64 %rd63057, [%rd63055];
	}
	// end inline asm
	// begin inline asm
	{	
ld.global.ca.u64 %rd63059, [%rd63057];
	}
	// end inline asm
	// begin inline asm
	{	
ld.global.ca.u64 %rd63061, [%rd63059];
	}
	// end inline asm
	// begin inline asm
	{	
ld.global.ca.u64 %rd63063, [%rd63061];
	}
	// end inline asm
	// begin inline asm
	{	
ld.global.ca.u64 %rd63065, [%rd63063];
	}
	// end inline asm
	// begin inline asm
	{	
ld.global.ca.u64 %rd63067, [%rd63065];
	}
	// end inline asm
	// begin inline asm
	{	
ld.global.ca.u64 %rd63069, [%rd63067];
	}
	// end inline asm
	// begin inline asm
	{	
ld.global.ca.u64 %rd63071, [%rd63069];
	}
	// end inline asm
	// begin inline asm
	{	
ld.global.ca.u64 %rd63073, [%rd63071];
	}
	// end inline asm
	// begin inline asm
	{	
ld.global.ca.u64 %rd63075, [%rd63073];
	}
	// end inline asm
	// begin inline asm
	{	
ld.global.ca.u64 %rd63077, [%rd63075];
	}
	// end inline asm
	// begin inline asm
	{	
ld.global.ca.u64 %rd63079, [%rd63077];
	}
	// end inline asm
	// begin inline asm
	{	
ld.global.ca.u64 %rd63081, [%rd63079];
	}
	// end inline asm
	// begin inline asm
	{	
ld.global.ca.u64 %rd63083, [%rd63081];
	}
	// end inline asm
	// begin inline asm
	{	
ld.global.ca.u64 %rd63085, [%rd63083];
	}
	// end inline asm
	// begin inline asm
	{	
ld.global.ca.u64 %rd63087, [%rd63085];
	}
	// end inline asm
	// begin inline asm
	{	
ld.global.ca.u64 %rd63089, [%rd63087];
	}
	// end inline asm
	// begin inline asm
	{	
ld.global.ca.u64 %rd63091, [%rd63089];
	}
	// end inline asm
	// begin inline asm
	{	
ld.global.ca.u64 %rd63093, [%rd63091];
	}
	// end inline asm
	// begin inline asm
	{	
ld.global.ca.u64 %rd63095, [%rd63093];
	}
	// end inline asm
	// begin inline asm
	{	
ld.global.ca.u64 %rd63097, [%rd63095];
	}
	// end inline asm
	// begin inline asm
	{	
ld.global.ca.u64 %rd63099, [%rd63097];
	}
	// end inline asm
	// begin inline asm
	{	
ld.global.ca.u64 %rd63101, [%rd63099];
	}
	// end inline asm
	// begin inline asm
	{	
ld.global.ca.u64 %rd63103, [%rd63101];
	}
	// end inline asm
	// begin inline asm
	{	
ld.global.ca.u64 %rd63105, [%rd63103];
	}
	// end inline asm
	// begin inline asm
	{	
ld.global.ca.u64 %rd63107, [%rd63105];
	}
	// end inline asm
	// begin inline asm
	{	
ld.global.ca.u64 %rd63109, [%rd63107];
	}
	// end inline asm
	// begin inline asm
	{	
ld.global.ca.u64 %rd63111, [%rd63109];
	}
	// end inline asm
	// begin inline asm
	{	
ld.global.ca.u64 %rd63113, [%rd63111];
	}
	// end inline asm
	// begin inline asm
	{	
ld.global.ca.u64 %rd63115, [%rd63113];
	}
	// end inline asm
	// begin inline asm
	{	
ld.global.ca.u64 %rd63117, [%rd63115];
	}
	// end inline asm
	// begin inline asm
	{	
ld.global.ca.u64 %rd63119, [%rd63117];
	}
	// end inline asm
	// begin inline asm
	{	
ld.global.ca.u64 %rd63121, [%rd63119];
	}
	// end inline asm
	// begin inline asm
	{	
ld.global.ca.u64 %rd63123, [%rd63121];
	}
	// end inline asm
	// begin inline asm
	{	
ld.global.ca.u64 %rd63125, [%rd63123];
	}
	// end inline asm
	// begin inline asm
	{	
ld.global.ca.u64 %rd63127, [%rd63125];
	}
	// end inline asm
	// begin inline asm
	{	
ld.global.ca.u64 %rd63129, [%rd63127];
	}
	// end inline asm
	// begin inline asm
	{	
ld.global.ca.u64 %rd63131, [%rd63129];
	}
	// end inline asm
	// begin inline asm
	{	
ld.global.ca.u64 %rd63133, [%rd63131];
	}
	// end inline asm
	// begin inline asm
	{	
ld.global.ca.u64 %rd63135, [%rd63133];
	}
	// end inline asm
	// begin inline asm
	{	
ld.global.ca.u64 %rd63137, [%rd63135];
	}
	// end inline asm
	// begin inline asm
	{	
ld.global.ca.u64 %rd63139, [%rd63137];
	}
	// end inline asm
	// begin inline asm
	{	
ld.global.ca.u64 %rd63141, [%rd63139];
	}
	// end inline asm
	// begin inline asm
	{	
ld.global.ca.u64 %rd63143, [%rd63141];
	}
	// end inline asm
	// begin inline asm
	{	
ld.global.ca.u64 %rd63145, [%rd63143];
	}
	// end inline asm
	// begin inline asm
	{	
ld.global.ca.u64 %rd63147, [%rd63145];
	}
	// end inline asm
	// begin inline asm
	{	
ld.global.ca.u64 %rd63149, [%rd63147];
	}
	// end inline asm
	// begin inline asm
	{	
ld.global.ca.u64 %rd63151, [%rd63149];
	}
	// end inline asm
	// begin inline asm
	{	
ld.global.ca.u64 %rd63153, [%rd63151];
	}
	// end inline asm
	// begin inline asm
	{	
ld.global.ca.u64 %rd63155, [%rd63153];
	}
	// end inline asm
	// begin inline asm
	{	
ld.global.ca.u64 %rd63157, [%rd63155];
	}
	// end inline asm
	// begin inline asm
	{	
ld.global.ca.u64 %rd63159, [%rd63157];
	}
	// end inline asm
	// begin inline asm
	{	
ld.global.ca.u64 %rd63161, [%rd63159];
	}
	// end inline asm
	// begin inline asm
	{	
ld.global.ca.u64 %rd63163, [%rd63161];
	}
	// end inline asm
	// begin inline asm
	{	
ld.global.ca.u64 %rd63165, [%rd63163];
	}
	// end inline asm
	// begin inline asm
	{	
ld.global.ca.u64 %rd63167, [%rd63165];
	}
	// end inline asm
	// begin inline asm
	{	
ld.global.ca.u64 %rd63169, [%rd63167];
	}
	// end inline asm
	// begin inline asm
	{	
ld.global.ca.u64 %rd63171, [%rd63169];
	}
	// end inline asm
	// begin inline asm
	{	
ld.global.ca.u64 %rd63173, [%rd63171];
	}
	// end inline asm
	// begin inline asm
	{	
ld.global.ca.u64 %rd63175, [%rd63173];
	}
	// end inline asm
	// begin inline asm
	{	
ld.global.ca.u64 %rd63177, [%rd63175];
	}
	// end inline asm
	// begin inline asm
	{	
ld.global.ca.u64 %rd63179, [%rd63177];
	}
	// end inline asm
	// begin inline asm
	{	
ld.global.ca.u64 %rd63181, [%rd63179];
	}
	// end inline asm
	// begin inline asm
	{	
ld.global.ca.u64 %rd63183, [%rd63181];
	}
	// end inline asm
	// begin inline asm
	{	
ld.global.ca.u64 %rd63185, [%rd63183];
	}
	// end inline asm
	// begin inline asm
	{	
ld.global.ca.u64 %rd63187, [%rd63185];
	}
	// end inline asm
	// begin inline asm
	{	
ld.global.ca.u64 %rd63189, [%rd63187];
	}
	// end inline asm
	// begin inline asm
	{	
ld.global.ca.u64 %rd63191, [%rd63189];
	}
	// end inline asm
	// begin inline asm
	{	
ld.global.ca.u64 %rd63193, [%rd63191];
	}
	// end inline asm
	// begin inline asm
	{	
ld.global.ca.u64 %rd63195, [%rd63193];
	}
	// end inline asm
	// begin inline asm
	{	
ld.global.ca.u64 %rd63197, [%rd63195];
	}
	// end inline asm
	// begin inline asm
	{	
ld.global.ca.u64 %rd63199, [%rd63197];
	}
	// end inline asm
	// begin inline asm
	{	
ld.global.ca.u64 %rd63201, [%rd63199];
	}
	// end inline asm
	// begin inline asm
	{	
ld.global.ca.u64 %rd63203, [%rd63201];
	}
	// end inline asm
	// begin inline asm
	{	
ld.global.ca.u64 %rd63205, [%rd63203];
	}
	// end inline asm
	// begin inline asm
	{	
ld.global.ca.u64 %rd63207, [%rd63205];
	}
	// end inline asm
	// begin inline asm
	{	
ld.global.ca.u64 %rd63209, [%rd63207];
	}
	// end inline asm
	// begin inline asm
	{	
ld.global.ca.u64 %rd63211, [%rd63209];
	}
	// end inline asm
	// begin inline asm
	{	
ld.global.ca.u64 %rd63213, [%rd63211];
	}
	// end inline asm
	// begin inline asm
	{	
ld.global.ca.u64 %rd63215, [%rd63213];
	}
	// end inline asm
	// begin inline asm
	{	
ld.global.ca.u64 %rd63217, [%rd63215];
	}
	// end inline asm
	// begin inline asm
	{	
ld.global.ca.u64 %rd63219, [%rd63217];
	}
	// end inline asm
	// begin inline asm
	{	
ld.global.ca.u64 %rd63221, [%rd63219];
	}
	// end inline asm
	// begin inline asm
	{	
ld.global.ca.u64 %rd63223, [%rd63221];
	}
	// end inline asm
	// begin inline asm
	{	
ld.global.ca.u64 %rd63225, [%rd63223];
	}
	// end inline asm
	// begin inline asm
	{	
ld.global.ca.u64 %rd63227, [%rd63225];
	}
	// end inline asm
	// begin inline asm
	{	
ld.global.ca.u64 %rd63229, [%rd63227];
	}
	// end inline asm
	// begin inline asm
	{	
ld.global.ca.u64 %rd63231, [%rd63229];
	}
	// end inline asm
	// begin inline asm
	{	
ld.global.ca.u64 %rd63233, [%rd63231];
	}
	// end inline asm
	// begin inline asm
	{	
ld.global.ca.u64 %rd63235, [%rd63233];
	}
	// end inline asm
	// begin inline asm
	{	
ld.global.ca.u64 %rd63237, [%rd63235];
	}
	// end inline asm
	// begin inline asm
	{	
ld.global.ca.u64 %rd63239, [%rd63237];
	}
	// end inline asm
	// begin inline asm
	{	
ld.global.ca.u64 %rd63241, [%rd63239];
	}
	// end inline asm
	// begin inline asm
	{	
ld.global.ca.u64 %rd63243, [%rd63241];
	}
	// end inline asm
	// begin inline asm
	{	
ld.global.ca.u64 %rd63245, [%rd63243];
	}
	// end inline asm
	// begin inline asm
	{	
ld.global.ca.u64 %rd63247, [%rd63245];
	}
	// end inline asm
	// begin inline asm
	{	
ld.global.ca.u64 %rd63249, [%rd63247];
	}
	// end inline asm
	// begin inline asm
	{	
ld.global.ca.u64 %rd63251, [%rd63249];
	}
	// end inline asm
	// begin inline asm
	{	
ld.global.ca.u64 %rd63253, [%rd63251];
	}
	// end inline asm
	// begin inline asm
	{	
ld.global.ca.u64 %rd63255, [%rd63253];
	}
	// end inline asm
	// begin inline asm
	{	
ld.global.ca.u64 %rd63257, [%rd63255];
	}
	// end inline asm
	// begin inline asm
	{	
ld.global.ca.u64 %rd63259, [%rd63257];
	}
	// end inline asm
	// begin inline asm
	{	
ld.global.ca.u64 %rd63261, [%rd63259];
	}
	// end inline asm
	// begin inline asm
	{	
ld.global.ca.u64 %rd63263, [%rd63261];
	}
	// end inline asm
	// begin inline asm
	{	
ld.global.ca.u64 %rd63265, [%rd63263];
	}
	// end inline asm
	// begin inline asm
	{	
ld.global.ca.u64 %rd63267, [%rd63265];
	}
	// end inline asm
	// begin inline asm
	{	
ld.global.ca.u64 %rd63269, [%rd63267];
	}
	// end inline asm
	// begin inline asm
	{	
ld.global.ca.u64 %rd63271, [%rd63269];
	}
	// end inline asm
	// begin inline asm
	{	
ld.global.ca.u64 %rd63273, [%rd63271];
	}
	// end inline asm
	// begin inline asm
	{	
ld.global.ca.u64 %rd63275, [%rd63273];
	}
	// end inline asm
	// begin inline asm
	{	
ld.global.ca.u64 %rd63277, [%rd63275];
	}
	// end inline asm
	// begin inline asm
	{	
ld.global.ca.u64 %rd63279, [%rd63277];
	}
	// end inline asm
	// begin inline asm
	{	
ld.global.ca.u64 %rd63281, [%rd63279];
	}
	// end inline asm
	// begin inline asm
	{	
ld.global.ca.u64 %rd63283, [%rd63281];
	}
	// end inline asm
	// begin inline asm
	{	
ld.global.ca.u64 %rd63285, [%rd63283];
	}
	// end inline asm
	// begin inline asm
	{	
ld.global.ca.u64 %rd63287, [%rd63285];
	}
	// end inline asm
	// begin inline asm
	{	
ld.global.ca.u64 %rd63289, [%rd63287];
	}
	// end inline asm
	// begin inline asm
	{	
ld.global.ca.u64 %rd63291, [%rd63289];
	}
	// end inline asm
	// begin inline asm
	{	
ld.global.ca.u64 %rd63293, [%rd63291];
	}
	// end inline asm
	// begin inline asm
	{	
ld.global.ca.u64 %rd63295, [%rd63293];
	}
	// end inline asm
	// begin inline asm
	{	
ld.global.ca.u64 %rd63297, [%rd63295];
	}
	// end inline asm
	// begin inline asm
	{	
ld.global.ca.u64 %rd63299, [%rd63297];
	}
	// end inline asm
	// begin inline asm
	{	
ld.global.ca.u64 %rd63301, [%rd63299];
	}
	// end inline asm
	// begin inline asm
	{	
ld.global.ca.u64 %rd63303, [%rd63301];
	}
	// end inline asm
	// begin inline asm
	{	
ld.global.ca.u64 %rd63305, [%rd63303];
	}
	// end inline asm
	// begin inline asm
	{	
ld.global.ca.u64 %rd63307, [%rd63305];
	}
	// end inline asm
	// begin inline asm
	{	
ld.global.ca.u64 %rd63309, [%rd63307];
	}
	// end inline asm
	// begin inline asm
	{	
ld.global.ca.u64 %rd63311, [%rd63309];
	}
	// end inline asm
	// begin inline asm
	{	
ld.global.ca.u64 %rd63313, [%rd63311];
	}
	// end inline asm
	// begin inline asm
	{	
ld.global.ca.u64 %rd63315, [%rd63313];
	}
	// end inline asm
	// begin inline asm
	{	
ld.global.ca.u64 %rd63317, [%rd63315];
	}
	// end inline asm
	// begin inline asm
	{	
ld.global.ca.u64 %rd63319, [%rd63317];
	}
	// end inline asm
	// begin inline asm
	{	
ld.global.ca.u64 %rd63321, [%rd63319];
	}
	// end inline asm
	// begin inline asm
	{	
ld.global.ca.u64 %rd63323, [%rd63321];
	}
	// end inline asm
	// begin inline asm
	{	
ld.global.ca.u64 %rd63325, [%rd63323];
	}
	// end inline asm
	// begin inline asm
	{	
ld.global.ca.u64 %rd63327, [%rd63325];
	}
	// end inline asm
	// begin inline asm
	{	
ld.global.ca.u64 %rd63329, [%rd63327];
	}
	// end inline asm
	// begin inline asm
	{	
ld.global.ca.u64 %rd63331, [%rd63329];
	}
	// end inline asm
	// begin inline asm
	{	
ld.global.ca.u64 %rd63333, [%rd63331];
	}
	// end inline asm
	// begin inline asm
	{	
ld.global.ca.u64 %rd63335, [%rd63333];
	}
	// end inline asm
	// begin inline asm
	{	
ld.global.ca.u64 %rd63337, [%rd63335];
	}
	// end inline asm
	// begin inline asm
	{	
ld.global.ca.u64 %rd63339, [%rd63337];
	}
	// end inline asm
	// begin inline asm
	{	
ld.global.ca.u64 %rd63341, [%rd63339];
	}
	// end inline asm
	// begin inline asm
	{	
ld.global.ca.u64 %rd63343, [%rd63341];
	}
	// end inline asm
	// begin inline asm
	{	
ld.global.ca.u64 %rd63345, [%rd63343];
	}
	// end inline asm
	// begin inline asm
	{	
ld.global.ca.u64 %rd63347, [%rd63345];
	}
	// end inline asm
	// begin inline asm
	{	
ld.global.ca.u64 %rd63349, [%rd63347];
	}
	// end inline asm
	// begin inline asm
	{	
ld.global.ca.u64 %rd63351, [%rd63349];
	}
	// end inline asm
	// begin inline asm
	{	
ld.global.ca.u64 %rd63353, [%rd63351];
	}
	// end inline asm
	// begin inline asm
	{	
ld.global.ca.u64 %rd63355, [%rd63353];
	}
	// end inline asm
	// begin inline asm
	{	
ld.global.ca.u64 %rd63357, [%rd63355];
	}
	// end inline asm
	// begin inline asm
	{	
ld.global.ca.u64 %rd63359, [%rd63357];
	}
	// end inline asm
	// begin inline asm
	{	
ld.global.ca.u64 %rd63361, [%rd63359];
	}
	// end inline asm
	// begin inline asm
	{	
ld.global.ca.u64 %rd63363, [%rd63361];
	}
	// end inline asm
	// begin inline asm
	{	
ld.global.ca.u64 %rd63365, [%rd63363];
	}
	// end inline asm
	// begin inline asm
	{	
ld.global.ca.u64 %rd63367, [%rd63365];
	}
	// end inline asm
	// begin inline asm
	{	
ld.global.ca.u64 %rd63369, [%rd63367];
	}
	// end inline asm
	// begin inline asm
	{	
ld.global.ca.u64 %rd63371, [%rd63369];
	}
	// end inline asm
	// begin inline asm
	{	
ld.global.ca.u64 %rd63373, [%rd63371];
	}
	// end inline asm
	// begin inline asm
	{	
ld.global.ca.u64 %rd63375, [%rd63373];
	}
	// end inline asm
	// begin inline asm
	{	
ld.global.ca.u64 %rd63377, [%rd63375];
	}
	// end inline asm
	// begin inline asm
	{	
ld.global.ca.u64 %rd63379, [%rd63377];
	}
	// end inline asm
	// begin inline asm
	{	
ld.global.ca.u64 %rd63381, [%rd63379];
	}
	// end inline asm
	// begin inline asm
	{	
ld.global.ca.u64 %rd63383, [%rd63381];
	}
	// end inline asm
	// begin inline asm
	{	
ld.global.ca.u64 %rd63385, [%rd63383];
	}
	// end inline asm
	// begin inline asm
	{	
ld.global.ca.u64 %rd63387, [%rd63385];
	}
	// end inline asm
	// begin inline asm
	{	
ld.global.ca.u64 %rd63389, [%rd63387];
	}
	// end inline asm
	// begin inline asm
	{	
ld.global.ca.u64 %rd63391, [%rd63389];
	}
	// end inline asm
	// begin inline asm
	{	
ld.global.ca.u64 %rd63393, [%rd63391];
	}
	// end inline asm
	// begin inline asm
	{	
ld.global.ca.u64 %rd63395, [%rd63393];
	}
	// end inline asm
	// begin inline asm
	{	
ld.global.ca.u64 %rd63397, [%rd63395];
	}
	// end inline asm
	// begin inline asm
	{	
ld.global.ca.u64 %rd63399, [%rd63397];
	}
	// end inline asm
	// begin inline asm
	{	
ld.global.ca.u64 %rd63401, [%rd63399];
	}
	// end inline asm
	// begin inline asm
	{	
ld.global.ca.u64 %rd63403, [%rd63401];
	}
	// end inline asm
	// begin inline asm
	{	
ld.global.ca.u64 %rd63405, [%rd63403];
	}
	// end inline asm
	// begin inline asm
	{	
ld.global.ca.u64 %rd63407, [%rd63405];
	}
	// end inline asm
	// begin inline asm
	{	
ld.global.ca.u64 %rd63409, [%rd63407];
	}
	// end inline asm
	// begin inline asm
	{	
ld.global.ca.u64 %rd63411, [%rd63409];
	}
	// end inline asm
	// begin inline asm
	{	
ld.global.ca.u64 %rd63413, [%rd63411];
	}
	// end inline asm
	// begin inline asm
	{	
ld.global.ca.u64 %rd63415, [%rd63413];
	}
	// end inline asm
	// begin inline asm
	{	
ld.global.ca.u64 %rd63417, [%rd63415];
	}
	// end inline asm
	// begin inline asm
	{	
ld.global.ca.u64 %rd63419, [%rd63417];
	}
	// end inline asm
	// begin inline asm
	{	
ld.global.ca.u64 %rd63421, [%rd63419];
	}
	// end inline asm
	// begin inline asm
	{	
ld.global.ca.u64 %rd63423, [%rd63421];
	}
	// end inline asm
	// begin inline asm
	{	
ld.global.ca.u64 %rd63425, [%rd63423];
	}
	// end inline asm
	// begin inline asm
	{	
ld.global.ca.u64 %rd63427, [%rd63425];
	}
	// end inline asm
	// begin inline asm
	{	
ld.global.ca.u64 %rd63429, [%rd63427];
	}
	// end inline asm
	// begin inline asm
	{	
ld.global.ca.u64 %rd63431, [%rd63429];
	}
	// end inline asm
	// begin inline asm
	{	
ld.global.ca.u64 %rd63433, [%rd63431];
	}
	// end inline asm
	// begin inline asm
	{	
ld.global.ca.u64 %rd63435, [%rd63433];
	}
	// end inline asm
	// begin inline asm
	{	
ld.global.ca.u64 %rd63437, [%rd63435];
	}
	// end inline asm
	// begin inline asm
	{	
ld.global.ca.u64 %rd63439, [%rd63437];
	}
	// end inline asm
	// begin inline asm
	{	
ld.global.ca.u64 %rd63441, [%rd63439];
	}
	// end inline asm
	// begin inline asm
	{	
ld.global.ca.u64 %rd63443, [%rd63441];
	}
	// end inline asm
	// begin inline asm
	{	
ld.global.ca.u64 %rd63445, [%rd63443];
	}
	// end inline asm
	// begin inline asm
	{	
ld.global.ca.u64 %rd63447, [%rd63445];
	}
	// end inline asm
	// begin inline asm
	{	
ld.global.ca.u64 %rd63449, [%rd63447];
	}
	// end inline asm
	// begin inline asm
	{	
ld.global.ca.u64 %rd63451, [%rd63449];
	}
	// end inline asm
	// begin inline asm
	{	
ld.global.ca.u64 %rd63453, [%rd63451];
	}
	// end inline asm
	// begin inline asm
	{	
ld.global.ca.u64 %rd63455, [%rd63453];
	}
	// end inline asm
	// begin inline asm
	{	
ld.global.ca.u64 %rd63457, [%rd63455];
	}
	// end inline asm
	// begin inline asm
	{	
ld.global.ca.u64 %rd63459, [%rd63457];
	}
	// end inline asm
	// begin inline asm
	{	
ld.global.ca.u64 %rd63461, [%rd63459];
	}
	// end inline asm
	// begin inline asm
	{	
ld.global.ca.u64 %rd63463, [%rd63461];
	}
	// end inline asm
	// begin inline asm
	{	
ld.global.ca.u64 %rd63465, [%rd63463];
	}
	// end inline asm
	// begin inline asm
	{	
ld.global.ca.u64 %rd63467, [%rd63465];
	}
	// end inline asm
	// begin inline asm
	{	
ld.global.ca.u64 %rd63469, [%rd63467];
	}
	// end inline asm
	// begin inline asm
	{	
ld.global.ca.u64 %rd63471, [%rd63469];
	}
	// end inline asm
	// begin inline asm
	{	
ld.global.ca.u64 %rd63473, [%rd63471];
	}
	// end inline asm
	// begin inline asm
	{	
ld.global.ca.u64 %rd63475, [%rd63473];
	}
	// end inline asm
	// begin inline asm
	{	
ld.global.ca.u64 %rd63477, [%rd63475];
	}
	// end inline asm
	// begin inline asm
	{	
ld.global.ca.u64 %rd63479, [%rd63477];
	}
	// end inline asm
	// begin inline asm
	{	
ld.global.ca.u64 %rd63481, [%rd63479];
	}
	// end inline asm
	// begin inline asm
	{	
ld.global.ca.u64 %rd63483, [%rd63481];
	}
	// end inline asm
	// begin inline asm
	{	
ld.global.ca.u64 %rd63485, [%rd63483];
	}
	// end inline asm
	// begin inline asm
	{	
ld.global.ca.u64 %rd63487, [%rd63485];
	}
	// end inline asm
	// begin inline asm
	{	
ld.global.ca.u64 %rd63489, [%rd63487];
	}
	// end inline asm
	// begin inline asm
	{	
ld.global.ca.u64 %rd63491, [%rd63489];
	}
	// end inline asm
	// begin inline asm
	{	
ld.global.ca.u64 %rd63493, [%rd63491];
	}
	// end inline asm
	// begin inline asm
	{	
ld.global.ca.u64 %rd63495, [%rd63493];
	}
	// end inline asm
	// begin inline asm
	{	
ld.global.ca.u64 %rd63497, [%rd63495];
	}
	// end inline asm
	// begin inline asm
	{	
ld.global.ca.u64 %rd63499, [%rd63497];
	}
	// end inline asm
	// begin inline asm
	{	
ld.global.ca.u64 %rd63501, [%rd63499];
	}
	// end inline asm
	// begin inline asm
	{	
ld.global.ca.u64 %rd63503, [%rd63501];
	}
	// end inline asm
	// begin inline asm
	{	
ld.global.ca.u64 %rd63505, [%rd63503];
	}
	// end inline asm
	// begin inline asm
	{	
ld.global.ca.u64 %rd63507, [%rd63505];
	}
	// end inline asm
	// begin inline asm
	{	
ld.global.ca.u64 %rd63509, [%rd63507];
	}
	// end inline asm
	// begin inline asm
	{	
ld.global.ca.u64 %rd63511, [%rd63509];
	}
	// end inline asm
	// begin inline asm
	{	
ld.global.ca.u64 %rd63513, [%rd63511];
	}
	// end inline asm
	// begin inline asm
	{	
ld.global.ca.u64 %rd63515, [%rd63513];
	}
	// end inline asm
	// begin inline asm
	{	
ld.global.ca.u64 %rd63517, [%rd63515];
	}
	// end inline asm
	// begin inline asm
	{	
ld.global.ca.u64 %rd63519, [%rd63517];
	}
	// end inline asm
	// begin inline asm
	{	
ld.global.ca.u64 %rd63521, [%rd63519];
	}
	// end inline asm
	// begin inline asm
	{	
ld.global.ca.u64 %rd63523, [%rd63521];
	}
	// end inline asm
	// begin inline asm
	{	
ld.global.ca.u64 %rd63525, [%rd63523];
	}
	// end inline asm
	// begin inline asm
	{	
ld.global.ca.u64 %rd63527, [%rd63525];
	}
	// end inline asm
	// begin inline asm
	{	
ld.global.ca.u64 %rd63529, [%rd63527];
	}
	// end inline asm
	// begin inline asm
	{	
ld.global.ca.u64 %rd63531, [%rd63529];
	}
	// end inline asm
	// begin inline asm
	{	
ld.global.ca.u64 %rd63533, [%rd63531];
	}
	// end inline asm
	// begin inline asm
	{	
ld.global.ca.u64 %rd63535, [%rd63533];
	}
	// end inline asm
	// begin inline asm
	{	
ld.global.ca.u64 %rd63537, [%rd63535];
	}
	// end inline asm
	// begin inline asm
	{	
ld.global.ca.u64 %rd63539, [%rd63537];
	}
	// end inline asm
	// begin inline asm
	{	
ld.global.ca.u64 %rd63541, [%rd63539];
	}
	// end inline asm
	// begin inline asm
	{	
ld.global.ca.u64 %rd63543, [%rd63541];
	}
	// end inline asm
	// begin inline asm
	{	
ld.global.ca.u64 %rd63545, [%rd63543];
	}
	// end inline asm
	// begin inline asm
	{	
ld.global.ca.u64 %rd63547, [%rd63545];
	}
	// end inline asm
	// begin inline asm
	{	
ld.global.ca.u64 %rd63549, [%rd63547];
	}
	// end inline asm
	// begin inline asm
	{	
ld.global.ca.u64 %rd63551, [%rd63549];
	}
	// end inline asm
	// begin inline asm
	{	
ld.global.ca.u64 %rd63553, [%rd63551];
	}
	// end inline asm
	// begin inline asm
	{	
ld.global.ca.u64 %rd63555, [%rd63553];
	}
	// end inline asm
	// begin inline asm
	{	
ld.global.ca.u64 %rd63557, [%rd63555];
	}
	// end inline asm
	// begin inline asm
	{	
ld.global.ca.u64 %rd63559, [%rd63557];
	}
	// end inline asm
	// begin inline asm
	{	
ld.global.ca.u64 %rd63561, [%rd63559];
	}
	// end inline asm
	// begin inline asm
	{	
ld.global.ca.u64 %rd63563, [%rd63561];
	}
	// end inline asm
	// begin inline asm
	{	
ld.global.ca.u64 %rd63565, [%rd63563];
	}
	// end inline asm
	// begin inline asm
	{	
ld.global.ca.u64 %rd63567, [%rd63565];
	}
	// end inline asm
	// begin inline asm
	{	
ld.global.ca.u64 %rd63569, [%rd63567];
	}
	// end inline asm
	// begin inline asm
	{	
ld.global.ca.u64 %rd63571, [%rd63569];
	}
	// end inline asm
	// begin inline asm
	{	
ld.global.ca.u64 %rd63573, [%rd63571];
	}
	// end inline asm
	// begin inline asm
	{	
ld.global.ca.u64 %rd63575, [%rd63573];
	}
	// end inline asm
	// begin inline asm
	{	
ld.global.ca.u64 %rd63577, [%rd63575];
	}
	// end inline asm
	// begin inline asm
	{	
ld.global.ca.u64 %rd63579, [%rd63577];
	}
	// end inline asm
	// begin inline asm
	{	
ld.global.ca.u64 %rd63581, [%rd63579];
	}
	// end inline asm
	// begin inline asm
	{	
ld.global.ca.u64 %rd63583, [%rd63581];
	}
	// end inline asm
	// begin inline asm
	{	
ld.global.ca.u64 %rd63585, [%rd63583];
	}
	// end inline asm
	// begin inline asm
	{	
ld.global.ca.u64 %rd63587, [%rd63585];
	}
	// end inline asm
	// begin inline asm
	{	
ld.global.ca.u64 %rd63589, [%rd63587];
	}
	// end inline asm
	// begin inline asm
	{	
ld.global.ca.u64 %rd63591, [%rd63589];
	}
	// end inline asm
	// begin inline asm
	{	
ld.global.ca.u64 %rd63593, [%rd63591];
	}
	// end inline asm
	// begin inline asm
	{	
ld.global.ca.u64 %rd63595, [%rd63593];
	}
	// end inline asm
	// begin inline asm
	{	
ld.global.ca.u64 %rd63597, [%rd63595];
	}
	// end inline asm
	// begin inline asm
	{	
ld.global.ca.u64 %rd63599, [%rd63597];
	}
	// end inline asm
	// begin inline asm
	{	
ld.global.ca.u64 %rd63601, [%rd63599];
	}
	// end inline asm
	// begin inline asm
	{	
ld.global.ca.u64 %rd63603, [%rd63601];
	}
	// end inline asm
	// begin inline asm
	{	
ld.global.ca.u64 %rd63605, [%rd63603];
	}
	// end inline asm
	// begin inline asm
	{	
ld.global.ca.u64 %rd63607, [%rd63605];
	}
	// end inline asm
	// begin inline asm
	{	
ld.global.ca.u64 %rd63609, [%rd63607];
	}
	// end inline asm
	// begin inline asm
	{	
ld.global.ca.u64 %rd63611, [%rd63609];
	}
	// end inline asm
	// begin inline asm
	{	
ld.global.ca.u64 %rd63613, [%rd63611];
	}
	// end inline asm
	// begin inline asm
	{	
ld.global.ca.u64 %rd63615, [%rd63613];
	}
	// end inline asm
	// begin inline asm
	{	
ld.global.ca.u64 %rd63617, [%rd63615];
	}
	// end inline asm
	// begin inline asm
	{	
ld.global.ca.u64 %rd63619, [%rd63617];
	}
	// end inline asm
	// begin inline asm
	{	
ld.global.ca.u64 %rd63621, [%rd63619];
	}
	// end inline asm
	// begin inline asm
	{	
ld.global.ca.u64 %rd63623, [%rd63621];
	}
	// end inline asm
	// begin inline asm
	{	
ld.global.ca.u64 %rd63625, [%rd63623];
	}
	// end inline asm
	// begin inline asm
	{	
ld.global.ca.u64 %rd63627, [%rd63625];
	}
	// end inline asm
	// begin inline asm
	{	
ld.global.ca.u64 %rd63629, [%rd63627];
	}
	// end inline asm
	// begin inline asm
	{	
ld.global.ca.u64 %rd63631, [%rd63629];
	}
	// end inline asm
	// begin inline asm
	{	
ld.global.ca.u64 %rd63633, [%rd63631];
	}
	// end inline asm
	// begin inline asm
	{	
ld.global.ca.u64 %rd63635, [%rd63633];
	}
	// end inline asm
	// begin inline asm
	{	
ld.global.ca.u64 %rd63637, [%rd63635];
	}
	// end inline asm
	// begin inline asm
	{	
ld.global.ca.u64 %rd63639, [%rd63637];
	}
	// end inline asm
	// begin inline asm
	{	
ld.global.ca.u64 %rd63641, [%rd63639];
	}
	// end inline asm
	// begin inline asm
	{	
ld.global.ca.u64 %rd63643, [%rd63641];
	}
	// end inline asm
	// begin inline asm
	{	
ld.global.ca.u64 %rd63645, [%rd63643];
	}
	// end inline asm
	// begin inline asm
	{	
ld.global.ca.u64 %rd63647, [%rd63645];
	}
	// end inline asm
	// begin inline asm
	{	
ld.global.ca.u64 %rd63649, [%rd63647];
	}
	// end inline asm
	// begin inline asm
	{	
ld.global.ca.u64 %rd63651, [%rd63649];
	}
	// end inline asm
	// begin inline asm
	{	
ld.global.ca.u64 %rd63653, [%rd63651];
	}
	// end inline asm
	// begin inline asm
	{	
ld.global.ca.u64 %rd63655, [%rd63653];
	}
	// end inline asm
	// begin inline asm
	{	
ld.global.ca.u64 %rd63657, [%rd63655];
	}
	// end inline asm
	// begin inline asm
	{	
ld.global.ca.u64 %rd63659, [%rd63657];
	}
	// end inline asm
	// begin inline asm
	{	
ld.global.ca.u64 %rd63661, [%rd63659];
	}
	// end inline asm
	// begin inline asm
	{	
ld.global.ca.u64 %rd63663, [%rd63661];
	}
	// end inline asm
	// begin inline asm
	{	
ld.global.ca.u64 %rd63665, [%rd63663];
	}
	// end inline asm
	// begin inline asm
	{	
ld.global.ca.u64 %rd63667, [%rd63665];
	}
	// end inline asm
	// begin inline asm
	{	
ld.global.ca.u64 %rd63669, [%rd63667];
	}
	// end inline asm
	// begin inline asm
	{	
ld.global.ca.u64 %rd63671, [%rd63669];
	}
	// end inline asm
	// begin inline asm
	{	
ld.global.ca.u64 %rd63673, [%rd63671];
	}
	// end inline asm
	// begin inline asm
	{	
ld.global.ca.u64 %rd63675, [%rd63673];
	}
	// end inline asm
	// begin inline asm
	{	
ld.global.ca.u64 %rd63677, [%rd63675];
	}
	// end inline asm
	// begin inline asm
	{	
ld.global.ca.u64 %rd63679, [%rd63677];
	}
	// end inline asm
	// begin inline asm
	{	
ld.global.ca.u64 %rd63681, [%rd63679];
	}
	// end inline asm
	// begin inline asm
	{	
ld.global.ca.u64 %rd63683, [%rd63681];
	}
	// end inline asm
	// begin inline asm
	{	
ld.global.ca.u64 %rd63685, [%rd63683];
	}
	// end inline asm
	// begin inline asm
	{	
ld.global.ca.u64 %rd63687, [%rd63685];
	}
	// end inline asm
	// begin inline asm
	{	
ld.global.ca.u64 %rd63689, [%rd63687];
	}
	// end inline asm
	// begin inline asm
	{	
ld.global.ca.u64 %rd63691, [%rd63689];
	}
	// end inline asm
	// begin inline asm
	{	
ld.global.ca.u64 %rd63693, [%rd63691];
	}
	// end inline asm
	// begin inline asm
	{	
ld.global.ca.u64 %rd63695, [%rd63693];
	}
	// end inline asm
	// begin inline asm
	{	
ld.global.ca.u64 %rd63697, [%rd63695];
	}
	// end inline asm
	// begin inline asm
	{	
ld.global.ca.u64 %rd63699, [%rd63697];
	}
	// end inline asm
	// begin inline asm
	{	
ld.global.ca.u64 %rd63701, [%rd63699];
	}
	// end inline asm
	// begin inline asm
	{	
ld.global.ca.u64 %rd63703, [%rd63701];
	}
	// end inline asm
	// begin inline asm
	{	
ld.global.ca.u64 %rd63705, [%rd63703];
	}
	// end inline asm
	// begin inline asm
	{	
ld.global.ca.u64 %rd63707, [%rd63705];
	}
	// end inline asm
	// begin inline asm
	{	
ld.global.ca.u64 %rd63709, [%rd63707];
	}
	// end inline asm
	// begin inline asm
	{	
ld.global.ca.u64 %rd63711, [%rd63709];
	}
	// end inline asm
	// begin inline asm
	{	
ld.global.ca.u64 %rd63713, [%rd63711];
	}
	// end inline asm
	// begin inline asm
	{	
ld.global.ca.u64 %rd63715, [%rd63713];
	}
	// end inline asm
	// begin inline asm
	{	
ld.global.ca.u64 %rd63717, [%rd63715];
	}
	// end inline asm
	// begin inline asm
	{	
ld.global.ca.u64 %rd63719, [%rd63717];
	}
	// end inline asm
	// begin inline asm
	{	
ld.global.ca.u64 %rd63721, [%rd63719];
	}
	// end inline asm
	// begin inline asm
	{	
ld.global.ca.u64 %rd63723, [%rd63721];
	}
	// end inline asm
	// begin inline asm
	{	
ld.global.ca.u64 %rd63725, [%rd63723];
	}
	// end inline asm
	// begin inline asm
	{	
ld.global.ca.u64 %rd63727, [%rd63725];
	}
	// end inline asm
	// begin inline asm
	{	
ld.global.ca.u64 %rd63729, [%rd63727];
	}
	// end inline asm
	// begin inline asm
	{	
ld.global.ca.u64 %rd63731, [%rd63729];
	}
	// end inline asm
	// begin inline asm
	{	
ld.global.ca.u64 %rd63733, [%rd63731];
	}
	// end inline asm
	// begin inline asm
	{	
ld.global.ca.u64 %rd63735, [%rd63733];
	}
	// end inline asm
	// begin inline asm
	{	
ld.global.ca.u64 %rd63737, [%rd63735];
	}
	// end inline asm
	// begin inline asm
	{	
ld.global.ca.u64 %rd63739, [%rd63737];
	}
	// end inline asm
	// begin inline asm
	{	
ld.global.ca.u64 %rd63741, [%rd63739];
	}
	// end inline asm
	// begin inline asm
	{	
ld.global.ca.u64 %rd63743, [%rd63741];
	}
	// end inline asm
	// begin inline asm
	{	
ld.global.ca.u64 %rd63745, [%rd63743];
	}
	// end inline asm
	// begin inline asm
	{	
ld.global.ca.u64 %rd63747, [%rd63745];
	}
	// end inline asm
	// begin inline asm
	{	
ld.global.ca.u64 %rd63749, [%rd63747];
	}
	// end inline asm
	// begin inline asm
	{	
ld.global.ca.u64 %rd63751, [%rd63749];
	}
	// end inline asm
	// begin inline asm
	{	
ld.global.ca.u64 %rd63753, [%rd63751];
	}
	// end inline asm
	// begin inline asm
	{	
ld.global.ca.u64 %rd63755, [%rd63753];
	}
	// end inline asm
	// begin inline asm
	{	
ld.global.ca.u64 %rd63757, [%rd63755];
	}
	// end inline asm
	// begin inline asm
	{	
ld.global.ca.u64 %rd63759, [%rd63757];
	}
	// end inline asm
	// begin inline asm
	{	
ld.global.ca.u64 %rd63761, [%rd63759];
	}
	// end inline asm
	// begin inline asm
	{	
ld.global.ca.u64 %rd63763, [%rd63761];
	}
	// end inline asm
	// begin inline asm
	{	
ld.global.ca.u64 %rd63765, [%rd63763];
	}
	// end inline asm
	// begin inline asm
	{	
ld.global.ca.u64 %rd63767, [%rd63765];
	}
	// end inline asm
	// begin inline asm
	{	
ld.global.ca.u64 %rd63769, [%rd63767];
	}
	// end inline asm
	// begin inline asm
	{	
ld.global.ca.u64 %rd63771, [%rd63769];
	}
	// end inline asm
	// begin inline asm
	{	
ld.global.ca.u64 %rd63773, [%rd63771];
	}
	// end inline asm
	// begin inline asm
	{	
ld.global.ca.u64 %rd63775, [%rd63773];
	}
	// end inline asm
	// begin inline asm
	{	
ld.global.ca.u64 %rd63777, [%rd63775];
	}
	// end inline asm
	// begin inline asm
	{	
ld.global.ca.u64 %rd63779, [%rd63777];
	}
	// end inline asm
	// begin inline asm
	{	
ld.global.ca.u64 %rd63781, [%rd63779];
	}
	// end inline asm
	// begin inline asm
	{	
ld.global.ca.u64 %rd63783, [%rd63781];
	}
	// end inline asm
	// begin inline asm
	{	
ld.global.ca.u64 %rd63785, [%rd63783];
	}
	// end inline asm
	// begin inline asm
	{	
ld.global.ca.u64 %rd63787, [%rd63785];
	}
	// end inline asm
	// begin inline asm
	{	
ld.global.ca.u64 %rd63789, [%rd63787];
	}
	// end inline asm
	// begin inline asm
	{	
ld.global.ca.u64 %rd63791, [%rd63789];
	}
	// end inline asm
	// begin inline asm
	{	
ld.global.ca.u64 %rd63793, [%rd63791];
	}
	// end inline asm
	// begin inline asm
	{	
ld.global.ca.u64 %rd63795, [%rd63793];
	}
	// end inline asm
	// begin inline asm
	{	
ld.global.ca.u64 %rd63797, [%rd63795];
	}
	// end inline asm
	// begin inline asm
	{	
ld.global.ca.u64 %rd63799, [%rd63797];
	}
	// end inline asm
	// begin inline asm
	{	
ld.global.ca.u64 %rd63801, [%rd63799];
	}
	// end inline asm
	// begin inline asm
	{	
ld.global.ca.u64 %rd63803, [%rd63801];
	}
	// end inline asm
	// begin inline asm
	{	
ld.global.ca.u64 %rd63805, [%rd63803];
	}
	// end inline asm
	// begin inline asm
	{	
ld.global.ca.u64 %rd63807, [%rd63805];
	}
	// end inline asm
	// begin inline asm
	{	
ld.global.ca.u64 %rd63809, [%rd63807];
	}
	// end inline asm
	// begin inline asm
	{	
ld.global.ca.u64 %rd63811, [%rd63809];
	}
	// end inline asm
	// begin inline asm
	{	
ld.global.ca.u64 %rd63813, [%rd63811];
	}
	// end inline asm
	// begin inline asm
	{	
ld.global.ca.u64 %rd63815, [%rd63813];
	}
	// end inline asm
	// begin inline asm
	{	
ld.global.ca.u64 %rd63817, [%rd63815];
	}
	// end inline asm
	// begin inline asm
	{	
ld.global.ca.u64 %rd63819, [%rd63817];
	}
	// end inline asm
	// begin inline asm
	{	
ld.global.ca.u64 %rd63821, [%rd63819];
	}
	// end inline asm
	// begin inline asm
	{	
ld.global.ca.u64 %rd63823, [%rd63821];
	}
	// end inline asm
	// begin inline asm
	{	
ld.global.ca.u64 %rd63825, [%rd63823];
	}
	// end inline asm
	// begin inline asm
	{	
ld.global.ca.u64 %rd63827, [%rd63825];
	}
	// end inline asm
	// begin inline asm
	{	
ld.global.ca.u64 %rd63829, [%rd63827];
	}
	// end inline asm
	// begin inline asm
	{	
ld.global.ca.u64 %rd63831, [%rd63829];
	}
	// end inline asm
	// begin inline asm
	{	
ld.global.ca.u64 %rd63833, [%rd63831];
	}
	// end inline asm
	// begin inline asm
	{	
ld.global.ca.u64 %rd63835, [%rd63833];
	}
	// end inline asm
	// begin inline asm
	{	
ld.global.ca.u64 %rd63837, [%rd63835];
	}
	// end inline asm
	// begin inline asm
	{	
ld.global.ca.u64 %rd63839, [%rd63837];
	}
	// end inline asm
	// begin inline asm
	{	
ld.global.ca.u64 %rd63841, [%rd63839];
	}
	// end inline asm
	// begin inline asm
	{	
ld.global.ca.u64 %rd63843, [%rd63841];
	}
	// end inline asm
	// begin inline asm
	{	
ld.global.ca.u64 %rd63845, [%rd63843];
	}
	// end inline asm
	// begin inline asm
	{	
ld.global.ca.u64 %rd63847, [%rd63845];
	}
	// end inline asm
	// begin inline asm
	{	
ld.global.ca.u64 %rd63849, [%rd63847];
	}
	// end inline asm
	// begin inline asm
	{	
ld.global.ca.u64 %rd63851, [%rd63849];
	}
	// end inline asm
	// begin inline asm
	{	
ld.global.ca.u64 %rd63853, [%rd63851];
	}
	// end inline asm
	// begin inline asm
	{	
ld.global.ca.u64 %rd63855, [%rd63853];
	}
	// end inline asm
	// begin inline asm
	{	
ld.global.ca.u64 %rd63857, [%rd63855];
	}
	// end inline asm
	// begin inline asm
	{	
ld.global.ca.u64 %rd63859, [%rd63857];
	}
	// end inline asm
	// begin inline asm
	{	
ld.global.ca.u64 %rd63861, [%rd63859];
	}
	// end inline asm
	// begin inline asm
	{	
ld.global.ca.u64 %rd63863, [%rd63861];
	}
	// end inline asm
	// begin inline asm
	{	
ld.global.ca.u64 %rd63865, [%rd63863];
	}
	// end inline asm
	// begin inline asm
	{	
ld.global.ca.u64 %rd63867, [%rd63865];
	}
	// end inline asm
	// begin inline asm
	{	
ld.global.ca.u64 %rd63869, [%rd63867];
	}
	// end inline asm
	// begin inline asm
	{	
ld.global.ca.u64 %rd63871, [%rd63869];
	}
	// end inline asm
	// begin inline asm
	{	
ld.global.ca.u64 %rd63873, [%rd63871];
	}
	// end inline asm
	// begin inline asm
	{	
ld.global.ca.u64 %rd63875, [%rd63873];
	}
	// end inline asm
	// begin inline asm
	{	
ld.global.ca.u64 %rd63877, [%rd63875];
	}
	// end inline asm
	// begin inline asm
	{	
ld.global.ca.u64 %rd63879, [%rd63877];
	}
	// end inline asm
	// begin inline asm
	{	
ld.global.ca.u64 %rd63881, [%rd63879];
	}
	// end inline asm
	// begin inline asm
	{	
ld.global.ca.u64 %rd63883, [%rd63881];
	}
	// end inline asm
	// begin inline asm
	{	
ld.global.ca.u64 %rd63885, [%rd63883];
	}
	// end inline asm
	// begin inline asm
	{	
ld.global.ca.u64 %rd63887, [%rd63885];
	}
	// end inline asm
	// begin inline asm
	{	
ld.global.ca.u64 %rd63889, [%rd63887];
	}
	// end inline asm
	// begin inline asm
	{	
ld.global.ca.u64 %rd63891, [%rd63889];
	}
	// end inline asm
	// begin inline asm
	{	
ld.global.ca.u64 %rd63893, [%rd63891];
	}
	// end inline asm
	// begin inline asm
	{	
ld.global.ca.u64 %rd63895, [%rd63893];
	}
	// end inline asm
	// begin inline asm
	{	
ld.global.ca.u64 %rd63897, [%rd63895];
	}
	// end inline asm
	// begin inline asm
	{	
ld.global.ca.u64 %rd63899, [%rd63897];
	}
	// end inline asm
	// begin inline asm
	{	
ld.global.ca.u64 %rd63901, [%rd63899];
	}
	// end inline asm
	// begin inline asm
	{	
ld.global.ca.u64 %rd63903, [%rd63901];
	}
	// end inline asm
	// begin inline asm
	{	
ld.global.ca.u64 %rd63905, [%rd63903];
	}
	// end inline asm
	// begin inline asm
	{	
ld.global.ca.u64 %rd63907, [%rd63905];
	}
	// end inline asm
	// begin inline asm
	{	
ld.global.ca.u64 %rd63909, [%rd63907];
	}
	// end inline asm
	// begin inline asm
	{	
ld.global.ca.u64 %rd63911, [%rd63909];
	}
	// end inline asm
	// begin inline asm
	{	
ld.global.ca.u64 %rd63913, [%rd63911];
	}
	// end inline asm
	// begin inline asm
	{	
ld.global.ca.u64 %rd63915, [%rd63913];
	}
	// end inline asm
	// begin inline asm
	{	
ld.global.ca.u64 %rd63917, [%rd63915];
	}
	// end inline asm
	// begin inline asm
	{	
ld.global.ca.u64 %rd63919, [%rd63917];
	}
	// end inline asm
	// begin inline asm
	{	
ld.global.ca.u64 %rd63921, [%rd63919];
	}
	// end inline asm
	// begin inline asm
	{	
ld.global.ca.u64 %rd63923, [%rd63921];
	}
	// end inline asm
	// begin inline asm
	{	
ld.global.ca.u64 %rd63925, [%rd63923];
	}
	// end inline asm
	// begin inline asm
	{	
ld.global.ca.u64 %rd63927, [%rd63925];
	}
	// end inline asm
	// begin inline asm
	{	
ld.global.ca.u64 %rd63929, [%rd63927];
	}
	// end inline asm
	// begin inline asm
	{	
ld.global.ca.u64 %rd63931, [%rd63929];
	}
	// end inline asm
	// begin inline asm
	{	
ld.global.ca.u64 %rd63933, [%rd63931];
	}
	// end inline asm
	// begin inline asm
	{	
ld.global.ca.u64 %rd63935, [%rd63933];
	}
	// end inline asm
	// begin inline asm
	{	
ld.global.ca.u64 %rd63937, [%rd63935];
	}
	// end inline asm
	// begin inline asm
	{	
ld.global.ca.u64 %rd63939, [%rd63937];
	}
	// end inline asm
	// begin inline asm
	{	
ld.global.ca.u64 %rd63941, [%rd63939];
	}
	// end inline asm
	// begin inline asm
	{	
ld.global.ca.u64 %rd63943, [%rd63941];
	}
	// end inline asm
	// begin inline asm
	{	
ld.global.ca.u64 %rd63945, [%rd63943];
	}
	// end inline asm
	// begin inline asm
	{	
ld.global.ca.u64 %rd63947, [%rd63945];
	}
	// end inline asm
	// begin inline asm
	{	
ld.global.ca.u64 %rd63949, [%rd63947];
	}
	// end inline asm
	// begin inline asm
	{	
ld.global.ca.u64 %rd63951, [%rd63949];
	}
	// end inline asm
	// begin inline asm
	{	
ld.global.ca.u64 %rd63953, [%rd63951];
	}
	// end inline asm
	// begin inline asm
	{	
ld.global.ca.u64 %rd63955, [%rd63953];
	}
	// end inline asm
	// begin inline asm
	{	
ld.global.ca.u64 %rd63957, [%rd63955];
	}
	// end inline asm
	// begin inline asm
	{	
ld.global.ca.u64 %rd63959, [%rd63957];
	}
	// end inline asm
	// begin inline asm
	{	
ld.global.ca.u64 %rd63961, [%rd63959];
	}
	// end inline asm
	// begin inline asm
	{	
ld.global.ca.u64 %rd63963, [%rd63961];
	}
	// end inline asm
	// begin inline asm
	{	
ld.global.ca.u64 %rd63965, [%rd63963];
	}
	// end inline asm
	// begin inline asm
	{	
ld.global.ca.u64 %rd63967, [%rd63965];
	}
	// end inline asm
	// begin inline asm
	{	
ld.global.ca.u64 %rd63969, [%rd63967];
	}
	// end inline asm
	// begin inline asm
	{	
ld.global.ca.u64 %rd63971, [%rd63969];
	}
	// end inline asm
	// begin inline asm
	{	
ld.global.ca.u64 %rd63973, [%rd63971];
	}
	// end inline asm
	// begin inline asm
	{	
ld.global.ca.u64 %rd63975, [%rd63973];
	}
	// end inline asm
	// begin inline asm
	{	
ld.global.ca.u64 %rd63977, [%rd63975];
	}
	// end inline asm
	// begin inline asm
	{	
ld.global.ca.u64 %rd63979, [%rd63977];
	}
	// end inline asm
	// begin inline asm
	{	
ld.global.ca.u64 %rd63981, [%rd63979];
	}
	// end inline asm
	// begin inline asm
	{	
ld.global.ca.u64 %rd63983, [%rd63981];
	}
	// end inline asm
	// begin inline asm
	{	
ld.global.ca.u64 %rd63985, [%rd63983];
	}
	// end inline asm
	// begin inline asm
	{	
ld.global.ca.u64 %rd63987, [%rd63985];
	}
	// end inline asm
	// begin inline asm
	{	
ld.global.ca.u64 %rd63989, [%rd63987];
	}
	// end inline asm
	// begin inline asm
	{	
ld.global.ca.u64 %rd63991, [%rd63989];
	}
	// end inline asm
	// begin inline asm
	{	
ld.global.ca.u64 %rd63993, [%rd63991];
	}
	// end inline asm
	// begin inline asm
	{	
ld.global.ca.u64 %rd63995, [%rd63993];
	}
	// end inline asm
	// begin inline asm
	{	
ld.global.ca.u64 %rd63997, [%rd63995];
	}
	// end inline asm
	// begin inline asm
	{	
ld.global.ca.u64 %rd63999, [%rd63997];
	}
	// end inline asm
	// begin inline asm
	{	
ld.global.ca.u64 %rd64001, [%rd63999];
	}
	// end inline asm
	// begin inline asm
	{	
ld.global.ca.u64 %rd64003, [%rd64001];
	}
	// end inline asm
	// begin inline asm
	{	
ld.global.ca.u64 %rd64005, [%rd64003];
	}
	// end inline asm
	// begin inline asm
	{	
ld.global.ca.u64 %rd64007, [%rd64005];
	}
	// end inline asm
	// begin inline asm
	{	
ld.global.ca.u64 %rd64009, [%rd64007];
	}
	// end inline asm
	// begin inline asm
	{	
ld.global.ca.u64 %rd64011, [%rd64009];
	}
	// end inline asm
	// begin inline asm
	{	
ld.global.ca.u64 %rd64013, [%rd64011];
	}
	// end inline asm
	// begin inline asm
	{	
ld.global.ca.u64 %rd64015, [%rd64013];
	}
	// end inline asm
	// begin inline asm
	{	
ld.global.ca.u64 %rd64017, [%rd64015];
	}
	// end inline asm
	// begin inline asm
	{	
ld.global.ca.u64 %rd64019, [%rd64017];
	}
	// end inline asm
	// begin inline asm
	{	
ld.global.ca.u64 %rd64021, [%rd64019];
	}
	// end inline asm
	// begin inline asm
	{	
ld.global.ca.u64 %rd64023, [%rd64021];
	}
	// end inline asm
	// begin inline asm
	{	
ld.global.ca.u64 %rd64025, [%rd64023];
	}
	// end inline asm
	// begin inline asm
	{	
ld.global.ca.u64 %rd64027, [%rd64025];
	}
	// end inline asm
	// begin inline asm
	{	
ld.global.ca.u64 %rd64029, [%rd64027];
	}
	// end inline asm
	// begin inline asm
	{	
ld.global.ca.u64 %rd64031, [%rd64029];
	}
	// end inline asm
	// begin inline asm
	{	
ld.global.ca.u64 %rd64033, [%rd64031];
	}
	// end inline asm
	// begin inline asm
	{	
ld.global.ca.u64 %rd64035, [%rd64033];
	}
	// end inline asm
	// begin inline asm
	{	
ld.global.ca.u64 %rd64037, [%rd64035];
	}
	// end inline asm
	// begin inline asm
	{	
ld.global.ca.u64 %rd64039, [%rd64037];
	}
	// end inline asm
	// begin inline asm
	{	
ld.global.ca.u64 %rd64041, [%rd64039];
	}
	// end inline asm
	// begin inline asm
	{	
ld.global.ca.u64 %rd64043, [%rd64041];
	}
	// end inline asm
	// begin inline asm
	{	
ld.global.ca.u64 %rd64045, [%rd64043];
	}
	// end inline asm
	// begin inline asm
	{	
ld.global.ca.u64 %rd64047, [%rd64045];
	}
	// end inline asm
	// begin inline asm
	{	
ld.global.ca.u64 %rd64049, [%rd64047];
	}
	// end inline asm
	// begin inline asm
	{	
ld.global.ca.u64 %rd64051, [%rd64049];
	}
	// end inline asm
	// begin inline asm
	{	
ld.global.ca.u64 %rd64053, [%rd64051];
	}
	// end inline asm
	// begin inline asm
	{	
ld.global.ca.u64 %rd64055, [%rd64053];
	}
	// end inline asm
	// begin inline asm
	{	
ld.global.ca.u64 %rd64057, [%rd64055];
	}
	// end inline asm
	// begin inline asm
	{	
ld.global.ca.u64 %rd64059, [%rd64057];
	}
	// end inline asm
	// begin inline asm
	{	
ld.global.ca.u64 %rd64061, [%rd64059];
	}
	// end inline asm
	// begin inline asm
	{	
ld.global.ca.u64 %rd64063, [%rd64061];
	}
	// end inline asm
	// begin inline asm
	{	
ld.global.ca.u64 %rd64065, [%rd64063];
	}
	// end inline asm
	// begin inline asm
	{	
ld.global.ca.u64 %rd64067, [%rd64065];
	}
	// end inline asm
	// begin inline asm
	{	
ld.global.ca.u64 %rd64069, [%rd64067];
	}
	// end inline asm
	// begin inline asm
	{	
ld.global.ca.u64 %rd64071, [%rd64069];
	}
	// end inline asm
	// begin inline asm
	{	
ld.global.ca.u64 %rd64073, [%rd64071];
	}
	// end inline asm
	// begin inline asm
	{	
ld.global.ca.u64 %rd64075, [%rd64073];
	}
	// end inline asm
	// begin inline asm
	{	
ld.global.ca.u64 %rd64077, [%rd64075];
	}
	// end inline asm
	// begin inline asm
	{	
ld.global.ca.u64 %rd64079, [%rd64077];
	}
	// end inline asm
	// begin inline asm
	{	
ld.global.ca.u64 %rd64081, [%rd64079];
	}
	// end inline asm
	// begin inline asm
	{	
ld.global.ca.u64 %rd64083, [%rd64081];
	}
	// end inline asm
	// begin inline asm
	{	
ld.global.ca.u64 %rd64085, [%rd64083];
	}
	// end inline asm
	// begin inline asm
	{	
ld.global.ca.u64 %rd64087, [%rd64085];
	}
	// end inline asm
	// begin inline asm
	{	
ld.global.ca.u64 %rd64089, [%rd64087];
	}
	// end inline asm
	// begin inline asm
	{	
ld.global.ca.u64 %rd64091, [%rd64089];
	}
	// end inline asm
	// begin inline asm
	{	
ld.global.ca.u64 %rd64093, [%rd64091];
	}
	// end inline asm
	// begin inline asm
	{	
ld.global.ca.u64 %rd64095, [%rd64093];
	}
	// end inline asm
	// begin inline asm
	{	
ld.global.ca.u64 %rd64097, [%rd64095];
	}
	// end inline asm
	// begin inline asm
	{	
ld.global.ca.u64 %rd64099, [%rd64097];
	}
	// end inline asm
	// begin inline asm
	{	
ld.global.ca.u64 %rd64101, [%rd64099];
	}
	// end inline asm
	// begin inline asm
	{	
ld.global.ca.u64 %rd64103, [%rd64101];
	}
	// end inline asm
	// begin inline asm
	{	
ld.global.ca.u64 %rd64105, [%rd64103];
	}
	// end inline asm
	// begin inline asm
	{	
ld.global.ca.u64 %rd64107, [%rd64105];
	}
	// end inline asm
	// begin inline asm
	{	
ld.global.ca.u64 %rd64109, [%rd64107];
	}
	// end inline asm
	// begin inline asm
	{	
ld.global.ca.u64 %rd64111, [%rd64109];
	}
	// end inline asm
	// begin inline asm
	{	
ld.global.ca.u64 %rd64113, [%rd64111];
	}
	// end inline asm
	// begin inline asm
	{	
ld.global.ca.u64 %rd64115, [%rd64113];
	}
	// end inline asm
	// begin inline asm
	{	
ld.global.ca.u64 %rd64117, [%rd64115];
	}
	// end inline asm
	// begin inline asm
	{	
ld.global.ca.u64 %rd64119, [%rd64117];
	}
	// end inline asm
	// begin inline asm
	{	
ld.global.ca.u64 %rd64121, [%rd64119];
	}
	// end inline asm
	// begin inline asm
	{	
ld.global.ca.u64 %rd64123, [%rd64121];
	}
	// end inline asm
	// begin inline asm
	{	
ld.global.ca.u64 %rd64125, [%rd64123];
	}
	// end inline asm
	// begin inline asm
	{	
ld.global.ca.u64 %rd64127, [%rd64125];
	}
	// end inline asm
	// begin inline asm
	{	
ld.global.ca.u64 %rd64129, [%rd64127];
	}
	// end inline asm
	// begin inline asm
	{	
ld.global.ca.u64 %rd64131, [%rd64129];
	}
	// end inline asm
	// begin inline asm
	{	
ld.global.ca.u64 %rd64133, [%rd64131];
	}
	// end inline asm
	// begin inline asm
	{	
ld.global.ca.u64 %rd64135, [%rd64133];
	}
	// end inline asm
	// begin inline asm
	{	
ld.global.ca.u64 %rd64137, [%rd64135];
	}
	// end inline asm
	// begin inline asm
	{	
ld.global.ca.u64 %rd64139, [%rd64137];
	}
	// end inline asm
	// begin inline asm
	{	
ld.global.ca.u64 %rd64141, [%rd64139];
	}
	// end inline asm
	// begin inline asm
	{	
ld.global.ca.u64 %rd64143, [%rd64141];
	}
	// end inline asm
	// begin inline asm
	{	
ld.global.ca.u64 %rd64145, [%rd64143];
	}
	// end inline asm
	// begin inline asm
	{	
ld.global.ca.u64 %rd64147, [%rd64145];
	}
	// end inline asm
	// begin inline asm
	{	
ld.global.ca.u64 %rd64149, [%rd64147];
	}
	// end inline asm
	// begin inline asm
	{	
ld.global.ca.u64 %rd64151, [%rd64149];
	}
	// end inline asm
	// begin inline asm
	{	
ld.global.ca.u64 %rd64153, [%rd64151];
	}
	// end inline asm
	// begin inline asm
	{	
ld.global.ca.u64 %rd64155, [%rd64153];
	}
	// end inline asm
	// begin inline asm
	{	
ld.global.ca.u64 %rd64157, [%rd64155];
	}
	// end inline asm
	// begin inline asm
	{	
ld.global.ca.u64 %rd64159, [%rd64157];
	}
	// end inline asm
	// begin inline asm
	{	
ld.global.ca.u64 %rd64161, [%rd64159];
	}
	// end inline asm
	// begin inline asm
	{	
ld.global.ca.u64 %rd64163, [%rd64161];
	}
	// end inline asm
	// begin inline asm
	{	
ld.global.ca.u64 %rd64165, [%rd64163];
	}
	// end inline asm
	// begin inline asm
	{	
ld.global.ca.u64 %rd64167, [%rd64165];
	}
	// end inline asm
	// begin inline asm
	{	
ld.global.ca.u64 %rd64169, [%rd64167];
	}
	// end inline asm
	// begin inline asm
	{	
ld.global.ca.u64 %rd64171, [%rd64169];
	}
	// end inline asm
	// begin inline asm
	{	
ld.global.ca.u64 %rd64173, [%rd64171];
	}
	// end inline asm
	// begin inline asm
	{	
ld.global.ca.u64 %rd64175, [%rd64173];
	}
	// end inline asm
	// begin inline asm
	{	
ld.global.ca.u64 %rd64177, [%rd64175];
	}
	// end inline asm
	// begin inline asm
	{	
ld.global.ca.u64 %rd64179, [%rd64177];
	}
	// end inline asm
	// begin inline asm
	{	
ld.global.ca.u64 %rd64181, [%rd64179];
	}
	// end inline asm
	// begin inline asm
	{	
ld.global.ca.u64 %rd64183, [%rd64181];
	}
	// end inline asm
	// begin inline asm
	{	
ld.global.ca.u64 %rd64185, [%rd64183];
	}
	// end inline asm
	// begin inline asm
	{	
ld.global.ca.u64 %rd64187, [%rd64185];
	}
	// end inline asm
	// begin inline asm
	{	
ld.global.ca.u64 %rd64189, [%rd64187];
	}
	// end inline asm
	// begin inline asm
	{	
ld.global.ca.u64 %rd64191, [%rd64189];
	}
	// end inline asm
	// begin inline asm
	{	
ld.global.ca.u64 %rd64193, [%rd64191];
	}
	// end inline asm
	// begin inline asm
	{	
ld.global.ca.u64 %rd64195, [%rd64193];
	}
	// end inline asm
	// begin inline asm
	{	
ld.global.ca.u64 %rd64197, [%rd64195];
	}
	// end inline asm
	// begin inline asm
	{	
ld.global.ca.u64 %rd64199, [%rd64197];
	}
	// end inline asm
	// begin inline asm
	{	
ld.global.ca.u64 %rd64201, [%rd64199];
	}
	// end inline asm
	// begin inline asm
	{	
ld.global.ca.u64 %rd64203, [%rd64201];
	}
	// end inline asm
	// begin inline asm
	{	
ld.global.ca.u64 %rd64205, [%rd64203];
	}
	// end inline asm
	// begin inline asm
	{	
ld.global.ca.u64 %rd64207, [%rd64205];
	}
	// end inline asm
	// begin inline asm
	{	
ld.global.ca.u64 %rd64209, [%rd64207];
	}
	// end inline asm
	// begin inline asm
	{	
ld.global.ca.u64 %rd64211, [%rd64209];
	}
	// end inline asm
	// begin inline asm
	{	
ld.global.ca.u64 %rd64213, [%rd64211];
	}
	// end inline asm
	// begin inline asm
	{	
ld.global.ca.u64 %rd64215, [%rd64213];
	}
	// end inline asm
	// begin inline asm
	{	
ld.global.ca.u64 %rd64217, [%rd64215];
	}
	// end inline asm
	// begin inline asm
	{	
ld.global.ca.u64 %rd64219, [%rd64217];
	}
	// end inline asm
	// begin inline asm
	{	
ld.global.ca.u64 %rd64221, [%rd64219];
	}
	// end inline asm
	// begin inline asm
	{	
ld.global.ca.u64 %rd64223, [%rd64221];
	}
	// end inline asm
	// begin inline asm
	{	
ld.global.ca.u64 %rd64225, [%rd64223];
	}
	// end inline asm
	// begin inline asm
	{	
ld.global.ca.u64 %rd64227, [%rd64225];
	}
	// end inline asm
	// begin inline asm
	{	
ld.global.ca.u64 %rd64229, [%rd64227];
	}
	// end inline asm
	// begin inline asm
	{	
ld.global.ca.u64 %rd64231, [%rd64229];
	}
	// end inline asm
	// begin inline asm
	{	
ld.global.ca.u64 %rd64233, [%rd64231];
	}
	// end inline asm
	// begin inline asm
	{	
ld.global.ca.u64 %rd64235, [%rd64233];
	}
	// end inline asm
	// begin inline asm
	{	
ld.global.ca.u64 %rd64237, [%rd64235];
	}
	// end inline asm
	// begin inline asm
	{	
ld.global.ca.u64 %rd64239, [%rd64237];
	}
	// end inline asm
	// begin inline asm
	{	
ld.global.ca.u64 %rd64241, [%rd64239];
	}
	// end inline asm
	// begin inline asm
	{	
ld.global.ca.u64 %rd64243, [%rd64241];
	}
	// end inline asm
	// begin inline asm
	{	
ld.global.ca.u64 %rd64245, [%rd64243];
	}
	// end inline asm
	// begin inline asm
	{	
ld.global.ca.u64 %rd64247, [%rd64245];
	}
	// end inline asm
	// begin inline asm
	{	
ld.global.ca.u64 %rd64249, [%rd64247];
	}
	// end inline asm
	// begin inline asm
	{	
ld.global.ca.u64 %rd64251, [%rd64249];
	}
	// end inline asm
	// begin inline asm
	{	
ld.global.ca.u64 %rd64253, [%rd64251];
	}
	// end inline asm
	// begin inline asm
	{	
ld.global.ca.u64 %rd64255, [%rd64253];
	}
	// end inline asm
	// begin inline asm
	{	
ld.global.ca.u64 %rd64257, [%rd64255];
	}
	// end inline asm
	// begin inline asm
	{	
ld.global.ca.u64 %rd64259, [%rd64257];
	}
	// end inline asm
	// begin inline asm
	{	
ld.global.ca.u64 %rd64261, [%rd64259];
	}
	// end inline asm
	// begin inline asm
	{	
ld.global.ca.u64 %rd64263, [%rd64261];
	}
	// end inline asm
	// begin inline asm
	{	
ld.global.ca.u64 %rd64265, [%rd64263];
	}
	// end inline asm
	// begin inline asm
	{	
ld.global.ca.u64 %rd64267, [%rd64265];
	}
	// end inline asm
	// begin inline asm
	{	
ld.global.ca.u64 %rd64269, [%rd64267];
	}
	// end inline asm
	// begin inline asm
	{	
ld.global.ca.u64 %rd64271, [%rd64269];
	}
	// end inline asm
	// begin inline asm
	{	
ld.global.ca.u64 %rd64273, [%rd64271];
	}
	// end inline asm
	// begin inline asm
	{	
ld.global.ca.u64 %rd64275, [%rd64273];
	}
	// end inline asm
	// begin inline asm
	{	
ld.global.ca.u64 %rd64277, [%rd64275];
	}
	// end inline asm
	// begin inline asm
	{	
ld.global.ca.u64 %rd64279, [%rd64277];
	}
	// end inline asm
	// begin inline asm
	{	
ld.global.ca.u64 %rd64281, [%rd64279];
	}
	// end inline asm
	// begin inline asm
	{	
ld.global.ca.u64 %rd64283, [%rd64281];
	}
	// end inline asm
	// begin inline asm
	{	
ld.global.ca.u64 %rd64285, [%rd64283];
	}
	// end inline asm
	// begin inline asm
	{	
ld.global.ca.u64 %rd64287, [%rd64285];
	}
	// end inline asm
	// begin inline asm
	{	
ld.global.ca.u64 %rd64289, [%rd64287];
	}
	// end inline asm
	// begin inline asm
	{	
ld.global.ca.u64 %rd64291, [%rd64289];
	}
	// end inline asm
	// begin inline asm
	{	
ld.global.ca.u64 %rd64293, [%rd64291];
	}
	// end inline asm
	// begin inline asm
	{	
ld.global.ca.u64 %rd64295, [%rd64293];
	}
	// end inline asm
	// begin inline asm
	{	
ld.global.ca.u64 %rd64297, [%rd64295];
	}
	// end inline asm
	// begin inline asm
	{	
ld.global.ca.u64 %rd64299, [%rd64297];
	}
	// end inline asm
	// begin inline asm
	{	
ld.global.ca.u64 %rd64301, [%rd64299];
	}
	// end inline asm
	// begin inline asm
	{	
ld.global.ca.u64 %rd64303, [%rd64301];
	}
	// end inline asm
	// begin inline asm
	{	
ld.global.ca.u64 %rd64305, [%rd64303];
	}
	// end inline asm
	// begin inline asm
	{	
ld.global.ca.u64 %rd64307, [%rd64305];
	}
	// end inline asm
	// begin inline asm
	{	
ld.global.ca.u64 %rd64309, [%rd64307];
	}
	// end inline asm
	// begin inline asm
	{	
ld.global.ca.u64 %rd64311, [%rd64309];
	}
	// end inline asm
	// begin inline asm
	{	
ld.global.ca.u64 %rd64313, [%rd64311];
	}
	// end inline asm
	// begin inline asm
	{	
ld.global.ca.u64 %rd64315, [%rd64313];
	}
	// end inline asm
	// begin inline asm
	{	
ld.global.ca.u64 %rd64317, [%rd64315];
	}
	// end inline asm
	// begin inline asm
	{	
ld.global.ca.u64 %rd64319, [%rd64317];
	}
	// end inline asm
	// begin inline asm
	{	
ld.global.ca.u64 %rd64321, [%rd64319];
	}
	// end inline asm
	// begin inline asm
	{	
ld.global.ca.u64 %rd64323, [%rd64321];
	}
	// end inline asm
	// begin inline asm
	{	
ld.global.ca.u64 %rd64325, [%rd64323];
	}
	// end inline asm
	// begin inline asm
	{	
ld.global.ca.u64 %rd64327, [%rd64325];
	}
	// end inline asm
	// begin inline asm
	{	
ld.global.ca.u64 %rd64329, [%rd64327];
	}
	// end inline asm
	// begin inline asm
	{	
ld.global.ca.u64 %rd64331, [%rd64329];
	}
	// end inline asm
	// begin inline asm
	{	
ld.global.ca.u64 %rd64333, [%rd64331];
	}
	// end inline asm
	// begin inline asm
	{	
ld.global.ca.u64 %rd64335, [%rd64333];
	}
	// end inline asm
	// begin inline asm
	{	
ld.global.ca.u64 %rd64337, [%rd64335];
	}
	// end inline asm
	// begin inline asm
	{	
ld.global.ca.u64 %rd64339, [%rd64337];
	}
	// end inline asm
	// begin inline asm
	{	
ld.global.ca.u64 %rd64341, [%rd64339];
	}
	// end inline asm
	// begin inline asm
	{	
ld.global.ca.u64 %rd64343, [%rd64341];
	}
	// end inline asm
	// begin inline asm
	{	
ld.global.ca.u64 %rd64345, [%rd64343];
	}
	// end inline asm
	// begin inline asm
	{	
ld.global.ca.u64 %rd64347, [%rd64345];
	}
	// end inline asm
	// begin inline asm
	{	
ld.global.ca.u64 %rd64349, [%rd64347];
	}
	// end inline asm
	// begin inline asm
	{	
ld.global.ca.u64 %rd64351, [%rd64349];
	}
	// end inline asm
	// begin inline asm
	{	
ld.global.ca.u64 %rd64353, [%rd64351];
	}
	// end inline asm
	// begin inline asm
	{	
ld.global.ca.u64 %rd64355, [%rd64353];
	}
	// end inline asm
	// begin inline asm
	{	
ld.global.ca.u64 %rd64357, [%rd64355];
	}
	// end inline asm
	// begin inline asm
	{	
ld.global.ca.u64 %rd64359, [%rd64357];
	}
	// end inline asm
	// begin inline asm
	{	
ld.global.ca.u64 %rd64361, [%rd64359];
	}
	// end inline asm
	// begin inline asm
	{	
ld.global.ca.u64 %rd64363, [%rd64361];
	}
	// end inline asm
	// begin inline asm
	{	
ld.global.ca.u64 %rd64365, [%rd64363];
	}
	// end inline asm
	// begin inline asm
	{	
ld.global.ca.u64 %rd64367, [%rd64365];
	}
	// end inline asm
	// begin inline asm
	{	
ld.global.ca.u64 %rd64369, [%rd64367];
	}
	// end inline asm
	// begin inline asm
	{	
ld.global.ca.u64 %rd64371, [%rd64369];
	}
	// end inline asm
	// begin inline asm
	{	
ld.global.ca.u64 %rd64373, [%rd64371];
	}
	// end inline asm
	// begin inline asm
	{	
ld.global.ca.u64 %rd64375, [%rd64373];
	}
	// end inline asm
	// begin inline asm
	{	
ld.global.ca.u64 %rd64377, [%rd64375];
	}
	// end inline asm
	// begin inline asm
	{	
ld.global.ca.u64 %rd64379, [%rd64377];
	}
	// end inline asm
	// begin inline asm
	{	
ld.global.ca.u64 %rd64381, [%rd64379];
	}
	// end inline asm
	// begin inline asm
	{	
ld.global.ca.u64 %rd64383, [%rd64381];
	}
	// end inline asm
	// begin inline asm
	{	
ld.global.ca.u64 %rd64385, [%rd64383];
	}
	// end inline asm
	// begin inline asm
	{	
ld.global.ca.u64 %rd64387, [%rd64385];
	}
	// end inline asm
	// begin inline asm
	{	
ld.global.ca.u64 %rd64389, [%rd64387];
	}
	// end inline asm
	// begin inline asm
	{	
ld.global.ca.u64 %rd64391, [%rd64389];
	}
	// end inline asm
	// begin inline asm
	{	
ld.global.ca.u64 %rd64393, [%rd64391];
	}
	// end inline asm
	// begin inline asm
	{	
ld.global.ca.u64 %rd64395, [%rd64393];
	}
	// end inline asm
	// begin inline asm
	{	
ld.global.ca.u64 %rd64397, [%rd64395];
	}
	// end inline asm
	// begin inline asm
	{	
ld.global.ca.u64 %rd64399, [%rd64397];
	}
	// end inline asm
	// begin inline asm
	{	
ld.global.ca.u64 %rd64401, [%rd64399];
	}
	// end inline asm
	// begin inline asm
	{	
ld.global.ca.u64 %rd64403, [%rd64401];
	}
	// end inline asm
	// begin inline asm
	{	
ld.global.ca.u64 %rd64405, [%rd64403];
	}
	// end inline asm
	// begin inline asm
	{	
ld.global.ca.u64 %rd64407, [%rd64405];
	}
	// end inline asm
	// begin inline asm
	{	
ld.global.ca.u64 %rd64409, [%rd64407];
	}
	// end inline asm
	// begin inline asm
	{	
ld.global.ca.u64 %rd64411, [%rd64409];
	}
	// end inline asm
	// begin inline asm
	{	
ld.global.ca.u64 %rd64413, [%rd64411];
	}
	// end inline asm
	// begin inline asm
	{	
ld.global.ca.u64 %rd64415, [%rd64413];
	}
	// end inline asm
	// begin inline asm
	{	
ld.global.ca.u64 %rd64417, [%rd64415];
	}
	// end inline asm
	// begin inline asm
	{	
ld.global.ca.u64 %rd64419, [%rd64417];
	}
	// end inline asm
	// begin inline asm
	{	
ld.global.ca.u64 %rd64421, [%rd64419];
	}
	// end inline asm
	// begin inline asm
	{	
ld.global.ca.u64 %rd64423, [%rd64421];
	}
	// end inline asm
	// begin inline asm
	{	
ld.global.ca.u64 %rd64425, [%rd64423];
	}
	// end inline asm
	// begin inline asm
	{	
ld.global.ca.u64 %rd64427, [%rd64425];
	}
	// end inline asm
	// begin inline asm
	{	
ld.global.ca.u64 %rd64429, [%rd64427];
	}
	// end inline asm
	// begin inline asm
	{	
ld.global.ca.u64 %rd64431, [%rd64429];
	}
	// end inline asm
	// begin inline asm
	{	
ld.global.ca.u64 %rd64433, [%rd64431];
	}
	// end inline asm
	// begin inline asm
	{	
ld.global.ca.u64 %rd64435, [%rd64433];
	}
	// end inline asm
	// begin inline asm
	{	
ld.global.ca.u64 %rd64437, [%rd64435];
	}
	// end inline asm
	// begin inline asm
	{	
ld.global.ca.u64 %rd64439, [%rd64437];
	}
	// end inline asm
	// begin inline asm
	{	
ld.global.ca.u64 %rd64441, [%rd64439];
	}
	// end inline asm
	// begin inline asm
	{	
ld.global.ca.u64 %rd64443, [%rd64441];
	}
	// end inline asm
	// begin inline asm
	{	
ld.global.ca.u64 %rd64445, [%rd64443];
	}
	// end inline asm
	// begin inline asm
	{	
ld.global.ca.u64 %rd64447, [%rd64445];
	}
	// end inline asm
	// begin inline asm
	{	
ld.global.ca.u64 %rd64449, [%rd64447];
	}
	// end inline asm
	// begin inline asm
	{	
ld.global.ca.u64 %rd64451, [%rd64449];
	}
	// end inline asm
	// begin inline asm
	{	
ld.global.ca.u64 %rd64453, [%rd64451];
	}
	// end inline asm
	// begin inline asm
	{	
ld.global.ca.u64 %rd64455, [%rd64453];
	}
	// end inline asm
	// begin inline asm
	{	
ld.global.ca.u64 %rd64457, [%rd64455];
	}
	// end inline asm
	// begin inline asm
	{	
ld.global.ca.u64 %rd64459, [%rd64457];
	}
	// end inline asm
	// begin inline asm
	{	
ld.global.ca.u64 %rd64461, [%rd64459];
	}
	// end inline asm
	// begin inline asm
	{	
ld.global.ca.u64 %rd64463, [%rd64461];
	}
	// end inline asm
	// begin inline asm
	{	
ld.global.ca.u64 %rd64465, [%rd64463];
	}
	// end inline asm
	// begin inline asm
	{	
ld.global.ca.u64 %rd64467, [%rd64465];
	}
	// end inline asm
	// begin inline asm
	{	
ld.global.ca.u64 %rd64469, [%rd64467];
	}
	// end inline asm
	// begin inline asm
	{	
ld.global.ca.u64 %rd64471, [%rd64469];
	}
	// end inline asm
	// begin inline asm
	{	
ld.global.ca.u64 %rd64473, [%rd64471];
	}
	// end inline asm
	// begin inline asm
	{	
ld.global.ca.u64 %rd64475, [%rd64473];
	}
	// end inline asm
	// begin inline asm
	{	
ld.global.ca.u64 %rd64477, [%rd64475];
	}
	// end inline asm
	// begin inline asm
	{	
ld.global.ca.u64 %rd64479, [%rd64477];
	}
	// end inline asm
	// begin inline asm
	{	
ld.global.ca.u64 %rd64481, [%rd64479];
	}
	// end inline asm
	// begin inline asm
	{	
ld.global.ca.u64 %rd64483, [%rd64481];
	}
	// end inline asm
	// begin inline asm
	{	
ld.global.ca.u64 %rd64485, [%rd64483];
	}
	// end inline asm
	// begin inline asm
	{	
ld.global.ca.u64 %rd64487, [%rd64485];
	}
	// end inline asm
	// begin inline asm
	{	
ld.global.ca.u64 %rd64489, [%rd64487];
	}
	// end inline asm
	// begin inline asm
	{	
ld.global.ca.u64 %rd64491, [%rd64489];
	}
	// end inline asm
	// begin inline asm
	{	
ld.global.ca.u64 %rd64493, [%rd64491];
	}
	// end inline asm
	// begin inline asm
	{	
ld.global.ca.u64 %rd64495, [%rd64493];
	}
	// end inline asm
	// begin inline asm
	{	
ld.global.ca.u64 %rd64497, [%rd64495];
	}
	// end inline asm
	// begin inline asm
	{	
ld.global.ca.u64 %rd64499, [%rd64497];
	}
	// end inline asm
	// begin inline asm
	{	
ld.global.ca.u64 %rd64501, [%rd64499];
	}
	// end inline asm
	// begin inline asm
	{	
ld.global.ca.u64 %rd64503, [%rd64501];
	}
	// end inline asm
	// begin inline asm
	{	
ld.global.ca.u64 %rd64505, [%rd64503];
	}
	// end inline asm
	// begin inline asm
	{	
ld.global.ca.u64 %rd64507, [%rd64505];
	}
	// end inline asm
	// begin inline asm
	{	
ld.global.ca.u64 %rd64509, [%rd64507];
	}
	// end inline asm
	// begin inline asm
	{	
ld.global.ca.u64 %rd64511, [%rd64509];
	}
	// end inline asm
	// begin inline asm
	{	
ld.global.ca.u64 %rd64513, [%rd64511];
	}
	// end inline asm
	// begin inline asm
	{	
ld.global.ca.u64 %rd64515, [%rd64513];
	}
	// end inline asm
	// begin inline asm
	{	
ld.global.ca.u64 %rd64517, [%rd64515];
	}
	// end inline asm
	// begin inline asm
	{	
ld.global.ca.u64 %rd64519, [%rd64517];
	}
	// end inline asm
	// begin inline asm
	{	
ld.global.ca.u64 %rd64521, [%rd64519];
	}
	// end inline asm
	// begin inline asm
	{	
ld.global.ca.u64 %rd64523, [%rd64521];
	}
	// end inline asm
	// begin inline asm
	{	
ld.global.ca.u64 %rd64525, [%rd64523];
	}
	// end inline asm
	// begin inline asm
	{	
ld.global.ca.u64 %rd64527, [%rd64525];
	}
	// end inline asm
	// begin inline asm
	{	
ld.global.ca.u64 %rd64529, [%rd64527];
	}
	// end inline asm
	// begin inline asm
	{	
ld.global.ca.u64 %rd64531, [%rd64529];
	}
	// end inline asm
	// begin inline asm
	{	
ld.global.ca.u64 %rd64533, [%rd64531];
	}
	// end inline asm
	// begin inline asm
	{	
ld.global.ca.u64 %rd64535, [%rd64533];
	}
	// end inline asm
	// begin inline asm
	{	
ld.global.ca.u64 %rd64537, [%rd64535];
	}
	// end inline asm
	// begin inline asm
	{	
ld.global.ca.u64 %rd64539, [%rd64537];
	}
	// end inline asm
	// begin inline asm
	{	
ld.global.ca.u64 %rd64541, [%rd64539];
	}
	// end inline asm
	// begin inline asm
	{	
ld.global.ca.u64 %rd64543, [%rd64541];
	}
	// end inline asm
	// begin inline asm
	{	
ld.global.ca.u64 %rd64545, [%rd64543];
	}
	// end inline asm
	// begin inline asm
	{	
ld.global.ca.u64 %rd64547, [%rd64545];
	}
	// end inline asm
	// begin inline asm
	{	
ld.global.ca.u64 %rd64549, [%rd64547];
	}
	// end inline asm
	// begin inline asm
	{	
ld.global.ca.u64 %rd64551, [%rd64549];
	}
	// end inline asm
	// begin inline asm
	{	
ld.global.ca.u64 %rd64553, [%rd64551];
	}
	// end inline asm
	// begin inline asm
	{	
ld.global.ca.u64 %rd64555, [%rd64553];
	}
	// end inline asm
	// begin inline asm
	{	
ld.global.ca.u64 %rd64557, [%rd64555];
	}
	// end inline asm
	// begin inline asm
	{	
ld.global.ca.u64 %rd64559, [%rd64557];
	}
	// end inline asm
	// begin inline asm
	{	
ld.global.ca.u64 %rd64561, [%rd64559];
	}
	// end inline asm
	// begin inline asm
	{	
ld.global.ca.u64 %rd64563, [%rd64561];
	}
	// end inline asm
	// begin inline asm
	{	
ld.global.ca.u64 %rd64565, [%rd64563];
	}
	// end inline asm
	// begin inline asm
	{	
ld.global.ca.u64 %rd64567, [%rd64565];
	}
	// end inline asm
	// begin inline asm
	{	
ld.global.ca.u64 %rd64569, [%rd64567];
	}
	// end inline asm
	// begin inline asm
	{	
ld.global.ca.u64 %rd64571, [%rd64569];
	}
	// end inline asm
	// begin inline asm
	{	
ld.global.ca.u64 %rd64573, [%rd64571];
	}
	// end inline asm
	// begin inline asm
	{	
ld.global.ca.u64 %rd64575, [%rd64573];
	}
	// end inline asm
	// begin inline asm
	{	
ld.global.ca.u64 %rd64577, [%rd64575];
	}
	// end inline asm
	// begin inline asm
	{	
ld.global.ca.u64 %rd64579, [%rd64577];
	}
	// end inline asm
	// begin inline asm
	{	
ld.global.ca.u64 %rd64581, [%rd64579];
	}
	// end inline asm
	// begin inline asm
	{	
ld.global.ca.u64 %rd64583, [%rd64581];
	}
	// end inline asm
	// begin inline asm
	{	
ld.global.ca.u64 %rd64585, [%rd64583];
	}
	// end inline asm
	// begin inline asm
	{	
ld.global.ca.u64 %rd64587, [%rd64585];
	}
	// end inline asm
	// begin inline asm
	{	
ld.global.ca.u64 %rd64589, [%rd64587];
	}
	// end inline asm
	// begin inline asm
	{	
ld.global.ca.u64 %rd64591, [%rd64589];
	}
	// end inline asm
	// begin inline asm
	{	
ld.global.ca.u64 %rd64593, [%rd64591];
	}
	// end inline asm
	// begin inline asm
	{	
ld.global.ca.u64 %rd64595, [%rd64593];
	}
	// end inline asm
	// begin inline asm
	{	
ld.global.ca.u64 %rd64597, [%rd64595];
	}
	// end inline asm
	// begin inline asm
	{	
ld.global.ca.u64 %rd64599, [%rd64597];
	}
	// end inline asm
	// begin inline asm
	{	
ld.global.ca.u64 %rd64601, [%rd64599];
	}
	// end inline asm
	// begin inline asm
	{	
ld.global.ca.u64 %rd64603, [%rd64601];
	}
	// end inline asm
	// begin inline asm
	{	
ld.global.ca.u64 %rd64605, [%rd64603];
	}
	// end inline asm
	// begin inline asm
	{	
ld.global.ca.u64 %rd64607, [%rd64605];
	}
	// end inline asm
	// begin inline asm
	{	
ld.global.ca.u64 %rd64609, [%rd64607];
	}
	// end inline asm
	// begin inline asm
	{	
ld.global.ca.u64 %rd64611, [%rd64609];
	}
	// end inline asm
	// begin inline asm
	{	
ld.global.ca.u64 %rd64613, [%rd64611];
	}
	// end inline asm
	// begin inline asm
	{	
ld.global.ca.u64 %rd64615, [%rd64613];
	}
	// end inline asm
	// begin inline asm
	{	
ld.global.ca.u64 %rd64617, [%rd64615];
	}
	// end inline asm
	// begin inline asm
	{	
ld.global.ca.u64 %rd64619, [%rd64617];
	}
	// end inline asm
	// begin inline asm
	{	
ld.global.ca.u64 %rd64621, [%rd64619];
	}
	// end inline asm
	// begin inline asm
	{	
ld.global.ca.u64 %rd64623, [%rd64621];
	}
	// end inline asm
	// begin inline asm
	{	
ld.global.ca.u64 %rd64625, [%rd64623];
	}
	// end inline asm
	// begin inline asm
	{	
ld.global.ca.u64 %rd64627, [%rd64625];
	}
	// end inline asm
	// begin inline asm
	{	
ld.global.ca.u64 %rd64629, [%rd64627];
	}
	// end inline asm
	// begin inline asm
	{	
ld.global.ca.u64 %rd64631, [%rd64629];
	}
	// end inline asm
	// begin inline asm
	{	
ld.global.ca.u64 %rd64633, [%rd64631];
	}
	// end inline asm
	// begin inline asm
	{	
ld.global.ca.u64 %rd64635, [%rd64633];
	}
	// end inline asm
	// begin inline asm
	{	
ld.global.ca.u64 %rd64637, [%rd64635];
	}
	// end inline asm
	// begin inline asm
	{	
ld.global.ca.u64 %rd64639, [%rd64637];
	}
	// end inline asm
	// begin inline asm
	{	
ld.global.ca.u64 %rd64641, [%rd64639];
	}
	// end inline asm
	// begin inline asm
	{	
ld.global.ca.u64 %rd64643, [%rd64641];
	}
	// end inline asm
	// begin inline asm
	{	
ld.global.ca.u64 %rd64645, [%rd64643];
	}
	// end inline asm
	// begin inline asm
	{	
ld.global.ca.u64 %rd64647, [%rd64645];
	}
	// end inline asm
	// begin inline asm
	{	
ld.global.ca.u64 %rd64649, [%rd64647];
	}
	// end inline asm
	// begin inline asm
	{	
ld.global.ca.u64 %rd64651, [%rd64649];
	}
	// end inline asm
	// begin inline asm
	{	
ld.global.ca.u64 %rd64653, [%rd64651];
	}
	// end inline asm
	// begin inline asm
	{	
ld.global.ca.u64 %rd64655, [%rd64653];
	}
	// end inline asm
	// begin inline asm
	{	
ld.global.ca.u64 %rd64657, [%rd64655];
	}
	// end inline asm
	// begin inline asm
	{	
ld.global.ca.u64 %rd64659, [%rd64657];
	}
	// end inline asm
	// begin inline asm
	{	
ld.global.ca.u64 %rd64661, [%rd64659];
	}
	// end inline asm
	// begin inline asm
	{	
ld.global.ca.u64 %rd64663, [%rd64661];
	}
	// end inline asm
	// begin inline asm
	{	
ld.global.ca.u64 %rd64665, [%rd64663];
	}
	// end inline asm
	// begin inline asm
	{	
ld.global.ca.u64 %rd64667, [%rd64665];
	}
	// end inline asm
	// begin inline asm
	{	
ld.global.ca.u64 %rd64669, [%rd64667];
	}
	// end inline asm
	// begin inline asm
	{	
ld.global.ca.u64 %rd64671, [%rd64669];
	}
	// end inline asm
	// begin inline asm
	{	
ld.global.ca.u64 %rd64673, [%rd64671];
	}
	// end inline asm
	// begin inline asm
	{	
ld.global.ca.u64 %rd64675, [%rd64673];
	}
	// end inline asm
	// begin inline asm
	{	
ld.global.ca.u64 %rd64677, [%rd64675];
	}
	// end inline asm
	// begin inline asm
	{	
ld.global.ca.u64 %rd64679, [%rd64677];
	}
	// end inline asm
	// begin inline asm
	{	
ld.global.ca.u64 %rd64681, [%rd64679];
	}
	// end inline asm
	// begin inline asm
	{	
ld.global.ca.u64 %rd64683, [%rd64681];
	}
	// end inline asm
	// begin inline asm
	{	
ld.global.ca.u64 %rd64685, [%rd64683];
	}
	// end inline asm
	// begin inline asm
	{	
ld.global.ca.u64 %rd64687, [%rd64685];
	}
	// end inline asm
	// begin inline asm
	{	
ld.global.ca.u64 %rd64689, [%rd64687];
	}
	// end inline asm
	// begin inline asm
	{	
ld.global.ca.u64 %rd64691, [%rd64689];
	}
	// end inline asm
	// begin inline asm
	{	
ld.global.ca.u64 %rd64693, [%rd64691];
	}
	// end inline asm
	// begin inline asm
	{	
ld.global.ca.u64 %rd64695, [%rd64693];
	}
	// end inline asm
	// begin inline asm
	{	
ld.global.ca.u64 %rd64697, [%rd64695];
	}
	// end inline asm
	// begin inline asm
	{	
ld.global.ca.u64 %rd64699, [%rd64697];
	}
	// end inline asm
	// begin inline asm
	{	
ld.global.ca.u64 %rd64701, [%rd64699];
	}
	// end inline asm
	// begin inline asm
	{	
ld.global.ca.u64 %rd64703, [%rd64701];
	}
	// end inline asm
	// begin inline asm
	{	
ld.global.ca.u64 %rd64705, [%rd64703];
	}
	// end inline asm
	// begin inline asm
	{	
ld.global.ca.u64 %rd64707, [%rd64705];
	}
	// end inline asm
	// begin inline asm
	{	
ld.global.ca.u64 %rd64709, [%rd64707];
	}
	// end inline asm
	// begin inline asm
	{	
ld.global.ca.u64 %rd64711, [%rd64709];
	}
	// end inline asm
	// begin inline asm
	{	
ld.global.ca.u64 %rd64713, [%rd64711];
	}
	// end inline asm
	// begin inline asm
	{	
ld.global.ca.u64 %rd64715, [%rd64713];
	}
	// end inline asm
	// begin inline asm
	{	
ld.global.ca.u64 %rd64717, [%rd64715];
	}
	// end inline asm
	// begin inline asm
	{	
ld.global.ca.u64 %rd64719, [%rd64717];
	}
	// end inline asm
	// begin inline asm
	{	
ld.global.ca.u64 %rd64721, [%rd64719];
	}
	// end inline asm
	// begin inline asm
	{	
ld.global.ca.u64 %rd64723, [%rd64721];
	}
	// end inline asm
	// begin inline asm
	{	
ld.global.ca.u64 %rd64725, [%rd64723];
	}
	// end inline asm
	// begin inline asm
	{	
ld.global.ca.u64 %rd64727, [%rd64725];
	}
	// end inline asm
	// begin inline asm
	{	
ld.global.ca.u64 %rd64729, [%rd64727];
	}
	// end inline asm
	// begin inline asm
	{	
ld.global.ca.u64 %rd64731, [%rd64729];
	}
	// end inline asm
	// begin inline asm
	{	
ld.global.ca.u64 %rd64733, [%rd64731];
	}
	// end inline asm
	// begin inline asm
	{	
ld.global.ca.u64 %rd64735, [%rd64733];
	}
	// end inline asm
	// begin inline asm
	{	
ld.global.ca.u64 %rd64737, [%rd64735];
	}
	// end inline asm
	// begin inline asm
	{	
ld.global.ca.u64 %rd64739, [%rd64737];
	}
	// end inline asm
	// begin inline asm
	{	
ld.global.ca.u64 %rd64741, [%rd64739];
	}
	// end inline asm
	// begin inline asm
	{	
ld.global.ca.u64 %rd64743, [%rd64741];
	}
	// end inline asm
	// begin inline asm
	{	
ld.global.ca.u64 %rd64745, [%rd64743];
	}
	// end inline asm
	// begin inline asm
	{	
ld.global.ca.u64 %rd64747, [%rd64745];
	}
	// end inline asm
	// begin inline asm
	{	
ld.global.ca.u64 %rd64749, [%rd64747];
	}
	// end inline asm
	// begin inline asm
	{	
ld.global.ca.u64 %rd64751, [%rd64749];
	}
	// end inline asm
	// begin inline asm
	{	
ld.global.ca.u64 %rd64753, [%rd64751];
	}
	// end inline asm
	// begin inline asm
	{	
ld.global.ca.u64 %rd64755, [%rd64753];
	}
	// end inline asm
	// begin inline asm
	{	
ld.global.ca.u64 %rd64757, [%rd64755];
	}
	// end inline asm
	// begin inline asm
	{	
ld.global.ca.u64 %rd64759, [%rd64757];
	}
	// end inline asm
	// begin inline asm
	{	
ld.global.ca.u64 %rd64761, [%rd64759];
	}
	// end inline asm
	// begin inline asm
	{	
ld.global.ca.u64 %rd64763, [%rd64761];
	}
	// end inline asm
	// begin inline asm
	{	
ld.global.ca.u64 %rd64765, [%rd64763];
	}
	// end inline asm
	// begin inline asm
	{	
ld.global.ca.u64 %rd64767, [%rd64765];
	}
	// end inline asm
	// begin inline asm
	{	
ld.global.ca.u64 %rd64769, [%rd64767];
	}
	// end inline asm
	// begin inline asm
	{	
ld.global.ca.u64 %rd64771, [%rd64769];
	}
	// end inline asm
	// begin inline asm
	{	
ld.global.ca.u64 %rd64773, [%rd64771];
	}
	// end inline asm
	// begin inline asm
	{	
ld.global.ca.u64 %rd64775, [%rd64773];
	}
	// end inline asm
	// begin inline asm
	{	
ld.global.ca.u64 %rd64777, [%rd64775];
	}
	// end inline asm
	// begin inline asm
	{	
ld.global.ca.u64 %rd64779, [%rd64777];
	}
	// end inline asm
	// begin inline asm
	{	
ld.global.ca.u64 %rd64781, [%rd64779];
	}
	// end inline asm
	// begin inline asm
	{	
ld.global.ca.u64 %rd64783, [%rd64781];
	}
	// end inline asm
	// begin inline asm
	{	
ld.global.ca.u64 %rd64785, [%rd64783];
	}
	// end inline asm
	// begin inline asm
	{	
ld.global.ca.u64 %rd64787, [%rd64785];
	}
	// end inline asm
	// begin inline asm
	{	
ld.global.ca.u64 %rd64789, [%rd64787];
	}
	// end inline asm
	// begin inline asm
	{	
ld.global.ca.u64 %rd64791, [%rd64789];
	}
	// end inline asm
	// begin inline asm
	{	
ld.global.ca.u64 %rd64793, [%rd64791];
	}
	// end inline asm
	// begin inline asm
	{	
ld.global.ca.u64 %rd64795, [%rd64793];
	}
	// end inline asm
	// begin inline asm
	{	
ld.global.ca.u64 %rd64797, [%rd64795];
	}
	// end inline asm
	// begin inline asm
	{	
ld.global.ca.u64 %rd64799, [%rd64797];
	}
	// end inline asm
	// begin inline asm
	{	
ld.global.ca.u64 %rd64801, [%rd64799];
	}
	// end inline asm
	// begin inline asm
	{	
ld.global.ca.u64 %rd64803, [%rd64801];
	}
	// end inline asm
	// begin inline asm
	{	
ld.global.ca.u64 %rd64805, [%rd64803];
	}
	// end inline asm
	// begin inline asm
	{	
ld.global.ca.u64 %rd64807, [%rd64805];
	}
	// end inline asm
	// begin inline asm
	{	
ld.global.ca.u64 %rd64809, [%rd64807];
	}
	// end inline asm
	// begin inline asm
	{	
ld.global.ca.u64 %rd64811, [%rd64809];
	}
	// end inline asm
	// begin inline asm
	{	
ld.global.ca.u64 %rd64813, [%rd64811];
	}
	// end inline asm
	// begin inline asm
	{	
ld.global.ca.u64 %rd64815, [%rd64813];
	}
	// end inline asm
	// begin inline asm
	{	
ld.global.ca.u64 %rd64817, [%rd64815];
	}
	// end inline asm
	// begin inline asm
	{	
ld.global.ca.u64 %rd64819, [%rd64817];
	}
	// end inline asm
	// begin inline asm
	{	
ld.global.ca.u64 %rd64821, [%rd64819];
	}
	// end inline asm
	// begin inline asm
	{	
ld.global.ca.u64 %rd64823, [%rd64821];
	}
	// end inline asm
	// begin inline asm
	{	
ld.global.ca.u64 %rd64825, [%rd64823];
	}
	// end inline asm
	// begin inline asm
	{	
ld.global.ca.u64 %rd64827, [%rd64825];
	}
	// end inline asm
	// begin inline asm
	{	
ld.global.ca.u64 %rd64829, [%rd64827];
	}
	// end inline asm
	// begin inline asm
	{	
ld.global.ca.u64 %rd64831, [%rd64829];
	}
	// end inline asm
	// begin inline asm
	{	
ld.global.ca.u64 %rd64833, [%rd64831];
	}
	// end inline asm
	// begin inline asm
	{	
ld.global.ca.u64 %rd64835, [%rd64833];
	}
	// end inline asm
	// begin inline asm
	{	
ld.global.ca.u64 %rd64837, [%rd64835];
	}
	// end inline asm
	// begin inline asm
	{	
ld.global.ca.u64 %rd64839, [%rd64837];
	}
	// end inline asm
	// begin inline asm
	{	
ld.global.ca.u64 %rd64841, [%rd64839];
	}
	// end inline asm
	// begin inline asm
	{	
ld.global.ca.u64 %rd64843, [%rd64841];
	}
	// end inline asm
	// begin inline asm
	{	
ld.global.ca.u64 %rd64845, [%rd64843];
	}
	// end inline asm
	// begin inline asm
	{	
ld.global.ca.u64 %rd64847, [%rd64845];
	}
	// end inline asm
	// begin inline asm
	{	
ld.global.ca.u64 %rd64849, [%rd64847];
	}
	// end inline asm
	// begin inline asm
	{	
ld.global.ca.u64 %rd64851, [%rd64849];
	}
	// end inline asm
	// begin inline asm
	{	
ld.global.ca.u64 %rd64853, [%rd64851];
	}
	// end inline asm
	// begin inline asm
	{	
ld.global.ca.u64 %rd64855, [%rd64853];
	}
	// end inline asm
	// begin inline asm
	{	
ld.global.ca.u64 %rd64857, [%rd64855];
	}
	// end inline asm
	// begin inline asm
	{	
ld.global.ca.u64 %rd64859, [%rd64857];
	}
	// end inline asm
	// begin inline asm
	{	
ld.global.ca.u64 %rd64861, [%rd64859];
	}
	// end inline asm
	// begin inline asm
	{	
ld.global.ca.u64 %rd64863, [%rd64861];
	}
	// end inline asm
	// begin inline asm
	{	
ld.global.ca.u64 %rd64865, [%rd64863];
	}
	// end inline asm
	// begin inline asm
	{	
ld.global.ca.u64 %rd64867, [%rd64865];
	}
	// end inline asm
	// begin inline asm
	{	
ld.global.ca.u64 %rd64869, [%rd64867];
	}
	// end inline asm
	// begin inline asm
	{	
ld.global.ca.u64 %rd64871, [%rd64869];
	}
	// end inline asm
	// begin inline asm
	{	
ld.global.ca.u64 %rd64873, [%rd64871];
	}
	// end inline asm
	// begin inline asm
	{	
ld.global.ca.u64 %rd64875, [%rd64873];
	}
	// end inline asm
	// begin inline asm
	{	
ld.global.ca.u64 %rd64877, [%rd64875];
	}
	// end inline asm
	// begin inline asm
	{	
ld.global.ca.u64 %rd64879, [%rd64877];
	}
	// end inline asm
	// begin inline asm
	{	
ld.global.ca.u64 %rd64881, [%rd64879];
	}
	// end inline asm
	// begin inline asm
	{	
ld.global.ca.u64 %rd64883, [%rd64881];
	}
	// end inline asm
	// begin inline asm
	{	
ld.global.ca.u64 %rd64885, [%rd64883];
	}
	// end inline asm
	// begin inline asm
	{	
ld.global.ca.u64 %rd64887, [%rd64885];
	}
	// end inline asm
	// begin inline asm
	{	
ld.global.ca.u64 %rd64889, [%rd64887];
	}
	// end inline asm
	// begin inline asm
	{	
ld.global.ca.u64 %rd64891, [%rd64889];
	}
	// end inline asm
	// begin inline asm
	{	
ld.global.ca.u64 %rd64893, [%rd64891];
	}
	// end inline asm
	// begin inline asm
	{	
ld.global.ca.u64 %rd64895, [%rd64893];
	}
	// end inline asm
	// begin inline asm
	{	
ld.global.ca.u64 %rd64897, [%rd64895];
	}
	// end inline asm
	// begin inline asm
	{	
ld.global.ca.u64 %rd64899, [%rd64897];
	}
	// end inline asm
	// begin inline asm
	{	
ld.global.ca.u64 %rd64901, [%rd64899];
	}
	// end inline asm
	// begin inline asm
	{	
ld.global.ca.u64 %rd64903, [%rd64901];
	}
	// end inline asm
	// begin inline asm
	{	
ld.global.ca.u64 %rd64905, [%rd64903];
	}
	// end inline asm
	// begin inline asm
	{	
ld.global.ca.u64 %rd64907, [%rd64905];
	}
	// end inline asm
	// begin inline asm
	{	
ld.global.ca.u64 %rd64909, [%rd64907];
	}
	// end inline asm
	// begin inline asm
	{	
ld.global.ca.u64 %rd64911, [%rd64909];
	}
	// end inline asm
	// begin inline asm
	{	
ld.global.ca.u64 %rd64913, [%rd64911];
	}
	// end inline asm
	// begin inline asm
	{	
ld.global.ca.u64 %rd64915, [%rd64913];
	}
	// end inline asm
	// begin inline asm
	{	
ld.global.ca.u64 %rd64917, [%rd64915];
	}
	// end inline asm
	// begin inline asm
	{	
ld.global.ca.u64 %rd64919, [%rd64917];
	}
	// end inline asm
	// begin inline asm
	{	
ld.global.ca.u64 %rd64921, [%rd64919];
	}
	// end inline asm
	// begin inline asm
	{	
ld.global.ca.u64 %rd64923, [%rd64921];
	}
	// end inline asm
	// begin inline asm
	{	
ld.global.ca.u64 %rd64925, [%rd64923];
	}
	// end inline asm
	// begin inline asm
	{	
ld.global.ca.u64 %rd64927, [%rd64925];
	}
	// end inline asm
	// begin inline asm
	{	
ld.global.ca.u64 %rd64929, [%rd64927];
	}
	// end inline asm
	// begin inline asm
	{	
ld.global.ca.u64 %rd64931, [%rd64929];
	}
	// end inline asm
	// begin inline asm
	{	
ld.global.ca.u64 %rd64933, [%rd64931];
	}
	// end inline asm
	// begin inline asm
	{	
ld.global.ca.u64 %rd64935, [%rd64933];
	}
	// end inline asm
	// begin inline asm
	{	
ld.global.ca.u64 %rd64937, [%rd64935];
	}
	// end inline asm
	// begin inline asm
	{	
ld.global.ca.u64 %rd64939, [%rd64937];
	}
	// end inline asm
	// begin inline asm
	{	
ld.global.ca.u64 %rd64941, [%rd64939];
	}
	// end inline asm
	// begin inline asm
	{	
ld.global.ca.u64 %rd64943, [%rd64941];
	}
	// end inline asm
	// begin inline asm
	{	
ld.global.ca.u64 %rd64945, [%rd64943];
	}
	// end inline asm
	// begin inline asm
	{	
ld.global.ca.u64 %rd64947, [%rd64945];
	}
	// end inline asm
	// begin inline asm
	{	
ld.global.ca.u64 %rd64949, [%rd64947];
	}
	// end inline asm
	// begin inline asm
	{	
ld.global.ca.u64 %rd64951, [%rd64949];
	}
	// end inline asm
	// begin inline asm
	{	
ld.global.ca.u64 %rd64953, [%rd64951];
	}
	// end inline asm
	// begin inline asm
	{	
ld.global.ca.u64 %rd64955, [%rd64953];
	}
	// end inline asm
	// begin inline asm
	{	
ld.global.ca.u64 %rd64957, [%rd64955];
	}
	// end inline asm
	// begin inline asm
	{	
ld.global.ca.u64 %rd64959, [%rd64957];
	}
	// end inline asm
	// begin inline asm
	{	
ld.global.ca.u64 %rd64961, [%rd64959];
	}
	// end inline asm
	// begin inline asm
	{	
ld.global.ca.u64 %rd64963, [%rd64961];
	}
	// end inline asm
	// begin inline asm
	{	
ld.global.ca.u64 %rd64965, [%rd64963];
	}
	// end inline asm
	// begin inline asm
	{	
ld.global.ca.u64 %rd64967, [%rd64965];
	}
	// end inline asm
	// begin inline asm
	{	
ld.global.ca.u64 %rd64969, [%rd64967];
	}
	// end inline asm
	// begin inline asm
	{	
ld.global.ca.u64 %rd64971, [%rd64969];
	}
	// end inline asm
	// begin inline asm
	{	
ld.global.ca.u64 %rd64973, [%rd64971];
	}
	// end inline asm
	// begin inline asm
	{	
ld.global.ca.u64 %rd64975, [%rd64973];
	}
	// end inline asm
	// begin inline asm
	{	
ld.global.ca.u64 %rd64977, [%rd64975];
	}
	// end inline asm
	// begin inline asm
	{	
ld.global.ca.u64 %rd64979, [%rd64977];
	}
	// end inline asm
	// begin inline asm
	{	
ld.global.ca.u64 %rd64981, [%rd64979];
	}
	// end inline asm
	// begin inline asm
	{	
ld.global.ca.u64 %rd64983, [%rd64981];
	}
	// end inline asm
	// begin inline asm
	{	
ld.global.ca.u64 %rd64985, [%rd64983];
	}
	// end inline asm
	// begin inline asm
	{	
ld.global.ca.u64 %rd64987, [%rd64985];
	}
	// end inline asm
	// begin inline asm
	{	
ld.global.ca.u64 %rd64989, [%rd64987];
	}
	// end inline asm
	// begin inline asm
	{	
ld.global.ca.u64 %rd64991, [%rd64989];
	}
	// end inline asm
	// begin inline asm
	{	
ld.global.ca.u64 %rd64993, [%rd64991];
	}
	// end inline asm
	// begin inline asm
	{	
ld.global.ca.u64 %rd64995, [%rd64993];
	}
	// end inline asm
	// begin inline asm
	{	
ld.global.ca.u64 %rd64997, [%rd64995];
	}
	// end inline asm
	// begin inline asm
	{	
ld.global.ca.u64 %rd64999, [%rd64997];
	}
	// end inline asm
	// begin inline asm
	{	
ld.global.ca.u64 %rd65001, [%rd64999];
	}
	// end inline asm
	// begin inline asm
	{	
ld.global.ca.u64 %rd65003, [%rd65001];
	}
	// end inline asm
	// begin inline asm
	{	
ld.global.ca.u64 %rd65005, [%rd65003];
	}
	// end inline asm
	// begin inline asm
	{	
ld.global.ca.u64 %rd65007, [%rd65005];
	}
	// end inline asm
	// begin inline asm
	{	
ld.global.ca.u64 %rd65009, [%rd65007];
	}
	// end inline asm
	// begin inline asm
	{	
ld.global.ca.u64 %rd65011, [%rd65009];
	}
	// end inline asm
	// begin inline asm
	{	
ld.global.ca.u64 %rd65013, [%rd65011];
	}
	// end inline asm
	// begin inline asm
	{	
ld.global.ca.u64 %rd65015, [%rd65013];
	}
	// end inline asm
	// begin inline asm
	{	
ld.global.ca.u64 %rd65017, [%rd65015];
	}
	// end inline asm
	// begin inline asm
	{	
ld.global.ca.u64 %rd65019, [%rd65017];
	}
	// end inline asm
	// begin inline asm
	{	
ld.global.ca.u64 %rd65021, [%rd65019];
	}
	// end inline asm
	// begin inline asm
	{	
ld.global.ca.u64 %rd65023, [%rd65021];
	}
	// end inline asm
	// begin inline asm
	{	
ld.global.ca.u64 %rd65025, [%rd65023];
	}
	// end inline asm
	// begin inline asm
	{	
ld.global.ca.u64 %rd65027, [%rd65025];
	}
	// end inline asm
	// begin inline asm
	{	
ld.global.ca.u64 %rd65029, [%rd65027];
	}
	// end inline asm
	// begin inline asm
	{	
ld.global.ca.u64 %rd65031, [%rd65029];
	}
	// end inline asm
	// begin inline asm
	{	
ld.global.ca.u64 %rd65033, [%rd65031];
	}
	// end inline asm
	// begin inline asm
	{	
ld.global.ca.u64 %rd65035, [%rd65033];
	}
	// end inline asm
	// begin inline asm
	{	
ld.global.ca.u64 %rd65037, [%rd65035];
	}
	// end inline asm
	// begin inline asm
	{	
ld.global.ca.u64 %rd65039, [%rd65037];
	}
	// end inline asm
	// begin inline asm
	{	
ld.global.ca.u64 %rd65041, [%rd65039];
	}
	// end inline asm
	// begin inline asm
	{	
ld.global.ca.u64 %rd65043, [%rd65041];
	}
	// end inline asm
	// begin inline asm
	{	
ld.global.ca.u64 %rd65045, [%rd65043];
	}
	// end inline asm
	// begin inline asm
	{	
ld.global.ca.u64 %rd65047, [%rd65045];
	}
	// end inline asm
	// begin inline asm
	{	
ld.global.ca.u64 %rd65049, [%rd65047];
	}
	// end inline asm
	// begin inline asm
	{	
ld.global.ca.u64 %rd65051, [%rd65049];
	}
	// end inline asm
	// begin inline asm
	{	
ld.global.ca.u64 %rd65053, [%rd65051];
	}
	// end inline asm
	// begin inline asm
	{	
ld.global.ca.u64 %rd65055, [%rd65053];
	}
	// end inline asm
	// begin inline asm
	{	
ld.global.ca.u64 %rd65057, [%rd65055];
	}
	// end inline asm
	// begin inline asm
	{	
ld.global.ca.u64 %rd65059, [%rd65057];
	}
	// end inline asm
	// begin inline asm
	{	
ld.global.ca.u64 %rd65061, [%rd65059];
	}
	// end inline asm
	// begin inline asm
	{	
ld.global.ca.u64 %rd65063, [%rd65061];
	}
	// end inline asm
	// begin inline asm
	{	
ld.global.ca.u64 %rd65065, [%rd65063];
	}
	// end inline asm
	// begin inline asm
	{	
ld.global.ca.u64 %rd65067, [%rd65065];
	}
	// end inline asm
	// begin inline asm
	{	
ld.global.ca.u64 %rd65069, [%rd65067];
	}
	// end inline asm
	// begin inline asm
	{	
ld.global.ca.u64 %rd65071, [%rd65069];
	}
	// end inline asm
	// begin inline asm
	{	
ld.global.ca.u64 %rd65073, [%rd65071];
	}
	// end inline asm
	// begin inline asm
	{	
ld.global.ca.u64 %rd65075, [%rd65073];
	}
	// end inline asm
	// begin inline asm
	{	
ld.global.ca.u64 %rd65077, [%rd65075];
	}
	// end inline asm
	// begin inline asm
	{	
ld.global.ca.u64 %rd65079, [%rd65077];
	}
	// end inline asm
	// begin inline asm
	{	
ld.global.ca.u64 %rd65081, [%rd65079];
	}
	// end inline asm
	// begin inline asm
	{	
ld.global.ca.u64 %rd65083, [%rd65081];
	}
	// end inline asm
	// begin inline asm
	{	
ld.global.ca.u64 %rd65085, [%rd65083];
	}
	// end inline asm
	// begin inline asm
	{	
ld.global.ca.u64 %rd65087, [%rd65085];
	}
	// end inline asm
	// begin inline asm
	{	
ld.global.ca.u64 %rd65089, [%rd65087];
	}
	// end inline asm
	// begin inline asm
	{	
ld.global.ca.u64 %rd65091, [%rd65089];
	}
	// end inline asm
	// begin inline asm
	{	
ld.global.ca.u64 %rd65093, [%rd65091];
	}
	// end inline asm
	// begin inline asm
	{	
ld.global.ca.u64 %rd65095, [%rd65093];
	}
	// end inline asm
	// begin inline asm
	{	
ld.global.ca.u64 %rd65097, [%rd65095];
	}
	// end inline asm
	// begin inline asm
	{	
ld.global.ca.u64 %rd65099, [%rd65097];
	}
	// end inline asm
	// begin inline asm
	{	
ld.global.ca.u64 %rd65101, [%rd65099];
	}
	// end inline asm
	// begin inline asm
	{	
ld.global.ca.u64 %rd65103, [%rd65101];
	}
	// end inline asm
	// begin inline asm
	{	
ld.global.ca.u64 %rd65105, [%rd65103];
	}
	// end inline asm
	// begin inline asm
	{	
ld.global.ca.u64 %rd65107, [%rd65105];
	}
	// end inline asm
	// begin inline asm
	{	
ld.global.ca.u64 %rd65109, [%rd65107];
	}
	// end inline asm
	// begin inline asm
	{	
ld.global.ca.u64 %rd65111, [%rd65109];
	}
	// end inline asm
	// begin inline asm
	{	
ld.global.ca.u64 %rd65113, [%rd65111];
	}
	// end inline asm
	// begin inline asm
	{	
ld.global.ca.u64 %rd65115, [%rd65113];
	}
	// end inline asm
	// begin inline asm
	{	
ld.global.ca.u64 %rd65117, [%rd65115];
	}
	// end inline asm
	// begin inline asm
	{	
ld.global.ca.u64 %rd65119, [%rd65117];
	}
	// end inline asm
	// begin inline asm
	{	
ld.global.ca.u64 %rd65121, [%rd65119];
	}
	// end inline asm
	// begin inline asm
	{	
ld.global.ca.u64 %rd65123, [%rd65121];
	}
	// end inline asm
	// begin inline asm
	{	
ld.global.ca.u64 %rd65125, [%rd65123];
	}
	// end inline asm
	// begin inline asm
	{	
ld.global.ca.u64 %rd65127, [%rd65125];
	}
	// end inline asm
	// begin inline asm
	{	
ld.global.ca.u64 %rd65129, [%rd65127];
	}
	// end inline asm
	// begin inline asm
	{	
ld.global.ca.u64 %rd65131, [%rd65129];
	}
	// end inline asm
	// begin inline asm
	{	
ld.global.ca.u64 %rd65133, [%rd65131];
	}
	// end inline asm
	// begin inline asm
	{	
ld.global.ca.u64 %rd65135, [%rd65133];
	}
	// end inline asm
	// begin inline asm
	{	
ld.global.ca.u64 %rd65137, [%rd65135];
	}
	// end inline asm
	// begin inline asm
	{	
ld.global.ca.u64 %rd65139, [%rd65137];
	}
	// end inline asm
	// begin inline asm
	{	
ld.global.ca.u64 %rd65141, [%rd65139];
	}
	// end inline asm
	// begin inline asm
	{	
ld.global.ca.u64 %rd65143, [%rd65141];
	}
	// end inline asm
	// begin inline asm
	{	
ld.global.ca.u64 %rd65145, [%rd65143];
	}
	// end inline asm
	// begin inline asm
	{	
ld.global.ca.u64 %rd65147, [%rd65145];
	}
	// end inline asm
	// begin inline asm
	{	
ld.global.ca.u64 %rd65149, [%rd65147];
	}
	// end inline asm
	// begin inline asm
	{	
ld.global.ca.u64 %rd65151, [%rd65149];
	}
	// end inline asm
	// begin inline asm
	{	
ld.global.ca.u64 %rd65153, [%rd65151];
	}
	// end inline asm
	// begin inline asm
	{	
ld.global.ca.u64 %rd65155, [%rd65153];
	}
	// end inline asm
	// begin inline asm
	{	
ld.global.ca.u64 %rd65157, [%rd65155];
	}
	// end inline asm
	// begin inline asm
	{	
ld.global.ca.u64 %rd65159, [%rd65157];
	}
	// end inline asm
	// begin inline asm
	{	
ld.global.ca.u64 %rd65161, [%rd65159];
	}
	// end inline asm
	// begin inline asm
	{	
ld.global.ca.u64 %rd65163, [%rd65161];
	}
	// end inline asm
	// begin inline asm
	{	
ld.global.ca.u64 %rd65165, [%rd65163];
	}
	// end inline asm
	// begin inline asm
	{	
ld.global.ca.u64 %rd65167, [%rd65165];
	}
	// end inline asm
	// begin inline asm
	{	
ld.global.ca.u64 %rd65169, [%rd65167];
	}
	// end inline asm
	// begin inline asm
	{	
ld.global.ca.u64 %rd65171, [%rd65169];
	}
	// end inline asm
	// begin inline asm
	{	
ld.global.ca.u64 %rd65173, [%rd65171];
	}
	// end inline asm
	// begin inline asm
	{	
ld.global.ca.u64 %rd65175, [%rd65173];
	}
	// end inline asm
	// begin inline asm
	{	
ld.global.ca.u64 %rd65177, [%rd65175];
	}
	// end inline asm
	// begin inline asm
	{	
ld.global.ca.u64 %rd65179, [%rd65177];
	}
	// end inline asm
	// begin inline asm
	{	
ld.global.ca.u64 %rd65181, [%rd65179];
	}
	// end inline asm
	// begin inline asm
	{	
ld.global.ca.u64 %rd65183, [%rd65181];
	}
	// end inline asm
	// begin inline asm
	{	
ld.global.ca.u64 %rd65185, [%rd65183];
	}
	// end inline asm
	// begin inline asm
	{	
ld.global.ca.u64 %rd65187, [%rd65185];
	}
	// end inline asm
	// begin inline asm
	{	
ld.global.ca.u64 %rd65189, [%rd65187];
	}
	// end inline asm
	// begin inline asm
	{	
ld.global.ca.u64 %rd65191, [%rd65189];
	}
	// end inline asm
	// begin inline asm
	{	
ld.global.ca.u64 %rd65193, [%rd65191];
	}
	// end inline asm
	// begin inline asm
	{	
ld.global.ca.u64 %rd65195, [%rd65193];
	}
	// end inline asm
	// begin inline asm
	{	
ld.global.ca.u64 %rd65197, [%rd65195];
	}
	// end inline asm
	// begin inline asm
	{	
ld.global.ca.u64 %rd65199, [%rd65197];
	}
	// end inline asm
	// begin inline asm
	{	
ld.global.ca.u64 %rd65201, [%rd65199];
	}
	// end inline asm
	// begin inline asm
	{	
ld.global.ca.u64 %rd65203, [%rd65201];
	}
	// end inline asm
	// begin inline asm
	{	
ld.global.ca.u64 %rd65205, [%rd65203];
	}
	// end inline asm
	// begin inline asm
	{	
ld.global.ca.u64 %rd65207, [%rd65205];
	}
	// end inline asm
	// begin inline asm
	{	
ld.global.ca.u64 %rd65209, [%rd65207];
	}
	// end inline asm
	// begin inline asm
	{	
ld.global.ca.u64 %rd65211, [%rd65209];
	}
	// end inline asm
	// begin inline asm
	{	
ld.global.ca.u64 %rd65213, [%rd65211];
	}
	// end inline asm
	// begin inline asm
	{	
ld.global.ca.u64 %rd65215, [%rd65213];
	}
	// end inline asm
	// begin inline asm
	{	
ld.global.ca.u64 %rd65217, [%rd65215];
	}
	// end inline asm
	// begin inline asm
	{	
ld.global.ca.u64 %rd65219, [%rd65217];
	}
	// end inline asm
	// begin inline asm
	{	
ld.global.ca.u64 %rd65221, [%rd65219];
	}
	// end inline asm
	// begin inline asm
	{	
ld.global.ca.u64 %rd65223, [%rd65221];
	}
	// end inline asm
	// begin inline asm
	{	
ld.global.ca.u64 %rd65225, [%rd65223];
	}
	// end inline asm
	// begin inline asm
	{	
ld.global.ca.u64 %rd65227, [%rd65225];
	}
	// end inline asm
	// begin inline asm
	{	
ld.global.ca.u64 %rd65229, [%rd65227];
	}
	// end inline asm
	// begin inline asm
	{	
ld.global.ca.u64 %rd65231, [%rd65229];
	}
	// end inline asm
	// begin inline asm
	{	
ld.global.ca.u64 %rd65233, [%rd65231];
	}
	// end inline asm
	// begin inline asm
	{	
ld.global.ca.u64 %rd65235, [%rd65233];
	}
	// end inline asm
	// begin inline asm
	{	
ld.global.ca.u64 %rd65237, [%rd65235];
	}
	// end inline asm
	// begin inline asm
	{	
ld.global.ca.u64 %rd65239, [%rd65237];
	}
	// end inline asm
	// begin inline asm
	{	
ld.global.ca.u64 %rd65241, [%rd65239];
	}
	// end inline asm
	// begin inline asm
	{	
ld.global.ca.u64 %rd65243, [%rd65241];
	}
	// end inline asm
	// begin inline asm
	{	
ld.global.ca.u64 %rd65245, [%rd65243];
	}
	// end inline asm
	// begin inline asm
	{	
ld.global.ca.u64 %rd65247, [%rd65245];
	}
	// end inline asm
	// begin inline asm
	{	
ld.global.ca.u64 %rd65249, [%rd65247];
	}
	// end inline asm
	// begin inline asm
	{	
ld.global.ca.u64 %rd65251, [%rd65249];
	}
	// end inline asm
	// begin inline asm
	{	
ld.global.ca.u64 %rd65253, [%rd65251];
	}
	// end inline asm
	// begin inline asm
	{	
ld.global.ca.u64 %rd65255, [%rd65253];
	}
	// end inline asm
	// begin inline asm
	{	
ld.global.ca.u64 %rd65257, [%rd65255];
	}
	// end inline asm
	// begin inline asm
	{	
ld.global.ca.u64 %rd65259, [%rd65257];
	}
	// end inline asm
	// begin inline asm
	{	
ld.global.ca.u64 %rd65261, [%rd65259];
	}
	// end inline asm
	// begin inline asm
	{	
ld.global.ca.u64 %rd65263, [%rd65261];
	}
	// end inline asm
	// begin inline asm
	{	
ld.global.ca.u64 %rd65265, [%rd65263];
	}
	// end inline asm
	// begin inline asm
	{	
ld.global.ca.u64 %rd65267, [%rd65265];
	}
	// end inline asm
	// begin inline asm
	{	
ld.global.ca.u64 %rd65269, [%rd65267];
	}
	// end inline asm
	// begin inline asm
	{	
ld.global.ca.u64 %rd65271, [%rd65269];
	}
	// end inline asm
	// begin inline asm
	{	
ld.global.ca.u64 %rd65273, [%rd65271];
	}
	// end inline asm
	// begin inline asm
	{	
ld.global.ca.u64 %rd65275, [%rd65273];
	}
	// end inline asm
	// begin inline asm
	{	
ld.global.ca.u64 %rd65277, [%rd65275];
	}
	// end inline asm
	// begin inline asm
	{	
ld.global.ca.u64 %rd65279, [%rd65277];
	}
	// end inline asm
	// begin inline asm
	{	
ld.global.ca.u64 %rd65281, [%rd65279];
	}
	// end inline asm
	// begin inline asm
	{	
ld.global.ca.u64 %rd65283, [%rd65281];
	}
	// end inline asm
	// begin inline asm
	{	
ld.global.ca.u64 %rd65285, [%rd65283];
	}
	// end inline asm
	// begin inline asm
	{	
ld.global.ca.u64 %rd65287, [%rd65285];
	}
	// end inline asm
	// begin inline asm
	{	
ld.global.ca.u64 %rd65289, [%rd65287];
	}
	// end inline asm
	// begin inline asm
	{	
ld.global.ca.u64 %rd65291, [%rd65289];
	}
	// end inline asm
	// begin inline asm
	{	
ld.global.ca.u64 %rd65293, [%rd65291];
	}
	// end inline asm
	// begin inline asm
	{	
ld.global.ca.u64 %rd65295, [%rd65293];
	}
	// end inline asm
	// begin inline asm
	{	
ld.global.ca.u64 %rd65297, [%rd65295];
	}
	// end inline asm
	// begin inline asm
	{	
ld.global.ca.u64 %rd65299, [%rd65297];
	}
	// end inline asm
	// begin inline asm
	{	
ld.global.ca.u64 %rd65301, [%rd65299];
	}
	// end inline asm
	// begin inline asm
	{	
ld.global.ca.u64 %rd65303, [%rd65301];
	}
	// end inline asm
	// begin inline asm
	{	
ld.global.ca.u64 %rd65305, [%rd65303];
	}
	// end inline asm
	// begin inline asm
	{	
ld.global.ca.u64 %rd65307, [%rd65305];
	}
	// end inline asm
	// begin inline asm
	{	
ld.global.ca.u64 %rd65309, [%rd65307];
	}
	// end inline asm
	// begin inline asm
	{	
ld.global.ca.u64 %rd65311, [%rd65309];
	}
	// end inline asm
	// begin inline asm
	{	
ld.global.ca.u64 %rd65313, [%rd65311];
	}
	// end inline asm
	// begin inline asm
	{	
ld.global.ca.u64 %rd65315, [%rd65313];
	}
	// end inline asm
	// begin inline asm
	{	
ld.global.ca.u64 %rd65317, [%rd65315];
	}
	// end inline asm
	// begin inline asm
	{	
ld.global.ca.u64 %rd65319, [%rd65317];
	}
	// end inline asm
	// begin inline asm
	{	
ld.global.ca.u64 %rd65321, [%rd65319];
	}
	// end inline asm
	// begin inline asm
	{	
ld.global.ca.u64 %rd65323, [%rd65321];
	}
	// end inline asm
	// begin inline asm
	{	
ld.global.ca.u64 %rd65325, [%rd65323];
	}
	// end inline asm
	// begin inline asm
	{	
ld.global.ca.u64 %rd65327, [%rd65325];
	}
	// end inline asm
	// begin inline asm
	{	
ld.global.ca.u64 %rd65329, [%rd65327];
	}
	// end inline asm
	// begin inline asm
	{	
ld.global.ca.u64 %rd65331, [%rd65329];
	}
	// end inline asm
	// begin inline asm
	{	
ld.global.ca.u64 %rd65333, [%rd65331];
	}
	// end inline asm
	// begin inline asm
	{	
ld.global.ca.u64 %rd65335, [%rd65333];
	}
	// end inline asm
	// begin inline asm
	{	
ld.global.ca.u64 %rd65337, [%rd65335];
	}
	// end inline asm
	// begin inline asm
	{	
ld.global.ca.u64 %rd65339, [%rd65337];
	}
	// end inline asm
	// begin inline asm
	{	
ld.global.ca.u64 %rd65341, [%rd65339];
	}
	// end inline asm
	// begin inline asm
	{	
ld.global.ca.u64 %rd65343, [%rd65341];
	}
	// end inline asm
	// begin inline asm
	{	
ld.global.ca.u64 %rd65345, [%rd65343];
	}
	// end inline asm
	// begin inline asm
	{	
ld.global.ca.u64 %rd65347, [%rd65345];
	}
	// end inline asm
	// begin inline asm
	{	
ld.global.ca.u64 %rd65349, [%rd65347];
	}
	// end inline asm
	// begin inline asm
	{	
ld.global.ca.u64 %rd65351, [%rd65349];
	}
	// end inline asm
	// begin inline asm
	{	
ld.global.ca.u64 %rd65353, [%rd65351];
	}
	// end inline asm
	// begin inline asm
	{	
ld.global.ca.u64 %rd65355, [%rd65353];
	}
	// end inline asm
	// begin inline asm
	{	
ld.global.ca.u64 %rd65357, [%rd65355];
	}
	// end inline asm
	// begin inline asm
	{	
ld.global.ca.u64 %rd65359, [%rd65357];
	}
	// end inline asm
	// begin inline asm
	{	
ld.global.ca.u64 %rd65361, [%rd65359];
	}
	// end inline asm
	// begin inline asm
	{	
ld.global.ca.u64 %rd65363, [%rd65361];
	}
	// end inline asm
	// begin inline asm
	{	
ld.global.ca.u64 %rd65365, [%rd65363];
	}
	// end inline asm
	// begin inline asm
	{	
ld.global.ca.u64 %rd65367, [%rd65365];
	}
	// end inline asm
	// begin inline asm
	{	
ld.global.ca.u64 %rd65369, [%rd65367];
	}
	// end inline asm
	// begin inline asm
	{	
ld.global.ca.u64 %rd65371, [%rd65369];
	}
	// end inline asm
	// begin inline asm
	{	
ld.global.ca.u64 %rd65373, [%rd65371];
	}
	// end inline asm
	// begin inline asm
	{	
ld.global.ca.u64 %rd65375, [%rd65373];
	}
	// end inline asm
	// begin inline asm
	{	
ld.global.ca.u64 %rd65377, [%rd65375];
	}
	// end inline asm
	// begin inline asm
	{	
ld.global.ca.u64 %rd65379, [%rd65377];
	}
	// end inline asm
	// begin inline asm
	{	
ld.global.ca.u64 %rd65381, [%rd65379];
	}
	// end inline asm
	// begin inline asm
	{	
ld.global.ca.u64 %rd65383, [%rd65381];
	}
	// end inline asm
	// begin inline asm
	{	
ld.global.ca.u64 %rd65385, [%rd65383];
	}
	// end inline asm
	// begin inline asm
	{	
ld.global.ca.u64 %rd65387, [%rd65385];
	}
	// end inline asm
	// begin inline asm
	{	
ld.global.ca.u64 %rd65389, [%rd65387];
	}
	// end inline asm
	// begin inline asm
	{	
ld.global.ca.u64 %rd65391, [%rd65389];
	}
	// end inline asm
	// begin inline asm
	{	
ld.global.ca.u64 %rd65393, [%rd65391];
	}
	// end inline asm
	// begin inline asm
	{	
ld.global.ca.u64 %rd65395, [%rd65393];
	}
	// end inline asm
	// begin inline asm
	{	
ld.global.ca.u64 %rd65397, [%rd65395];
	}
	// end inline asm
	// begin inline asm
	{	
ld.global.ca.u64 %rd65399, [%rd65397];
	}
	// end inline asm
	// begin inline asm
	{	
ld.global.ca.u64 %rd65401, [%rd65399];
	}
	// end inline asm
	// begin inline asm
	{	
ld.global.ca.u64 %rd65403, [%rd65401];
	}
	// end inline asm
	// begin inline asm
	{	
ld.global.ca.u64 %rd65405, [%rd65403];
	}
	// end inline asm
	// begin inline asm
	{	
ld.global.ca.u64 %rd65407, [%rd65405];
	}
	// end inline asm
	// begin inline asm
	{	
ld.global.ca.u64 %rd65409, [%rd65407];
	}
	// end inline asm
	// begin inline asm
	{	
ld.global.ca.u64 %rd65411, [%rd65409];
	}
	// end inline asm
	// begin inline asm
	{	
ld.global.ca.u64 %rd65413, [%rd65411];
	}
	// end inline asm
	// begin inline asm
	{	
ld.global.ca.u64 %rd65415, [%rd65413];
	}
	// end inline asm
	// begin inline asm
	{	
ld.global.ca.u64 %rd65417, [%rd65415];
	}
	// end inline asm
	// begin inline asm
	{	
ld.global.ca.u64 %rd65419, [%rd65417];
	}
	// end inline asm
	// begin inline asm
	{	
ld.global.ca.u64 %rd65421, [%rd65419];
	}
	// end inline asm
	// begin inline asm
	{	
ld.global.ca.u64 %rd65423, [%rd65421];
	}
	// end inline asm
	// begin inline asm
	{	
ld.global.ca.u64 %rd65425, [%rd65423];
	}
	// end inline asm
	// begin inline asm
	{	
ld.global.ca.u64 %rd65427, [%rd65425];
	}
	// end inline asm
	// begin inline asm
	{	
ld.global.ca.u64 %rd65429, [%rd65427];
	}
	// end inline asm
	// begin inline asm
	{	
ld.global.ca.u64 %rd65431, [%rd65429];
	}
	// end inline asm
	// begin inline asm
	{	
ld.global.ca.u64 %rd65433, [%rd65431];
	}
	// end inline asm
	// begin inline asm
	{	
ld.global.ca.u64 %rd65435, [%rd65433];
	}
	// end inline asm
	// begin inline asm
	{	
ld.global.ca.u64 %rd65437, [%rd65435];
	}
	// end inline asm
	// begin inline asm
	{	
ld.global.ca.u64 %rd65439, [%rd65437];
	}
	// end inline asm
	// begin inline asm
	{	
ld.global.ca.u64 %rd65441, [%rd65439];
	}
	// end inline asm
	// begin inline asm
	{	
ld.global.ca.u64 %rd65443, [%rd65441];
	}
	// end inline asm
	// begin inline asm
	{	
ld.global.ca.u64 %rd65445, [%rd65443];
	}
	// end inline asm
	// begin inline asm
	{	
ld.global.ca.u64 %rd65447, [%rd65445];
	}
	// end inline asm
	// begin inline asm
	{	
ld.global.ca.u64 %rd65449, [%rd65447];
	}
	// end inline asm
	// begin inline asm
	{	
ld.global.ca.u64 %rd65451, [%rd65449];
	}
	// end inline asm
	// begin inline asm
	{	
ld.global.ca.u64 %rd65453, [%rd65451];
	}
	// end inline asm
	// begin inline asm
	{	
ld.global.ca.u64 %rd65455, [%rd65453];
	}
	// end inline asm
	// begin inline asm
	{	
ld.global.ca.u64 %rd65457, [%rd65455];
	}
	// end inline asm
	// begin inline asm
	{	
ld.global.ca.u64 %rd65459, [%rd65457];
	}
	// end inline asm
	// begin inline asm
	{	
ld.global.ca.u64 %rd65461, [%rd65459];
	}
	// end inline asm
	// begin inline asm
	{	
ld.global.ca.u64 %rd65463, [%rd65461];
	}
	// end inline asm
	// begin inline asm
	{	
ld.global.ca.u64 %rd65465, [%rd65463];
	}
	// end inline asm
	// begin inline asm
	{	
ld.global.ca.u64 %rd65467, [%rd65465];
	}
	// end inline asm
	// begin inline asm
	{	
ld.global.ca.u64 %rd65469, [%rd65467];
	}
	// end inline asm
	// begin inline asm
	{	
ld.global.ca.u64 %rd65471, [%rd65469];
	}
	// end inline asm
	// begin inline asm
	{	
ld.global.ca.u64 %rd65473, [%rd65471];
	}
	// end inline asm
	// begin inline asm
	{	
ld.global.ca.u64 %rd65475, [%rd65473];
	}
	// end inline asm
	// begin inline asm
	{	
ld.global.ca.u64 %rd65477, [%rd65475];
	}
	// end inline asm
	// begin inline asm
	{	
ld.global.ca.u64 %rd65479, [%rd65477];
	}
	// end inline asm
	// begin inline asm
	{	
ld.global.ca.u64 %rd65481, [%rd65479];
	}
	// end inline asm
	// begin inline asm
	{	
ld.global.ca.u64 %rd65483, [%rd65481];
	}
	// end inline asm
	// begin inline asm
	{	
ld.global.ca.u64 %rd65485, [%rd65483];
	}
	// end inline asm
	// begin inline asm
	{	
ld.global.ca.u64 %rd65487, [%rd65485];
	}
	// end inline asm
	// begin inline asm
	{	
ld.global.ca.u64 %rd65489, [%rd65487];
	}
	// end inline asm
	// begin inline asm
	{	
ld.global.ca.u64 %rd65491, [%rd65489];
	}
	// end inline asm
	// begin inline asm
	{	
ld.global.ca.u64 %rd65493, [%rd65491];
	}
	// end inline asm
	// begin inline asm
	{	
ld.global.ca.u64 %rd65495, [%rd65493];
	}
	// end inline asm
	// begin inline asm
	{	
ld.global.ca.u64 %rd65497, [%rd65495];
	}
	// end inline asm
	// begin inline asm
	{	
ld.global.ca.u64 %rd65499, [%rd65497];
	}
	// end inline asm
	// begin inline asm
	{	
ld.global.ca.u64 %rd65501, [%rd65499];
	}
	// end inline asm
	// begin inline asm
	{	
ld.global.ca.u64 %rd65503, [%rd65501];
	}
	// end inline asm
	// begin inline asm
	{	
ld.global.ca.u64 %rd65505, [%rd65503];
	}
	// end inline asm
	// begin inline asm
	{	
ld.global.ca.u64 %rd65507, [%rd65505];
	}
	// end inline asm
	// begin inline asm
	{	
ld.global.ca.u64 %rd65509, [%rd65507];
	}
	// end inline asm
	// begin inline asm
	{	
ld.global.ca.u64 %rd65511, [%rd65509];
	}
	// end inline asm
	// begin inline asm
	{	
ld.global.ca.u64 %rd65513, [%rd65511];
	}
	// end inline asm
	// begin inline asm
	{	
ld.global.ca.u64 %rd65515, [%rd65513];
	}
	// end inline asm
	// begin inline asm
	{	
ld.global.ca.u64 %rd65517, [%rd65515];
	}
	// end inline asm
	// begin inline asm
	{	
ld.global.ca.u64 %rd65519, [%rd65517];
	}
	// end inline asm
	// begin inline asm
	{	
ld.global.ca.u64 %rd65521, [%rd65519];
	}
	// end inline asm
	// begin inline asm
	{	
ld.global.ca.u64 %rd65523, [%rd65521];
	}
	// end inline asm
	// begin inline asm
	{	
ld.global.ca.u64 %rd65525, [%rd65523];
	}
	// end inline asm
	// begin inline asm
	{	
ld.global.ca.u64 %rd65527, [%rd65525];
	}
	// end inline asm
	// begin inline asm
	{	
ld.global.ca.u64 %rd65529, [%rd65527];
	}
	// end inline asm
	// begin inline asm
	{	
ld.global.ca.u64 %rd65531, [%rd65529];
	}
	// end inline asm
	// begin inline asm
	{	
ld.global.ca.u64 %rd65533, [%rd65531];
	}
	// end inline asm
	// begin inline asm
	{	
ld.global.ca.u64 %rd65535, [%rd65533];
	}
	// end inline asm
	// begin inline asm
	{	
ld.global.ca.u64 %rd65537, [%rd65535];
	}
	// end inline asm
	// begin inline asm
	{	
ld.global.ca.u64 %rd65539, [%rd65537];
	}
	// end inline asm
	// begin inline asm
	{	
ld.global.ca.u64 %rd65541, [%rd65539];
	}
	// end inline asm
	// begin inline asm
	{	
ld.global.ca.u64 %rd65543, [%rd65541];
	}
	// end inline asm
	// begin inline asm
	{	
ld.global.ca.u64 %rd65545, [%rd65543];
	}
	// end inline asm
	// begin inline asm
	{	
ld.global.ca.u64 %rd65547, [%rd65545];
	}
	// end inline asm
	// begin inline asm
	{	
ld.global.ca.u64 %rd65549, [%rd65547];
	}
	// end inline asm
	// begin inline asm
	{	
ld.global.ca.u64 %rd65551, [%rd65549];
	}
	// end inline asm
	// begin inline asm
	mov.u32 %r6, %clock;
	// end inline asm
	cvta.to.global.u64 	%rd65553, %rd8;
	st.global.u32 	[%rd65553], %r5;
	cvta.to.global.u64 	%rd65554, %rd9;
	st.global.u32 	[%rd65554], %r6;
	cvta.to.global.u64 	%rd65555, %rd11;
	st.global.u64 	[%rd65555], %rd65551;
$L__BB0_5:
	ret;

}


// ===== COMPILED SASS (sm_100) =====

	.target	sm_100

	.elftype	@"ET_EXEC"


//--------------------- .note.nv.tkinfo           --------------------------
	.section	.note.nv.tkinfo,"",@"SHT_NOTE"
	.sectionflags	@"SHF_NOTE_NV_TKINFO"
	.tkinfo
        /*0018*/ 	.word	0x00000002
        /*0030*/ 	.string	""
        /*0030*/ 	.string	"ptxas"
        /*0030*/ 	.string	"Cuda compilation tools, release 13.0, V13.0.88"
        /*0030*/ 	.string	"Build cuda_13.0.r13.0/compiler.36424714_0"
        /*0030*/ 	.string	"-arch sm_100 -m 64 "



//--------------------- .note.nv.cuinfo           --------------------------
	.section	.note.nv.cuinfo,"",@"SHT_NOTE"
	.sectionflags	@"SHF_NOTE_NV_CUINFO"
        /*0018*/ 	.short	0x0002
        /*001a*/ 	.short	0x0064
        /*001c*/ 	.short	0x0082
	.zero		2


//--------------------- .nv.info                  --------------------------
	.section	.nv.info,"",@"SHT_CUDA_INFO"
	.align	4


	//----- nvinfo : EIATTR_REGCOUNT
	.align		4
        /*0000*/ 	.byte	0x04, 0x2f
        /*0002*/ 	.short	(.L_1 - .L_0)
	.align		4
.L_0:
        /*0004*/ 	.word	index@(_Z6l1_latPjS_PmS0_)
        /*0008*/ 	.word	0x00000012


	//----- nvinfo : EIATTR_FRAME_SIZE
	.align		4
.L_1:
        /*000c*/ 	.byte	0x04, 0x11
        /*000e*/ 	.short	(.L_3 - .L_2)
	.align		4
.L_2:
        /*0010*/ 	.word	index@(_Z6l1_latPjS_PmS0_)
        /*0014*/ 	.word	0x00000000


	//----- nvinfo : EIATTR_MIN_STACK_SIZE
	.align		4
.L_3:
        /*0018*/ 	.byte	0x04, 0x12
        /*001a*/ 	.short	(.L_5 - .L_4)
	.align		4
.L_4:
        /*001c*/ 	.word	index@(_Z6l1_latPjS_PmS0_)
        /*0020*/ 	.word	0x00000000
.L_5:


//--------------------- .nv.compat                --------------------------
	.section	.nv.compat,"",@"SHT_CUDA_COMPAT_INFO"
	.align	4
        /*0000*/ 	.byte	0x02, 0x09, 0x00, 0x00, 0x02, 0x02, 0x01, 0x00, 0x02, 0x05, 0x05, 0x00, 0x03, 0x07, 0x01, 0x01
        /*0010*/ 	.byte	0x02, 0x03, 0x00, 0x00, 0x02, 0x06, 0x01, 0x00, 0x04, 0x0b, 0x08, 0x00, 0x09, 0x00, 0x00, 0x00
        /*0020*/ 	.byte	0x00, 0x00, 0x00, 0x00


//--------------------- .nv.info._Z6l1_latPjS_PmS0_ --------------------------
	.section	.nv.info._Z6l1_latPjS_PmS0_,"",@"SHT_CUDA_INFO"
	.sectionflags	@""
	.align	4


	//----- nvinfo : EIATTR_CUDA_API_VERSION
	.align		4
        /*0000*/ 	.byte	0x04, 0x37
        /*0002*/ 	.short	(.L_7 - .L_6)
.L_6:
        /*0004*/ 	.word	0x00000082


	//----- nvinfo : EIATTR_KPARAM_INFO
	.align		4
.L_7:
        /*0008*/ 	.byte	0x04, 0x17
        /*000a*/ 	.short	(.L_9 - .L_8)
.L_8:
        /*000c*/ 	.word	0x00000000
        /*0010*/ 	.short	0x0003
        /*0012*/ 	.short	0x0018
        /*0014*/ 	.byte	0x00, 0xf5, 0x21, 0x00


	//----- nvinfo : EIATTR_KPARAM_INFO
	.align		4
.L_9:
        /*0018*/ 	.byte	0x04, 0x17
        /*001a*/ 	.short	(.L_11 - .L_10)
.L_10:
        /*001c*/ 	.word	0x00000000
        /*0020*/ 	.short	0x0002
        /*0022*/ 	.short	0x0010
        /*0024*/ 	.byte	0x00, 0xf5, 0x21, 0x00


	//----- nvinfo : EIATTR_KPARAM_INFO
	.align		4
.L_11:
        /*0028*/ 	.byte	0x04, 0x17
        /*002a*/ 	.short	(.L_13 - .L_12)
.L_12:
        /*002c*/ 	.word	0x00000000
        /*0030*/ 	.short	0x0001
        /*0032*/ 	.short	0x0008
        /*0034*/ 	.byte	0x00, 0xf5, 0x21, 0x00


	//----- nvinfo : EIATTR_KPARAM_INFO
	.align		4
.L_13:
        /*0038*/ 	.byte	0x04, 0x17
        /*003a*/ 	.short	(.L_15 - .L_14)
.L_14:
        /*003c*/ 	.word	0x00000000
        /*0040*/ 	.short	0x0000
        /*0042*/ 	.short	0x0000
        /*0044*/ 	.byte	0x00, 0xf5, 0x21, 0x00


	//----- nvinfo : EIATTR_SPARSE_MMA_MASK
	.align		4
.L_15:
        /*0048*/ 	.byte	0x03, 0x50
        /*004a*/ 	.short	0x0000


	//----- nvinfo : EIATTR_MAXREG_COUNT
	.align		4
        /*004c*/ 	.byte	0x03, 0x1b
        /*004e*/ 	.short	0x00ff


	//----- nvinfo : EIATTR_NUM_BARRIERS
	.align		4
        /*0050*/ 	.byte	0x02, 0x4c
        /*0052*/ 	.byte	0x01
	.zero		1


	//----- nvinfo : EIATTR_MERCURY_ISA_VERSION
	.align		4
        /*0054*/ 	.byte	0x03, 0x5f
        /*0056*/ 	.short	0x0101


	//----- nvinfo : EIATTR_VRC_CTA_INIT_COUNT
	.align		4
        /*0058*/ 	.byte	0x02, 0x4a
	.zero		1
	.zero		1


	//----- nvinfo : EIATTR_EXIT_INSTR_OFFSETS
	.align		4
        /*005c*/ 	.byte	0x04, 0x1c
        /*005e*/ 	.short	(.L_17 - .L_16)


	//   ....[0]....
.L_16:
        /*0060*/ 	.word	0x00000030


	//   ....[1]....
        /*0064*/ 	.word	0x00081fb0


	//----- nvinfo : EIATTR_CBANK_PARAM_SIZE
	.align		4
.L_17:
        /*0068*/ 	.byte	0x03, 0x19
        /*006a*/ 	.short	0x0020


	//----- nvinfo : EIATTR_PARAM_CBANK
	.align		4
        /*006c*/ 	.byte	0x04, 0x0a
        /*006e*/ 	.short	(.L_19 - .L_18)
	.align		4
.L_18:
        /*0070*/ 	.word	index@(.nv.constant0._Z6l1_latPjS_PmS0_)
        /*0074*/ 	.short	0x0380
        /*0076*/ 	.short	0x0020


	//----- nvinfo : EIATTR_SW_WAR
	.align		4
.L_19:
        /*0078*/ 	.byte	0x04, 0x36
        /*007a*/ 	.short	(.L_21 - .L_20)
.L_20:
        /*007c*/ 	.word	0x00000008
.L_21:


//--------------------- .nv.callgraph             --------------------------
	.section	.nv.callgraph,"",@"SHT_CUDA_CALLGRAPH"
	.align	4
	.sectionentsize	8
	.align		4
        /*0000*/ 	.word	0x00000000
	.align		4
        /*0004*/ 	.word	0xffffffff
	.align		4
        /*0008*/ 	.word	0x00000000
	.align		4
        /*000c*/ 	.word	0xfffffffe
	.align		4
        /*0010*/ 	.word	0x00000000
	.align		4
        /*0014*/ 	.word	0xfffffffd
	.align		4
        /*0018*/ 	.word	0x00000000
	.align		4
        /*001c*/ 	.word	0xfffffffc


//--------------------- .text._Z6l1_latPjS_PmS0_  --------------------------
	.section	.text._Z6l1_latPjS_PmS0_,"ax",@progbits
	.align	128
        .global         _Z6l1_latPjS_PmS0_
        .type           _Z6l1_latPjS_PmS0_,@function
        .size           _Z6l1_latPjS_PmS0_,(.L_x_2 - _Z6l1_latPjS_PmS0_)
        .other          _Z6l1_latPjS_PmS0_,@"STO_CUDA_ENTRY STV_DEFAULT"
_Z6l1_latPjS_PmS0_:
.text._Z6l1_latPjS_PmS0_:
[----:B------:R-:W-:Y:S01]  /*0000*/  LDC R1, c[0x0][0x37c] ;  /* 0x0000df00ff017b82 */ /* 0x000fe20000000800 */
[----:B------:R-:W0:Y:S02]  /*0010*/  S2R R0, SR_TID.X ;  /* 0x0000000000007919 */ /* 0x000e240000002100 */
[----:B0-----:R-:W-:-:S13]  /*0020*/  ISETP.NE.AND P0, PT, R0, RZ, PT ;  /* 0x000000ff0000720c */ /* 0x001fda0003f05270 */
[----:B------:R-:W-:Y:S05]  /*0030*/  @P0 EXIT ;  /* 0x000000000000094d */ /* 0x000fea0003800000 */
[----:B------:R-:W0:Y:S01]  /*0040*/  LDCU.64 UR4, c[0x0][0x390] ;  /* 0x00007200ff0477ac */ /* 0x000e220008000a00 */
[----:B------:R-:W1:Y:S01]  /*0050*/  LDC.64 R2, c[0x0][0x390] ;  /* 0x0000e400ff027b82 */ /* 0x000e620000000a00 */
[----:B------:R-:W1:Y:S01]  /*0060*/  LDCU.64 UR6, c[0x0][0x358] ;  /* 0x00006b00ff0677ac */ /* 0x000e620008000a00 */
[----:B0-----:R-:W-:-:S04]  /*0070*/  UIADD3 UR4, UP0, UPT, UR4, 0x20, URZ ;  /* 0x0000002004047890 */ /* 0x001fc8000ff1e0ff */
[----:B------:R-:W-:Y:S02]  /*0080*/  UIADD3.X UR5, UPT, UPT, URZ, UR5, URZ, UP0, !UPT ;  /* 0x00000005ff057290 */ /* 0x000fe400087fe4ff */
[----:B------:R-:W-:Y:S02]  /*0090*/  UIADD3 UR9, UP2, UPT, UR4, -0x10, URZ ;  /* 0xfffffff004097890 */ /* 0x000fe4000ff5e0ff */
[----:B------:R-:W-:Y:S01]  /*00a0*/  IMAD.U32 R8, RZ, RZ, UR4 ;  /* 0x00000004ff087e24 */ /* 0x000fe2000f8e00ff */
[----:B------:R-:W-:Y:S02]  /*00b0*/  UIADD3 UR12, UP0, UPT, UR4, 0x50, URZ ;  /* 0x00000050040c7890 */ /* 0x000fe4000ff1e0ff */
[----:B------:R-:W-:Y:S01]  /*00c0*/  UIADD3 UR8, UP1, UPT, UR4, -0x18, URZ ;  /* 0xffffffe804087890 */ /* 0x000fe2000ff3e0ff */
[----:B------:R-:W-:Y:S01]  /*00d0*/  IMAD.U32 R9, RZ, RZ, UR5 ;  /* 0x00000005ff097e24 */ /* 0x000fe2000f8e00ff */
[----:B------:R-:W-:Y:S01]  /*00e0*/  UIADD3.X UR11, UPT, UPT, UR5, -0x1, URZ, UP2, !UPT ;  /* 0xffffffff050b7890 */ /* 0x000fe200097fe4ff */
[----:B------:R-:W-:Y:S01]  /*00f0*/  MOV R6, UR9 ;  /* 0x0000000900067c02 */ /* 0x000fe20008000f00 */
[----:B------:R-:W-:Y:S01]  /*0100*/  UIADD3.X UR13, UPT, UPT, URZ, UR5, URZ, UP0, !UPT ;  /* 0x00000005ff0d7290 */ /* 0x000fe200087fe4ff */
[----:B------:R-:W-:Y:S01]  /*0110*/  MOV R10, UR12 ;  /* 0x0000000c000a7c02 */ /* 0x000fe20008000f00 */
[----:B------:R-:W-:Y:S01]  /*0120*/  UIADD3.X UR15, UPT, UPT, UR5, -0x1, URZ, UP1, !UPT ;  /* 0xffffffff050f7890 */ /* 0x000fe20008ffe4ff */
[----:B------:R-:W-:Y:S01]  /*0130*/  MOV R4, UR8 ;  /* 0x0000000800047c02 */ /* 0x000fe20008000f00 */
[----:B------:R-:W-:Y:S01]  /*0140*/  UIADD3 UR10, UP2, UPT, UR4, 0x8, URZ ;  /* 0x00000008040a7890 */ /* 0x000fe2000ff5e0ff */
[----:B------:R-:W-:Y:S01]  /*0150*/  IMAD.U32 R7, RZ, RZ, UR11 ;  /* 0x0000000bff077e24 */ /* 0x000fe2000f8e00ff */
[----:B------:R-:W-:Y:S01]  /*0160*/  UIADD3 UR14, UP0, UPT, UR4, -0x8, URZ ;  /* 0xfffffff8040e7890 */ /* 0x000fe2000ff1e0ff */
[----:B------:R-:W-:Y:S01]  /*0170*/  IMAD.U32 R11, RZ, RZ, UR13 ;  /* 0x0000000dff0b7e24 */ /* 0x000fe2000f8e00ff */
[----:B------:R-:W-:Y:S01]  /*0180*/  UIADD3.X UR11, UPT, UPT, URZ, UR5, URZ, UP2, !UPT ;  /* 0x00000005ff0b7290 */ /* 0x000fe200097fe4ff */
[----:B------:R-:W-:Y:S01]  /*0190*/  IMAD.U32 R5, RZ, RZ, UR15 ;  /* 0x0000000fff057e24 */ /* 0x000fe2000f8e00ff */
[----:B------:R-:W-:Y:S01]  /*01a0*/  UIADD3 UR8, UP1, UPT, UR4, 0x10, URZ ;  /* 0x0000001004087890 */ /* 0x000fe2000ff3e0ff */
[----:B-1----:R0:W-:Y:S01]  /*01b0*/  STG.E.64 desc[UR6][R2.64+0x18], R8 ;  /* 0x0000180802007986 */ /* 0x0021e2000c101b06 */
[----:B------:R-:W-:Y:S01]  /*01c0*/  UIADD3.X UR15, UPT, UPT, UR5, -0x1, URZ, UP0, !UPT ;  /* 0xffffffff050f7890 */ /* 0x000fe200087fe4ff */
[----:B------:R-:W-:Y:S01]  /*01d0*/  MOV R0, UR12 ;  /* 0x0000000c00007c02 */ /* 0x000fe20008000f00 */
[----:B------:R-:W-:Y:S01]  /*01e0*/  UIADD3 UR9, UP2, UPT, UR4, 0x18, URZ ;  /* 0x0000001804097890 */ /* 0x000fe2000ff5e0ff */
[----:B------:R1:W-:Y:S01]  /*01f0*/  STG.E.64 desc[UR6][R2.64+0x68], R10 ;  /* 0x0000680a02007986 */ /* 0x0003e2000c101b06 */
[----:B------:R-:W-:-:S03]  /*0200*/  IMAD.U32 R15, RZ, RZ, UR13 ;  /* 0x0000000dff0f7e24 */ /* 0x000fc6000f8e00ff */
[----:B------:R2:W-:Y:S04]  /*0210*/  STG.E.64 desc[UR6][R2.64], R4 ;  /* 0x0000000402007986 */ /* 0x0005e8000c101b06 */
[----:B------:R3:W-:Y:S01]  /*0220*/  STG.E.64 desc[UR6][R2.64+0x8], R6 ;  /* 0x0000080602007986 */ /* 0x0007e2000c101b06 */
[----:B0-----:R-:W-:Y:S01]  /*0230*/  MOV R8, UR14 ;  /* 0x0000000e00087c02 */ /* 0x001fe20008000f00 */
[----:B------:R-:W-:Y:S01]  /*0240*/  UIADD3.X UR14, UPT, UPT, URZ, UR5, URZ, UP1, !UPT ;  /* 0x00000005ff0e7290 */ /* 0x000fe20008ffe4ff */
[----:B------:R-:W-:Y:S01]  /*0250*/  IMAD.U32 R9, RZ, RZ, UR15 ;  /* 0x0000000fff097e24 */ /* 0x000fe2000f8e00ff */
[----:B------:R-:W-:Y:S01]  /*0260*/  UIADD3 UR15, UP0, UPT, UR4, 0x20, URZ ;  /* 0x00000020040f7890 */ /* 0x000fe2000ff1e0ff */
[----:B-1----:R-:W-:Y:S01]  /*0270*/  IMAD.U32 R11, RZ, RZ, UR11 ;  /* 0x0000000bff0b7e24 */ /* 0x002fe2000f8e00ff */
[----:B------:R-:W-:Y:S01]  /*0280*/  UIADD3.X UR11, UPT, UPT, URZ, UR5, URZ, UP2, !UPT ;  /* 0x00000005ff0b7290 */ /* 0x000fe200097fe4ff */
[----:B------:R-:W-:Y:S01]  /*0290*/  MOV R10, UR10 ;  /* 0x0000000a000a7c02 */ /* 0x000fe20008000f00 */
[----:B------:R-:W-:Y:S01]  /*02a0*/  UIADD3 UR10, UP2, UPT, UR4, 0x28, URZ ;  /* 0x00000028040a7890 */ /* 0x000fe2000ff5e0ff */
[----:B--2---:R-:W-:Y:S01]  /*02b0*/  IMAD.U32 R5, RZ, RZ, UR14 ;  /* 0x0000000eff057e24 */ /* 0x004fe2000f8e00ff */
[----:B------:R-:W-:Y:S01]  /*02c0*/  UIADD3.X UR14, UPT, UPT, URZ, UR5, URZ, UP0, !UPT ;  /* 0x00000005ff0e7290 */ /* 0x000fe200087fe4ff */
[----:B------:R-:W-:Y:S01]  /*02d0*/  MOV R4, UR8 ;  /* 0x0000000800047c02 */ /* 0x000fe20008000f00 */
[----:B------:R-:W-:Y:S01]  /*02e0*/  UIADD3 UR8, UP1, UPT, UR4, 0x30, URZ ;  /* 0x0000003004087890 */ /* 0x000fe2000ff3e0ff */
[----:B---3--:R-:W-:Y:S01]  /*02f0*/  IMAD.U32 R7, RZ, RZ, UR11 ;  /* 0x0000000bff077e24 */ /* 0x008fe2000f8e00ff */
[----:B------:R-:W-:Y:S01]  /*0300*/  UIADD3.X UR11, UPT, UPT, URZ, UR5, URZ, UP2, !UPT ;  /* 0x00000005ff0b7290 */ /* 0x000fe200097fe4ff */
[----:B------:R-:W-:Y:S01]  /*0310*/  MOV R6, UR9 ;  /* 0x0000000900067c02 */ /* 0x000fe20008000f00 */
[----:B------:R-:W-:Y:S01]  /*0320*/  UIADD3 UR9, UP2, UPT, UR4, 0x38, URZ ;  /* 0x0000003804097890 */ /* 0x000fe2000ff5e0ff */
[----:B------:R0:W-:Y:S04]  /*0330*/  STG.E.64 desc[UR6][R2.64+0x10], R8 ;  /* 0x0000100802007986 */ /* 0x0001e8000c101b06 */
[----:B------:R1:W-:Y:S04]  /*0340*/  STG.E.64 desc[UR6][R2.64+0x20], R10 ;  /* 0x0000200a02007986 */ /* 0x0003e8000c101b06 */
[----:B------:R2:W-:Y:S04]  /*0350*/  STG.E.64 desc[UR6][R2.64+0x28], R4 ;  /* 0x0000280402007986 */ /* 0x0005e8000c101b06 */
[----:B------:R3:W-:Y:S01]  /*0360*/  STG.E.64 desc[UR6][R2.64+0x30], R6 ;  /* 0x0000300602007986 */ /* 0x0007e2000c101b06 */
[----:B0-----:R-:W-:Y:S01]  /*0370*/  IMAD.U32 R9, RZ, RZ, UR14 ;  /* 0x0000000eff097e24 */ /* 0x001fe2000f8e00ff */
[----:B------:R-:W-:Y:S01]  /*0380*/  UIADD3.X UR14, UPT, UPT, URZ, UR5, URZ, UP1, !UPT ;  /* 0x00000005ff0e7290 */ /* 0x000fe20008ffe4ff */
[----:B------:R-:W-:Y:S01]  /*0390*/  MOV R8, UR15 ;  /* 0x0000000f00087c02 */ /* 0x000fe20008000f00 */
[----:B------:R-:W-:Y:S01]  /*03a0*/  UIADD3 UR15, UP0, UPT, UR4, 0x40, URZ ;  /* 0x00000040040f7890 */ /* 0x000fe2000ff1e0ff */
[----:B-1----:R-:W-:Y:S01]  /*03b0*/  IMAD.U32 R11, RZ, RZ, UR11 ;  /* 0x0000000bff0b7e24 */ /* 0x002fe2000f8e00ff */
[----:B------:R-:W-:Y:S01]  /*03c0*/  UIADD3.X UR11, UPT, UPT, URZ, UR5, URZ, UP2, !UPT ;  /* 0x00000005ff0b7290 */ /* 0x000fe200097fe4ff */
[----:B------:R-:W-:Y:S01]  /*03d0*/  MOV R10, UR10 ;  /* 0x0000000a000a7c02 */ /* 0x000fe20008000f00 */
[----:B------:R-:W-:Y:S01]  /*03e0*/  UIADD3 UR10, UP1, UPT, UR4, 0x48, URZ ;  /* 0x00000048040a7890 */ /* 0x000fe2000ff3e0ff */
[----:B--2---:R-:W-:Y:S01]  /*03f0*/  MOV R4, UR8 ;  /* 0x0000000800047c02 */ /* 0x004fe20008000f00 */
[----:B------:R-:W-:Y:S01]  /*0400*/  UIADD3 UR8, UP2, UPT, UR4, 0x58, URZ ;  /* 0x0000005804087890 */ /* 0x000fe2000ff5e0ff */
[----:B------:R-:W-:Y:S01]  /*0410*/  IMAD.U32 R5, RZ, RZ, UR14 ;  /* 0x0000000eff057e24 */ /* 0x000fe2000f8e00ff */
[----:B------:R-:W-:Y:S01]  /*0420*/  UIADD3.X UR14, UPT, UPT, URZ, UR5, URZ, UP0, !UPT ;  /* 0x00000005ff0e7290 */ /* 0x000fe200087fe4ff */
[----:B---3--:R-:W-:Y:S01]  /*0430*/  MOV R6, UR9 ;  /* 0x0000000900067c02 */ /* 0x008fe20008000f00 */
[----:B------:R-:W-:Y:S01]  /*0440*/  IMAD.U32 R7, RZ, RZ, UR11 ;  /* 0x0000000bff077e24 */ /* 0x000fe2000f8e00ff */
[----:B------:R-:W-:Y:S01]  /*0450*/  UIADD3.X UR11, UPT, UPT, URZ, UR5, URZ, UP1, !UPT ;  /* 0x00000005ff0b7290 */ /* 0x000fe20008ffe4ff */
[----:B------:R0:W-:Y:S01]  /*0460*/  STG.E.64 desc[UR6][R2.64+0x38], R8 ;  /* 0x0000380802007986 */ /* 0x0001e2000c101b06 */
[----:B------:R-:W-:Y:S01]  /*0470*/  UIADD3.X UR9, UPT, UPT, URZ, UR5, URZ, UP2, !UPT ;  /* 0x00000005ff097290 */ /* 0x000fe200097fe4ff */
[----:B------:R-:W-:Y:S01]  /*0480*/  MOV R12, UR8 ;  /* 0x00000008000c7c02 */ /* 0x000fe20008000f00 */
[----:B------:R-:W-:Y:S01]  /*0490*/  UIADD3 UR4, UP0, UPT, UR4, 0x60, URZ ;  /* 0x0000006004047890 */ /* 0x000fe2000ff1e0ff */
[----:B------:R1:W-:Y:S01]  /*04a0*/  STG.E.64 desc[UR6][R2.64+0x40], R10 ;  /* 0x0000400a02007986 */ /* 0x0003e2000c101b06 */
[----:B------:R-:W-:-:S02]  /*04b0*/  UMOV UR8, 0xc ;  /* 0x0000000c00087882 */ /* 0x000fc40000000000 */
[----:B------:R-:W-:Y:S01]  /*04c0*/  IMAD.U32 R13, RZ, RZ, UR9 ;  /* 0x00000009ff0d7e24 */ /* 0x000fe2000f8e00ff */
[----:B------:R2:W-:Y:S01]  /*04d0*/  STG.E.64 desc[UR6][R2.64+0x48], R4 ;  /* 0x0000480402007986 */ /* 0x0005e2000c101b06 */
[----:B------:R-:W-:-:S03]  /*04e0*/  UIADD3.X UR5, UPT, UPT, URZ, UR5, URZ, UP0, !UPT ;  /* 0x00000005ff057290 */ /* 0x000fc600087fe4ff */
[----:B------:R2:W-:Y:S01]  /*04f0*/  STG.E.64 desc[UR6][R2.64+0x50], R6 ;  /* 0x0000500602007986 */ /* 0x0005e2000c101b06 */
[----:B0-----:R-:W-:Y:S01]  /*0500*/  MOV R8, UR15 ;  /* 0x0000000f00087c02 */ /* 0x001fe20008000f00 */
[----:B------:R-:W-:Y:S02]  /*0510*/  IMAD.U32 R9, RZ, RZ, UR14 ;  /* 0x0000000eff097e24 */ /* 0x000fe4000f8e00ff */
[----:B------:R2:W-:Y:S01]  /*0520*/  STG.E.64 desc[UR6][R2.64+0x70], R12 ;  /* 0x0000700c02007986 */ /* 0x0005e2000c101b06 */
[----:B-1----:R-:W-:Y:S01]  /*0530*/  MOV R10, UR10 ;  /* 0x0000000a000a7c02 */ /* 0x002fe20008000f00 */
[----:B------:R-:W-:Y:S02]  /*0540*/  IMAD.U32 R11, RZ, RZ, UR11 ;  /* 0x0000000bff0b7e24 */ /* 0x000fe4000f8e00ff */
[----:B------:R2:W-:Y:S04]  /*0550*/  STG.E.64 desc[UR6][R2.64+0x58], R8 ;  /* 0x0000580802007986 */ /* 0x0005e8000c101b06 */
[----:B------:R2:W-:Y:S02]  /*0560*/  STG.E.64 desc[UR6][R2.64+0x60], R10 ;  /* 0x0000600a02007986 */ /* 0x0005e4000c101b06 */
.L_x_0:
[----:B------:R-:W-:Y:S02]  /*0570*/  UIADD3 UR10, UP2, UPT, UR4, 0x8, URZ ;  /* 0x00000008040a7890 */ /* 0x000fe4000ff5e0ff */
[----:B--23--:R-:W-:Y:S01]  /*0580*/  MOV R4, UR4 ;  /* 0x0000000400047c02 */ /* 0x00cfe20008000f00 */
[----:B------:R-:W-:Y:S01]  /*0590*/  UIADD3 UR13, UP1, UPT, UR4, 0x20, URZ ;  /* 0x00000020040d7890 */ /* 0x000fe2000ff3e0ff */
[----:B------:R-:W-:Y:S01]  /*05a0*/  IMAD.U32 R5, RZ, RZ, UR5 ;  /* 0x00000005ff057e24 */ /* 0x000fe2000f8e00ff */
[----:B------:R-:W-:Y:S01]  /*05b0*/  UIADD3.X UR12, UPT, UPT, URZ, UR5, URZ, UP2, !UPT ;  /* 0x00000005ff0c7290 */ /* 0x000fe200097fe4ff */
[----:B------:R-:W-:Y:S01]  /*05c0*/  MOV R2, R0 ;  /* 0x0000000000027202 */ /* 0x000fe20000000f00 */
[----:B------:R-:W-:Y:S01]  /*05d0*/  UIADD3.X UR14, UPT, UPT, URZ, UR5, URZ, UP1, !UPT ;  /* 0x00000005ff0e7290 */ /* 0x000fe20008ffe4ff */
[----:B------:R-:W-:Y:S01]  /*05e0*/  MOV R6, UR10 ;  /* 0x0000000a00067c02 */ /* 0x000fe20008000f00 */
[----:B------:R-:W-:Y:S01]  /*05f0*/  UIADD3 UR9, UP2, UPT, UR4, 0x18, URZ ;  /* 0x0000001804097890 */ /* 0x000fe2000ff5e0ff */
[----:B------:R-:W-:Y:S01]  /*0600*/  IMAD.MOV.U32 R3, RZ, RZ, R15 ;  /* 0x000000ffff037224 */ /* 0x000fe200078e000f */
[----:B------:R-:W-:Y:S01]  /*0610*/  UIADD3 UR11, UP0, UPT, UR4, 0x10, URZ ;  /* 0x00000010040b7890 */ /* 0x000fe2000ff1e0ff */
[----:B------:R-:W-:Y:S01]  /*0620*/  IMAD.U32 R7, RZ, RZ, UR12 ;  /* 0x0000000cff077e24 */ /* 0x000fe2000f8e00ff */
[----:B------:R-:W-:Y:S01]  /*0630*/  UIADD3.X UR12, UPT, UPT, URZ, UR5, URZ, UP2, !UPT ;  /* 0x00000005ff0c7290 */ /* 0x000fe200097fe4ff */
[----:B------:R-:W-:Y:S01]  /*0640*/  IMAD.U32 R11, RZ, RZ, UR14 ;  /* 0x0000000eff0b7e24 */ /* 0x000fe2000f8e00ff */
[----:B------:R-:W-:Y:S01]  /*0650*/  UIADD3.X UR14, UPT, UPT, URZ, UR5, URZ, UP0, !UPT ;  /* 0x00000005ff0e7290 */ /* 0x000fe200087fe4ff */
[----:B------:R-:W-:Y:S01]  /*0660*/  MOV R10, UR13 ;  /* 0x0000000d000a7c02 */ /* 0x000fe20008000f00 */
[----:B------:R-:W-:Y:S01]  /*0670*/  UIADD3 UR10, UP2, UPT, UR4, 0x28, URZ ;  /* 0x00000028040a7890 */ /* 0x000fe2000ff5e0ff */
[----:B------:R0:W-:Y:S01]  /*0680*/  STG.E.64 desc[UR6][R2.64+0x8], R4 ;  /* 0x0000080402007986 */ /* 0x0001e2000c101b06 */
[----:B------:R-:W-:Y:S01]  /*0690*/  UIADD3 UR13, UP1, UPT, UR4, 0x40, URZ ;  /* 0x00000040040d7890 */ /* 0x000fe2000ff3e0ff */
[----:B------:R-:W-:Y:S01]  /*06a0*/  IMAD.U32 R9, RZ, RZ, UR12 ;  /* 0x0000000cff097e24 */ /* 0x000fe2000f8e00ff */
[----:B------:R-:W-:Y:S01]  /*06b0*/  UIADD3.X UR12, UPT, UPT, URZ, UR5, URZ, UP2, !UPT ;  /* 0x00000005ff0c7290 */ /* 0x000fe200097fe4ff */
[----:B------:R-:W-:Y:S01]  /*06c0*/  MOV R8, UR9 ;  /* 0x0000000900087c02 */ /* 0x000fe20008000f00 */
[----:B------:R-:W-:Y:S01]  /*06d0*/  UIADD3 UR9, UP2, UPT, UR4, 0x38, URZ ;  /* 0x0000003804097890 */ /* 0x000fe2000ff5e0ff */
[----:B------:R1:W-:Y:S01]  /*06e0*/  STG.E.64 desc[UR6][R2.64+0x10], R6 ;  /* 0x0000100602007986 */ /* 0x0003e2000c101b06 */
[----:B------:R-:W-:Y:S01]  /*06f0*/  UIADD3 UR8, UPT, UPT, UR8, 0x50, URZ ;  /* 0x0000005008087890 */ /* 0x000fe2000fffe0ff */
[----:B------:R-:W-:-:S02]  /*0700*/  IADD3 R0, P0, PT, R2, 0x280, RZ ;  /* 0x0000028002007810 */ /* 0x000fc40007f1e0ff */
[----:B------:R2:W-:Y:S02]  /*0710*/  STG.E.64 desc[UR6][R2.64+0x28], R10 ;  /* 0x0000280a02007986 */ /* 0x0005e4000c101b06 */
[----:B------:R-:W-:Y:S01]  /*0720*/  IADD3.X R15, PT, PT, RZ, R3, RZ, P0, !PT ;  /* 0x00000003ff0f7210 */ /* 0x000fe200007fe4ff */
[----:B0-----:R-:W-:Y:S01]  /*0730*/  IMAD.U32 R5, RZ, RZ, UR14 ;  /* 0x0000000eff057e24 */ /* 0x001fe2000f8e00ff */
[----:B------:R-:W-:Y:S01]  /*0740*/  UIADD3.X UR14, UPT, UPT, URZ, UR5, URZ, UP1, !UPT ;  /* 0x00000005ff0e7290 */ /* 0x000fe20008ffe4ff */
[----:B------:R-:W-:Y:S01]  /*0750*/  MOV R4, UR11 ;  /* 0x0000000b00047c02 */ /* 0x000fe20008000f00 */
[----:B------:R-:W-:Y:S01]  /*0760*/  UIADD3 UR11, UP0, UPT, UR4, 0x30, URZ ;  /* 0x00000030040b7890 */ /* 0x000fe2000ff1e0ff */
[----:B------:R0:W-:Y:S01]  /*0770*/  STG.E.64 desc[UR6][R2.64+0x20], R8 ;  /* 0x0000200802007986 */ /* 0x0001e2000c101b06 */
        /* <DEDUP_REMOVED lines=8> */
[----:B------:R1:W-:Y:S01]  /*0800*/  STG.E.64 desc[UR6][R2.64+0x18], R4 ;  /* 0x0000180402007986 */ /* 0x0003e2000c101b06 */
[----:B0-----:R-:W-:Y:S01]  /*0810*/  IMAD.U32 R9, RZ, RZ, UR12 ;  /* 0x0000000cff097e24 */ /* 0x001fe2000f8e00ff */
[----:B------:R-:W-:Y:S01]  /*0820*/  UIADD3.X UR12, UPT, UPT, URZ, UR5, URZ, UP2, !UPT ;  /* 0x00000005ff0c7290 */ /* 0x000fe200097fe4ff */
[----:B------:R-:W-:Y:S01]  /*0830*/  MOV R8, UR9 ;  /* 0x0000000900087c02 */ /* 0x000fe20008000f00 */
[----:B------:R-:W-:Y:S01]  /*0840*/  UIADD3 UR9, UP2, UPT, UR4, 0x58, URZ ;  /* 0x0000005804097890 */ /* 0x000fe2000ff5e0ff */
[----:B------:R0:W-:Y:S04]  /*0850*/  STG.E.64 desc[UR6][R2.64+0x30], R6 ;  /* 0x0000300602007986 */ /* 0x0001e8000c101b06 */
[----:B------:R2:W-:Y:S01]  /*0860*/  STG.E.64 desc[UR6][R2.64+0x48], R10 ;  /* 0x0000480a02007986 */ /* 0x0005e2000c101b06 */
[----:B-1----:R-:W-:Y:S01]  /*0870*/  IMAD.U32 R5, RZ, RZ, UR14 ;  /* 0x0000000eff057e24 */ /* 0x002fe2000f8e00ff */
        /* <DEDUP_REMOVED lines=17> */
[----:B------:R1:W-:Y:S04]  /*0990*/  STG.E.64 desc[UR6][R2.64+0x50], R6 ;  /* 0x0000500602007986 */ /* 0x0003e8000c101b06 */
[----:B------:R2:W-:Y:S01]  /*09a0*/  STG.E.64 desc[UR6][R2.64+0x68], R10 ;  /* 0x0000680a02007986 */ /* 0x0005e2000c101b06 */
        /* <DEDUP_REMOVED lines=300> */
[----:B-1----:R-:W-:Y:S01]  /*1c70*/  MOV R4, UR11 ;  /* 0x0000000b00047c02 */ /* 0x002fe20008000f00 */
[----:B------:R-:W-:Y:S01]  /*1c80*/  IMAD.U32 R5, RZ, RZ, UR14 ;  /* 0x0000000eff057e24 */ /* 0x000fe2000f8e00ff */
[----:B------:R-:W-:Y:S01]  /*1c90*/  UIADD3 UR11, UP0, UPT, UR4, 0x250, URZ ;  /* 0x00000250040b7890 */ /* 0x000fe2000ff1e0ff */
[----:B------:R1:W-:Y:S01]  /*1ca0*/  STG.E.64 desc[UR6][R2.64+0x240], R8 ;  /* 0x0002400802007986 */ /* 0x0003e2000c101b06 */
[----:B------:R-:W-:-:S03]  /*1cb0*/  UIADD3.X UR14, UPT, UPT, URZ, UR5, URZ, UP1, !UPT ;  /* 0x00000005ff0e7290 */ /* 0x000fc60008ffe4ff */
[----:B------:R3:W-:Y:S01]  /*1cc0*/  STG.E.64 desc[UR6][R2.64+0x238], R4 ;  /* 0x0002380402007986 */ /* 0x0007e2000c101b06 */
[----:B0-----:R-:W-:Y:S01]  /*1cd0*/  MOV R6, UR10 ;  /* 0x0000000a00067c02 */ /* 0x001fe20008000f00 */
[----:B------:R-:W-:Y:S01]  /*1ce0*/  IMAD.U32 R7, RZ, RZ, UR12 ;  /* 0x0000000cff077e24 */ /* 0x000fe2000f8e00ff */
[----:B------:R-:W-:Y:S02]  /*1cf0*/  UIADD3.X UR12, UPT, UPT, URZ, UR5, URZ, UP0, !UPT ;  /* 0x00000005ff0c7290 */ /* 0x000fe400087fe4ff */
[----:B------:R-:W-:Y:S01]  /*1d00*/  UIADD3.X UR10, UPT, UPT, URZ, UR5, URZ, UP2, !UPT ;  /* 0x00000005ff0a7290 */ /* 0x000fe200097fe4ff */
[----:B--2---:R-:W-:Y:S01]  /*1d10*/  MOV R10, UR13 ;  /* 0x0000000d000a7c02 */ /* 0x004fe20008000f00 */
[----:B------:R-:W-:Y:S01]  /*1d20*/  IMAD.U32 R11, RZ, RZ, UR14 ;  /* 0x0000000eff0b7e24 */ /* 0x000fe2000f8e00ff */
[----:B------:R-:W-:Y:S01]  /*1d30*/  UIADD3 UR14, UP1, UPT, UR4, 0x268, URZ ;  /* 0x00000268040e7890 */ /* 0x000fe2000ff3e0ff */
[----:B------:R0:W-:Y:S01]  /*1d40*/  STG.E.64 desc[UR6][R2.64+0x250], R6 ;  /* 0x0002500602007986 */ /* 0x0001e2000c101b06 */
[----:B------:R-:W-:Y:S01]  /*1d50*/  UIADD3 UR13, UP0, UPT, UR4, 0x270, URZ ;  /* 0x00000270040d7890 */ /* 0x000fe2000ff1e0ff */
[----:B-1----:R-:W-:Y:S01]  /*1d60*/  MOV R8, UR9 ;  /* 0x0000000900087c02 */ /* 0x002fe20008000f00 */
[----:B------:R-:W-:Y:S01]  /*1d70*/  IMAD.U32 R9, RZ, RZ, UR10 ;  /* 0x0000000aff097e24 */ /* 0x000fe2000f8e00ff */
[----:B------:R1:W-:Y:S01]  /*1d80*/  STG.E.64 desc[UR6][R2.64+0x268], R10 ;  /* 0x0002680a02007986 */ /* 0x0003e2000c101b06 */
[----:B---3--:R-:W-:Y:S01]  /*1d90*/  MOV R4, UR11 ;  /* 0x0000000b00047c02 */ /* 0x008fe20008000f00 */
[----:B------:R-:W-:Y:S01]  /*1da0*/  UIADD3 UR11, UP2, UPT, UR4, 0x278, URZ ;  /* 0x00000278040b7890 */ /* 0x000fe2000ff5e0ff */
[----:B------:R-:W-:Y:S01]  /*1db0*/  IMAD.U32 R5, RZ, RZ, UR12 ;  /* 0x0000000cff057e24 */ /* 0x000fe2000f8e00ff */
[----:B------:R-:W-:Y:S01]  /*1dc0*/  UIADD3.X UR12, UPT, UPT, URZ, UR5, URZ, UP1, !UPT ;  /* 0x00000005ff0c7290 */ /* 0x000fe20008ffe4ff */
[----:B------:R3:W-:Y:S01]  /*1dd0*/  STG.E.64 desc[UR6][R2.64+0x260], R8 ;  /* 0x0002600802007986 */ /* 0x0007e2000c101b06 */
[----:B------:R-:W-:-:S02]  /*1de0*/  UIADD3.X UR10, UPT, UPT, URZ, UR5, URZ, UP0, !UPT ;  /* 0x00000005ff0a7290 */ /* 0x000fc400087fe4ff */
[----:B------:R-:W-:Y:S01]  /*1df0*/  UIADD3.X UR9, UPT, UPT, URZ, UR5, URZ, UP2, !UPT ;  /* 0x00000005ff097290 */ /* 0x000fe200097fe4ff */
[----:B------:R-:W-:Y:S01]  /*1e00*/  MOV R12, UR11 ;  /* 0x0000000b000c7c02 */ /* 0x000fe20008000f00 */
[----:B0-----:R-:W-:Y:S01]  /*1e10*/  IMAD.U32 R7, RZ, RZ, UR12 ;  /* 0x0000000cff077e24 */ /* 0x001fe2000f8e00ff */
[----:B------:R-:W-:Y:S01]  /*1e20*/  MOV R6, UR14 ;  /* 0x0000000e00067c02 */ /* 0x000fe20008000f00 */
[----:B------:R3:W-:Y:S01]  /*1e30*/  STG.E.64 desc[UR6][R2.64+0x258], R4 ;  /* 0x0002580402007986 */ /* 0x0007e2000c101b06 */
[----:B------:R-:W-:Y:S01]  /*1e40*/  UIADD3 UR4, UP0, UPT, UR4, 0x280, URZ ;  /* 0x0000028004047890 */ /* 0x000fe2000ff1e0ff */
[----:B-1----:R-:W-:Y:S01]  /*1e50*/  MOV R10, UR13 ;  /* 0x0000000d000a7c02 */ /* 0x002fe20008000f00 */
[----:B------:R-:W-:Y:S01]  /*1e60*/  IMAD.U32 R11, RZ, RZ, UR10 ;  /* 0x0000000aff0b7e24 */ /* 0x000fe2000f8e00ff */
[----:B------:R3:W-:Y:S01]  /*1e70*/  STG.E.64 desc[UR6][R2.64+0x270], R6 ;  /* 0x0002700602007986 */ /* 0x0007e2000c101b06 */
[----:B------:R-:W-:Y:S01]  /*1e80*/  IMAD.U32 R13, RZ, RZ, UR9 ;  /* 0x00000009ff0d7e24 */ /* 0x000fe2000f8e00ff */
[----:B------:R-:W-:-:S02]  /*1e90*/  UIADD3.X UR5, UPT, UPT, URZ, UR5, URZ, UP0, !UPT ;  /* 0x00000005ff057290 */ /* 0x000fc400087fe4ff */
[----:B------:R3:W-:Y:S01]  /*1ea0*/  STG.E.64 desc[UR6][R2.64+0x278], R10 ;  /* 0x0002780a02007986 */ /* 0x0007e2000c101b06 */
[----:B------:R-:W-:-:S03]  /*1eb0*/  UISETP.NE.AND UP0, UPT, UR8, 0xffc, UPT ;  /* 0x00000ffc0800788c */ /* 0x000fc6000bf05270 */
[----:B------:R3:W-:Y:S06]  /*1ec0*/  STG.E.64 desc[UR6][R2.64+0x280], R12 ;  /* 0x0002800c02007986 */ /* 0x0007ec000c101b06 */
[----:B------:R-:W-:Y:S05]  /*1ed0*/  BRA.U UP0, `(.L_x_0) ;  /* 0xffffffe500a47547 */ /* 0x000fea000b83ffff */
[----:B---3--:R-:W0:Y:S08]  /*1ee0*/  LDC.64 R4, c[0x0][0x390] ;  /* 0x0000e400ff047b82 */ /* 0x008e300000000a00 */
[----:B------:R-:W1:Y:S01]  /*1ef0*/  LDC.64 R6, c[0x0][0x390] ;  /* 0x0000e400ff067b82 */ /* 0x000e620000000a00 */
[----:B0-----:R-:W2:Y:S04]  /*1f00*/  LDG.E.64.STRONG.SM R2, desc[UR6][R4.64] ;  /* 0x0000000604027981 */ /* 0x001ea8000c1ebb00 */
[----:B-1----:R0:W-:Y:S03]  /*1f10*/  STG.E.64 desc[UR6][R4.64+0x7ff8], R6 ;  /* 0x007ff80604007986 */ /* 0x0021e6000c101b06 */
[----:B------:R-:W-:Y:S01]  /*1f20*/  BAR.SYNC.DEFER_BLOCKING 0x0 ;  /* 0x0000000000007b1d */ /* 0x000fe20000010000 */
[----:B------:R-:W-:-:S05]  /*1f30*/  CS2R.32 R0, SR_CLOCKLO ;  /* 0x0000000000007805 */ /* 0x000fca0000005000 */
[----:B--2---:R-:W0:Y:S04]  /*1f40*/  LDG.E.64.STRONG.SM R2, desc[UR6][R2.64] ;  /* 0x0000000602027981 */ /* 0x004e28000c1ebb00 */
[----:B0-----:R-:W2:Y:S04]  /*1f50*/  LDG.E.64.STRONG.SM R4, desc[UR6][R2.64] ;  /* 0x0000000602047981 */ /* 0x001ea8000c1ebb00 */
[----:B--2---:R-:W2:Y:S04]  /*1f60*/  LDG.E.64.STRONG.SM R4, desc[UR6][R4.64] ;  /* 0x0000000604047981 */ /* 0x004ea8000c1ebb00 */
        /* <DEDUP_REMOVED lines=32764> */
[----:B--2---:R0:W2:Y:S02]  /*81f30*/  LDG.E.64.STRONG.SM R10, desc[UR6][R8.64] ;  /* 0x00000006080a7981 */ /* 0x0040a4000c1ebb00 */
[----:B0-----:R-:W-:Y:S01]  /*81f40*/  CS2R.32 R9, SR_CLOCKLO ;  /* 0x0000000000097805 */ /* 0x001fe20000005000 */
[----:B------:R-:W0:Y:S08]  /*81f50*/  LDC.64 R2, c[0x0][0x380] ;  /* 0x0000e000ff027b82 */ /* 0x000e300000000a00 */
[----:B------:R-:W1:Y:S08]  /*81f60*/  LDC.64 R4, c[0x0][0x388] ;  /* 0x0000e200ff047b82 */ /* 0x000e700000000a00 */
[----:B------:R-:W2:Y:S01]  /*81f70*/  LDC.64 R6, c[0x0][0x398] ;  /* 0x0000e600ff067b82 */ /* 0x000ea20000000a00 */
[----:B0-----:R-:W-:Y:S04]  /*81f80*/  STG.E desc[UR6][R2.64], R0 ;  /* 0x0000000002007986 */ /* 0x001fe8000c101906 */
[----:B-1----:R-:W-:Y:S04]  /*81f90*/  STG.E desc[UR6][R4.64], R9 ;  /* 0x0000000904007986 */ /* 0x002fe8000c101906 */
[----:B--2---:R-:W-:Y:S01]  /*81fa0*/  STG.E.64 desc[UR6][R6.64], R10 ;  /* 0x0000000a06007986 */ /* 0x004fe2000c101b06 */
[----:B------:R-:W-:Y:S05]  /*81fb0*/  EXIT ;  /* 0x000000000000794d */ /* 0x000fea0003800000 */
.L_x_1:
[----:B------:R-:W-:-:S00]  /*81fc0*/  BRA `(.L_x_1) ;  /* 0xfffffffc00fc7947 */ /* 0x000fc0000383ffff */
[----:B------:R-:W-:-:S00]  /*81fd0*/  NOP ;  /* 0x0000000000007918 */ /* 0x000fc00000000000 */
        /* <DEDUP_REMOVED lines=10> */
.L_x_2:


//--------------------- .nv.shared.reserved.0     --------------------------
	.section	.nv.shared.reserved.0,"aw",@nobits
	.weak		__nv_reservedSMEM_offset_0_alias
	.size		__nv_reservedSMEM_offset_0_alias, 0, 64
	.other		__nv_reservedSMEM_offset_0_alias,@"STO_CUDA_RESERVED_SHARED STV_DEFAULT"
__nv_reservedSMEM_offset_0_alias:
	.zero		0
	.zero		64


//--------------------- .nv.constant0._Z6l1_latPjS_PmS0_ --------------------------
	.section	.nv.constant0._Z6l1_latPjS_PmS0_,"a",@progbits
	.sectionflags	@""
	.align	4
.nv.constant0._Z6l1_latPjS_PmS0_:
	.zero		928


//--------------------- SYMBOLS --------------------------

	.type		.nv.reservedSmem.offset0,@object
	.size		.nv.reservedSmem.offset0,0x4
